//
// Generated by NVIDIA NVVM Compiler
//
// Compiler Build ID: CL-36424714
// Cuda compilation tools, release 13.0, V13.0.88
// Based on NVVM 20.0.0
//

.version 9.0
.target sm_100
.address_size 64

	// .globl	_Z17kangaroo_step_optP5PointPmPjS0_P4Trapjjjjiim
.const .align 4 .b8 CURVE_N[32] = {255, 255, 255, 255, 254, 255, 255, 255, 230, 220, 174, 186, 59, 160, 72, 175, 140, 94, 210, 191, 65, 65, 54, 208};
.const .align 4 .b8 MU_N[64] = {1, 0, 0, 0, 0, 0, 0, 0, 0, 0, 0, 0, 0, 0, 0, 0, 25, 35, 81, 69, 196, 95, 183, 80, 115, 161, 45, 64, 107, 20, 188, 47, 99, 169, 221, 9, 77, 185, 253, 2};
.const .align 4 .b8 JUMP_SIZE[32] = {0, 4};
.const .align 4 .b8 JUMP_TABLE[24576];
.const .align 4 .b8 P[32] = {255, 255, 255, 255, 255, 255, 255, 255, 255, 255, 255, 255, 254, 255, 255, 255, 230, 220, 174, 186, 59, 160, 72, 175, 140, 94, 210, 191, 65, 65, 54, 208};
.const .align 8 .b8 PRIME_MULTIPLIERS[256] = {179, 0, 0, 0, 0, 0, 0, 0, 1, 1, 0, 0, 0, 0, 0, 0, 25, 1, 0, 0, 0, 0, 0, 0, 93, 1, 0, 0, 0, 0, 0, 0, 123, 1, 0, 0, 0, 0, 0, 0, 163, 1, 0, 0, 0, 0, 0, 0, 201, 1, 0, 0, 0, 0, 0, 0, 243, 1, 0, 0, 0, 0, 0, 0, 29, 2, 0, 0, 0, 0, 0, 0, 87, 2, 0, 0, 0, 0, 0, 0, 129, 2, 0, 0, 0, 0, 0, 0, 197, 2, 0, 0, 0, 0, 0, 0, 249, 2, 0, 0, 0, 0, 0, 0, 41, 3, 0, 0, 0, 0, 0, 0, 85, 3, 0, 0, 0, 0, 0, 0, 143, 3, 0, 0, 0, 0, 0, 0, 199, 3, 0, 0, 0, 0, 0, 0, 245, 3, 0, 0, 0, 0, 0, 0, 37, 4, 0, 0, 0, 0, 0, 0, 67, 4, 0, 0, 0, 0, 0, 0, 127, 4, 0, 0, 0, 0, 0, 0, 177, 4, 0, 0, 0, 0, 0, 0, 225, 4, 0, 0, 0, 0, 0, 0, 17, 5, 0, 0, 0, 0, 0, 0, 47, 5, 0, 0, 0, 0, 0, 0, 101, 5, 0, 0, 0, 0, 0, 0, 143, 5, 0, 0, 0, 0, 0, 0, 173, 5, 0, 0, 0, 0, 0, 0, 203, 5, 0, 0, 0, 0, 0, 0, 231, 5, 0, 0, 0, 0, 0, 0, 17, 6, 0, 0, 0, 0, 0, 0, 47, 6};
// _ZZ17kangaroo_step_optP5PointPmPjS0_P4TrapjjjjiimE12shared_jumps has been demoted

.visible .entry _Z17kangaroo_step_optP5PointPmPjS0_P4Trapjjjjiim(
	.param .u64 .ptr .align 1 _Z17kangaroo_step_optP5PointPmPjS0_P4Trapjjjjiim_param_0,
	.param .u64 .ptr .align 1 _Z17kangaroo_step_optP5PointPmPjS0_P4Trapjjjjiim_param_1,
	.param .u64 .ptr .align 1 _Z17kangaroo_step_optP5PointPmPjS0_P4Trapjjjjiim_param_2,
	.param .u64 .ptr .align 1 _Z17kangaroo_step_optP5PointPmPjS0_P4Trapjjjjiim_param_3,
	.param .u64 .ptr .align 1 _Z17kangaroo_step_optP5PointPmPjS0_P4Trapjjjjiim_param_4,
	.param .u32 _Z17kangaroo_step_optP5PointPmPjS0_P4Trapjjjjiim_param_5,
	.param .u32 _Z17kangaroo_step_optP5PointPmPjS0_P4Trapjjjjiim_param_6,
	.param .u32 _Z17kangaroo_step_optP5PointPmPjS0_P4Trapjjjjiim_param_7,
	.param .u32 _Z17kangaroo_step_optP5PointPmPjS0_P4Trapjjjjiim_param_8,
	.param .u32 _Z17kangaroo_step_optP5PointPmPjS0_P4Trapjjjjiim_param_9,
	.param .u32 _Z17kangaroo_step_optP5PointPmPjS0_P4Trapjjjjiim_param_10,
	.param .u64 _Z17kangaroo_step_optP5PointPmPjS0_P4Trapjjjjiim_param_11
)
{
	.local .align 16 .b8 	__local_depot0[224];
	.reg .b64 	%SP;
	.reg .b64 	%SPL;
	.reg .pred 	%p<1651>;
	.reg .b16 	%rs<15>;
	.reg .b32 	%r<5983>;
	.reg .b64 	%rd<16058>;
	// demoted variable
	.shared .align 4 .b8 _ZZ17kangaroo_step_optP5PointPmPjS0_P4TrapjjjjiimE12shared_jumps[3072];
	mov.u64 	%SPL, __local_depot0;
	ld.param.u64 	%rd3247, [_Z17kangaroo_step_optP5PointPmPjS0_P4Trapjjjjiim_param_0];
	ld.param.u64 	%rd3248, [_Z17kangaroo_step_optP5PointPmPjS0_P4Trapjjjjiim_param_1];
	ld.param.u64 	%rd3249, [_Z17kangaroo_step_optP5PointPmPjS0_P4Trapjjjjiim_param_2];
	ld.param.u64 	%rd3250, [_Z17kangaroo_step_optP5PointPmPjS0_P4Trapjjjjiim_param_3];
	ld.param.u32 	%r1591, [_Z17kangaroo_step_optP5PointPmPjS0_P4Trapjjjjiim_param_5];
	ld.param.u32 	%r1586, [_Z17kangaroo_step_optP5PointPmPjS0_P4Trapjjjjiim_param_6];
	ld.param.u32 	%r1590, [_Z17kangaroo_step_optP5PointPmPjS0_P4Trapjjjjiim_param_10];
	mov.u32 	%r1592, %ctaid.x;
	mov.u32 	%r1593, %ntid.x;
	mov.u32 	%r1, %tid.x;
	mad.lo.s32 	%r2, %r1592, %r1593, %r1;
	setp.ge.u32 	%p2, %r2, %r1591;
	@%p2 bra 	$L__BB0_1287;
	cvta.to.global.u64 	%rd3253, %rd3247;
	cvta.to.global.u64 	%rd3254, %rd3248;
	cvta.to.global.u64 	%rd3255, %rd3249;
	mul.wide.u32 	%rd3256, %r2, 96;
	add.s64 	%rd1, %rd3253, %rd3256;
	ld.global.u32 	%r5910, [%rd1];
	ld.global.u32 	%r5909, [%rd1+4];
	ld.global.u32 	%r5908, [%rd1+8];
	ld.global.u32 	%r5907, [%rd1+12];
	ld.global.u32 	%r5906, [%rd1+16];
	ld.global.u32 	%r5905, [%rd1+20];
	ld.global.u32 	%r5904, [%rd1+24];
	ld.global.u32 	%r5903, [%rd1+28];
	ld.global.u32 	%r5902, [%rd1+32];
	ld.global.u32 	%r5901, [%rd1+36];
	ld.global.u32 	%r5900, [%rd1+40];
	ld.global.u32 	%r5899, [%rd1+44];
	ld.global.u32 	%r5898, [%rd1+48];
	ld.global.u32 	%r5897, [%rd1+52];
	ld.global.u32 	%r5896, [%rd1+56];
	ld.global.u32 	%r5895, [%rd1+60];
	ld.global.u32 	%r5894, [%rd1+64];
	ld.global.u32 	%r5893, [%rd1+68];
	ld.global.u32 	%r5892, [%rd1+72];
	ld.global.u32 	%r5891, [%rd1+76];
	ld.global.u32 	%r5890, [%rd1+80];
	ld.global.u32 	%r5889, [%rd1+84];
	ld.global.u32 	%r5888, [%rd1+88];
	ld.global.u32 	%r5887, [%rd1+92];
	mul.wide.u32 	%rd3257, %r2, 8;
	add.s64 	%rd2, %rd3254, %rd3257;
	ld.global.u64 	%rd16056, [%rd2];
	mul.wide.u32 	%rd3258, %r2, 4;
	add.s64 	%rd3259, %rd3255, %rd3258;
	ld.global.u32 	%r27, [%rd3259];
	setp.gt.u32 	%p3, %r1, 31;
	@%p3 bra 	$L__BB0_3;
	mov.u32 	%r1594, _ZZ17kangaroo_step_optP5PointPmPjS0_P4TrapjjjjiimE12shared_jumps;
	mad.lo.s32 	%r1595, %r1, 96, %r1594;
	rem.u32 	%r1596, %r1, %r1586;
	cvta.to.global.u64 	%rd3260, %rd3250;
	mul.wide.u32 	%rd3261, %r1596, 96;
	add.s64 	%rd3262, %rd3260, %rd3261;
	ld.global.u32 	%r1597, [%rd3262];
	ld.global.u32 	%r1598, [%rd3262+4];
	ld.global.u32 	%r1599, [%rd3262+8];
	ld.global.u32 	%r1600, [%rd3262+12];
	ld.global.u32 	%r1601, [%rd3262+16];
	ld.global.u32 	%r1602, [%rd3262+20];
	ld.global.u32 	%r1603, [%rd3262+24];
	ld.global.u32 	%r1604, [%rd3262+28];
	ld.global.u32 	%r1605, [%rd3262+32];
	ld.global.u32 	%r1606, [%rd3262+36];
	ld.global.u32 	%r1607, [%rd3262+40];
	ld.global.u32 	%r1608, [%rd3262+44];
	ld.global.u32 	%r1609, [%rd3262+48];
	ld.global.u32 	%r1610, [%rd3262+52];
	ld.global.u32 	%r1611, [%rd3262+56];
	ld.global.u32 	%r1612, [%rd3262+60];
	ld.global.u32 	%r1613, [%rd3262+64];
	ld.global.u32 	%r1614, [%rd3262+68];
	ld.global.u32 	%r1615, [%rd3262+72];
	ld.global.u32 	%r1616, [%rd3262+76];
	ld.global.u32 	%r1617, [%rd3262+80];
	ld.global.u32 	%r1618, [%rd3262+84];
	ld.global.u32 	%r1619, [%rd3262+88];
	ld.global.u32 	%r1620, [%rd3262+92];
	st.shared.u32 	[%r1595], %r1597;
	st.shared.u32 	[%r1595+4], %r1598;
	st.shared.u32 	[%r1595+8], %r1599;
	st.shared.u32 	[%r1595+12], %r1600;
	st.shared.u32 	[%r1595+16], %r1601;
	st.shared.u32 	[%r1595+20], %r1602;
	st.shared.u32 	[%r1595+24], %r1603;
	st.shared.u32 	[%r1595+28], %r1604;
	st.shared.u32 	[%r1595+32], %r1605;
	st.shared.u32 	[%r1595+36], %r1606;
	st.shared.u32 	[%r1595+40], %r1607;
	st.shared.u32 	[%r1595+44], %r1608;
	st.shared.u32 	[%r1595+48], %r1609;
	st.shared.u32 	[%r1595+52], %r1610;
	st.shared.u32 	[%r1595+56], %r1611;
	st.shared.u32 	[%r1595+60], %r1612;
	st.shared.u32 	[%r1595+64], %r1613;
	st.shared.u32 	[%r1595+68], %r1614;
	st.shared.u32 	[%r1595+72], %r1615;
	st.shared.u32 	[%r1595+76], %r1616;
	st.shared.u32 	[%r1595+80], %r1617;
	st.shared.u32 	[%r1595+84], %r1618;
	st.shared.u32 	[%r1595+88], %r1619;
	st.shared.u32 	[%r1595+92], %r1620;
$L__BB0_3:
	ld.param.u32 	%r5469, [_Z17kangaroo_step_optP5PointPmPjS0_P4Trapjjjjiim_param_8];
	bar.sync 	0;
	setp.eq.s32 	%p4, %r5469, 0;
	@%p4 bra 	$L__BB0_1286;
	ld.param.u64 	%rd15106, [_Z17kangaroo_step_optP5PointPmPjS0_P4Trapjjjjiim_param_11];
	ld.const.u32 	%r28, [P+28];
	ld.const.u32 	%rd11, [P+24];
	setp.ne.s32 	%p5, %r1590, 0;
	setp.lt.u64 	%p6, %rd15106, 82;
	and.pred  	%p1, %p5, %p6;
	add.u64 	%rd4, %SPL, 0;
	ld.const.u32 	%rd10, [P+20];
	ld.const.u32 	%rd9, [P+16];
	ld.const.u32 	%rd8, [P+12];
	ld.const.u32 	%rd7, [P+8];
	ld.const.u32 	%rd6, [P+4];
	ld.const.u32 	%rd5, [P];
	mov.b32 	%r5497, 0;
	not.pred 	%p490, %p1;
	mov.u32 	%r5473, %r5887;
	mov.u32 	%r5474, %r5888;
	mov.u32 	%r5475, %r5889;
	mov.u32 	%r5476, %r5890;
	mov.u32 	%r5477, %r5891;
	mov.u32 	%r5478, %r5892;
	mov.u32 	%r5479, %r5893;
	mov.u32 	%r5480, %r5894;
	mov.u32 	%r5481, %r5895;
	mov.u32 	%r5482, %r5896;
	mov.u32 	%r5483, %r5897;
	mov.u32 	%r5484, %r5898;
	mov.u32 	%r5485, %r5899;
	mov.u32 	%r5486, %r5900;
	mov.u32 	%r5487, %r5901;
	mov.u32 	%r5488, %r5902;
	mov.u32 	%r5489, %r5903;
	mov.u32 	%r5490, %r5904;
	mov.u32 	%r5491, %r5905;
	mov.u32 	%r5492, %r5906;
	mov.u32 	%r5493, %r5907;
	mov.u32 	%r5494, %r5908;
	mov.u32 	%r5495, %r5909;
	mov.u32 	%r5496, %r5910;
	bra.uni 	$L__BB0_6;
$L__BB0_5:
	ld.param.u32 	%r5470, [_Z17kangaroo_step_optP5PointPmPjS0_P4Trapjjjjiim_param_8];
	add.s32 	%r5497, %r5497, 1;
	setp.eq.s32 	%p1650, %r5497, %r5470;
	mov.u32 	%r5473, %r5887;
	mov.u32 	%r5474, %r5888;
	mov.u32 	%r5475, %r5889;
	mov.u32 	%r5476, %r5890;
	mov.u32 	%r5477, %r5891;
	mov.u32 	%r5478, %r5892;
	mov.u32 	%r5479, %r5893;
	mov.u32 	%r5480, %r5894;
	mov.u32 	%r5481, %r5895;
	mov.u32 	%r5482, %r5896;
	mov.u32 	%r5483, %r5897;
	mov.u32 	%r5484, %r5898;
	mov.u32 	%r5485, %r5899;
	mov.u32 	%r5486, %r5900;
	mov.u32 	%r5487, %r5901;
	mov.u32 	%r5488, %r5902;
	mov.u32 	%r5489, %r5903;
	mov.u32 	%r5490, %r5904;
	mov.u32 	%r5491, %r5905;
	mov.u32 	%r5492, %r5906;
	mov.u32 	%r5493, %r5907;
	mov.u32 	%r5494, %r5908;
	mov.u32 	%r5495, %r5909;
	mov.u32 	%r5496, %r5910;
	@%p1650 bra 	$L__BB0_1286;
$L__BB0_6:
	ld.param.u32 	%r5471, [_Z17kangaroo_step_optP5PointPmPjS0_P4Trapjjjjiim_param_9];
	xor.b32  	%r1622, %r5488, %r5496;
	cvt.u64.u32 	%rd15111, %r1622;
	setp.eq.s32 	%p7, %r5471, 1;
	@%p7 bra 	$L__BB0_1415;
	ld.param.u32 	%r5472, [_Z17kangaroo_step_optP5PointPmPjS0_P4Trapjjjjiim_param_9];
	setp.ne.s32 	%p8, %r5472, 2;
	@%p8 bra 	$L__BB0_21;
	mov.b32 	%r5498, 0;
$L__BB0_9:
	mul.wide.u32 	%rd3264, %r5498, 8;
	mov.u64 	%rd3265, PRIME_MULTIPLIERS;
	add.s64 	%rd3266, %rd3265, %rd3264;
	ld.const.u64 	%rd16, [%rd3266];
	or.b64  	%rd3267, %rd15111, %rd16;
	and.b64  	%rd3268, %rd3267, -4294967296;
	setp.ne.s64 	%p9, %rd3268, 0;
	@%p9 bra 	$L__BB0_11;
	cvt.u32.u64 	%r1624, %rd16;
	cvt.u32.u64 	%r1625, %rd15111;
	rem.u32 	%r1626, %r1625, %r1624;
	cvt.u64.u32 	%rd15110, %r1626;
	bra.uni 	$L__BB0_12;
$L__BB0_11:
	rem.u64 	%rd15110, %rd15111, %rd16;
$L__BB0_12:
	setp.ne.s64 	%p10, %rd15110, 0;
	setp.lt.u64 	%p11, %rd15111, %rd16;
	or.pred  	%p12, %p11, %p10;
	@%p12 bra 	$L__BB0_20;
$L__BB0_13:
	or.b64  	%rd3269, %rd15111, %rd16;
	and.b64  	%rd3270, %rd3269, -4294967296;
	setp.ne.s64 	%p13, %rd3270, 0;
	@%p13 bra 	$L__BB0_15;
	cvt.u32.u64 	%r1627, %rd16;
	cvt.u32.u64 	%r1628, %rd15111;
	div.u32 	%r1629, %r1628, %r1627;
	cvt.u64.u32 	%rd15111, %r1629;
	bra.uni 	$L__BB0_16;
$L__BB0_15:
	div.u64 	%rd15111, %rd15111, %rd16;
$L__BB0_16:
	or.b64  	%rd3271, %rd15111, %rd16;
	and.b64  	%rd3272, %rd3271, -4294967296;
	setp.ne.s64 	%p14, %rd3272, 0;
	@%p14 bra 	$L__BB0_18;
	cvt.u32.u64 	%r1630, %rd16;
	cvt.u32.u64 	%r1631, %rd15111;
	rem.u32 	%r1632, %r1631, %r1630;
	cvt.u64.u32 	%rd15113, %r1632;
	bra.uni 	$L__BB0_19;
$L__BB0_18:
	rem.u64 	%rd15113, %rd15111, %rd16;
$L__BB0_19:
	setp.eq.s64 	%p15, %rd15113, 0;
	setp.ge.u64 	%p16, %rd15111, %rd16;
	and.pred  	%p17, %p16, %p15;
	@%p17 bra 	$L__BB0_13;
$L__BB0_20:
	add.s32 	%r5498, %r5498, 1;
	setp.ne.s32 	%p18, %r5498, 32;
	@%p18 bra 	$L__BB0_9;
$L__BB0_21:
	cvt.u32.u64 	%r1638, %rd15111;
	and.b32  	%r1639, %r1638, 31;
	mov.u32 	%r1640, _ZZ17kangaroo_step_optP5PointPmPjS0_P4TrapjjjjiimE12shared_jumps;
	mad.lo.s32 	%r1641, %r1639, 96, %r1640;
	ld.shared.u32 	%r58, [%r1641];
	ld.shared.u32 	%r59, [%r1641+4];
	ld.shared.u32 	%r60, [%r1641+8];
	ld.shared.u32 	%r61, [%r1641+12];
	ld.shared.u32 	%r62, [%r1641+16];
	ld.shared.u32 	%r63, [%r1641+20];
	ld.shared.u32 	%r64, [%r1641+24];
	ld.shared.u32 	%r65, [%r1641+28];
	ld.shared.u32 	%r66, [%r1641+32];
	ld.shared.u32 	%r67, [%r1641+36];
	ld.shared.u32 	%r68, [%r1641+40];
	ld.shared.u32 	%r69, [%r1641+44];
	ld.shared.u32 	%r70, [%r1641+48];
	ld.shared.u32 	%r71, [%r1641+52];
	ld.shared.u32 	%r72, [%r1641+56];
	ld.shared.u32 	%r73, [%r1641+60];
	ld.shared.u32 	%r74, [%r1641+64];
	cvt.u64.u32 	%rd29, %r74;
	ld.shared.u32 	%r75, [%r1641+68];
	cvt.u64.u32 	%rd30, %r75;
	ld.shared.u32 	%r76, [%r1641+72];
	cvt.u64.u32 	%rd31, %r76;
	ld.shared.u32 	%r77, [%r1641+76];
	cvt.u64.u32 	%rd32, %r77;
	ld.shared.u32 	%r78, [%r1641+80];
	cvt.u64.u32 	%rd33, %r78;
	ld.shared.u32 	%r79, [%r1641+84];
	cvt.u64.u32 	%rd34, %r79;
	ld.shared.u32 	%r80, [%r1641+88];
	cvt.u64.u32 	%rd35, %r80;
	ld.shared.u32 	%r81, [%r1641+92];
	cvt.u64.u32 	%rd36, %r81;
	or.b32  	%r1642, %r5480, %r5479;
	or.b32  	%r1643, %r1642, %r5478;
	or.b32  	%r1644, %r1643, %r5477;
	or.b32  	%r1645, %r1644, %r5476;
	or.b32  	%r1646, %r1645, %r5475;
	or.b32  	%r1647, %r1646, %r5474;
	or.b32  	%r1648, %r1647, %r5473;
	setp.eq.s32 	%p24, %r1648, 0;
	mov.u32 	%r5887, %r81;
	mov.u32 	%r5888, %r80;
	mov.u32 	%r5889, %r79;
	mov.u32 	%r5890, %r78;
	mov.u32 	%r5891, %r77;
	mov.u32 	%r5892, %r76;
	mov.u32 	%r5893, %r75;
	mov.u32 	%r5894, %r74;
	mov.u32 	%r5895, %r73;
	mov.u32 	%r5896, %r72;
	mov.u32 	%r5897, %r71;
	mov.u32 	%r5898, %r70;
	mov.u32 	%r5899, %r69;
	mov.u32 	%r5900, %r68;
	mov.u32 	%r5901, %r67;
	mov.u32 	%r5902, %r66;
	mov.u32 	%r5903, %r65;
	mov.u32 	%r5904, %r64;
	mov.u32 	%r5905, %r63;
	mov.u32 	%r5906, %r62;
	mov.u32 	%r5907, %r61;
	mov.u32 	%r5908, %r60;
	mov.u32 	%r5909, %r59;
	mov.u32 	%r5910, %r58;
	@%p24 bra 	$L__BB0_300;
	or.b32  	%r1649, %r74, %r75;
	or.b32  	%r1650, %r1649, %r76;
	or.b32  	%r1651, %r1650, %r77;
	or.b32  	%r1652, %r1651, %r78;
	or.b32  	%r1653, %r1652, %r79;
	or.b32  	%r1654, %r1653, %r80;
	or.b32  	%r1655, %r1654, %r81;
	setp.eq.s32 	%p25, %r1655, 0;
	mov.u32 	%r5887, %r5473;
	mov.u32 	%r5888, %r5474;
	mov.u32 	%r5889, %r5475;
	mov.u32 	%r5890, %r5476;
	mov.u32 	%r5891, %r5477;
	mov.u32 	%r5892, %r5478;
	mov.u32 	%r5893, %r5479;
	mov.u32 	%r5894, %r5480;
	mov.u32 	%r5895, %r5481;
	mov.u32 	%r5896, %r5482;
	mov.u32 	%r5897, %r5483;
	mov.u32 	%r5898, %r5484;
	mov.u32 	%r5899, %r5485;
	mov.u32 	%r5900, %r5486;
	mov.u32 	%r5901, %r5487;
	mov.u32 	%r5902, %r5488;
	mov.u32 	%r5903, %r5489;
	mov.u32 	%r5904, %r5490;
	mov.u32 	%r5905, %r5491;
	mov.u32 	%r5906, %r5492;
	mov.u32 	%r5907, %r5493;
	mov.u32 	%r5908, %r5494;
	mov.u32 	%r5909, %r5495;
	mov.u32 	%r5910, %r5496;
	@%p25 bra 	$L__BB0_300;
	cvt.u64.u32 	%rd37, %r5480;
	mul.wide.u32 	%rd15121, %r5480, %r5480;
	shr.u64 	%rd3286, %rd15121, 32;
	cvt.u64.u32 	%rd39, %r5479;
	mul.wide.u32 	%rd3287, %r5479, %r5480;
	add.s64 	%rd3288, %rd3286, %rd3287;
	shr.u64 	%rd3289, %rd3288, 32;
	cvt.u64.u32 	%rd40, %r5478;
	mul.wide.u32 	%rd3290, %r5478, %r5480;
	add.s64 	%rd3291, %rd3289, %rd3290;
	shr.u64 	%rd3292, %rd3291, 32;
	cvt.u64.u32 	%rd41, %r5477;
	mul.wide.u32 	%rd3293, %r5477, %r5480;
	add.s64 	%rd3294, %rd3292, %rd3293;
	shr.u64 	%rd3295, %rd3294, 32;
	cvt.u64.u32 	%rd42, %r5476;
	mul.wide.u32 	%rd3296, %r5476, %r5480;
	add.s64 	%rd3297, %rd3295, %rd3296;
	shr.u64 	%rd3298, %rd3297, 32;
	cvt.u64.u32 	%rd43, %r5475;
	mul.wide.u32 	%rd3299, %r5475, %r5480;
	add.s64 	%rd3300, %rd3298, %rd3299;
	shr.u64 	%rd3301, %rd3300, 32;
	cvt.u64.u32 	%rd44, %r5474;
	mul.wide.u32 	%rd3302, %r5474, %r5480;
	add.s64 	%rd3303, %rd3301, %rd3302;
	shr.u64 	%rd3304, %rd3303, 32;
	cvt.u64.u32 	%rd45, %r5473;
	and.b64  	%rd3305, %rd3288, 4294967295;
	add.s64 	%rd15120, %rd3287, %rd3305;
	shr.u64 	%rd3306, %rd15120, 32;
	mul.wide.u32 	%rd3307, %r5479, %r5479;
	and.b64  	%rd3308, %rd3291, 4294967295;
	add.s64 	%rd3309, %rd3306, %rd3308;
	add.s64 	%rd3310, %rd3309, %rd3307;
	shr.u64 	%rd3311, %rd3310, 32;
	mul.wide.u32 	%rd3312, %r5478, %r5479;
	and.b64  	%rd3313, %rd3294, 4294967295;
	add.s64 	%rd3314, %rd3311, %rd3313;
	add.s64 	%rd3315, %rd3314, %rd3312;
	shr.u64 	%rd3316, %rd3315, 32;
	mul.wide.u32 	%rd3317, %r5477, %r5479;
	and.b64  	%rd3318, %rd3297, 4294967295;
	add.s64 	%rd3319, %rd3316, %rd3318;
	add.s64 	%rd3320, %rd3319, %rd3317;
	shr.u64 	%rd3321, %rd3320, 32;
	mul.wide.u32 	%rd3322, %r5476, %r5479;
	and.b64  	%rd3323, %rd3300, 4294967295;
	add.s64 	%rd3324, %rd3321, %rd3323;
	add.s64 	%rd3325, %rd3324, %rd3322;
	shr.u64 	%rd3326, %rd3325, 32;
	mul.wide.u32 	%rd3327, %r5475, %r5479;
	and.b64  	%rd3328, %rd3303, 4294967295;
	add.s64 	%rd3329, %rd3326, %rd3328;
	add.s64 	%rd3330, %rd3329, %rd3327;
	shr.u64 	%rd3331, %rd3330, 32;
	mul.wide.u32 	%rd3332, %r5474, %r5479;
	and.b64  	%rd3333, %rd3310, 4294967295;
	add.s64 	%rd15119, %rd3290, %rd3333;
	shr.u64 	%rd3334, %rd15119, 32;
	and.b64  	%rd3335, %rd3315, 4294967295;
	add.s64 	%rd3336, %rd3334, %rd3335;
	add.s64 	%rd3337, %rd3336, %rd3312;
	shr.u64 	%rd3338, %rd3337, 32;
	mul.wide.u32 	%rd3339, %r5478, %r5478;
	and.b64  	%rd3340, %rd3320, 4294967295;
	add.s64 	%rd3341, %rd3338, %rd3340;
	add.s64 	%rd3342, %rd3341, %rd3339;
	shr.u64 	%rd3343, %rd3342, 32;
	mul.wide.u32 	%rd3344, %r5477, %r5478;
	and.b64  	%rd3345, %rd3325, 4294967295;
	add.s64 	%rd3346, %rd3343, %rd3345;
	add.s64 	%rd3347, %rd3346, %rd3344;
	shr.u64 	%rd3348, %rd3347, 32;
	mul.wide.u32 	%rd3349, %r5476, %r5478;
	and.b64  	%rd3350, %rd3330, 4294967295;
	add.s64 	%rd3351, %rd3348, %rd3350;
	add.s64 	%rd3352, %rd3351, %rd3349;
	shr.u64 	%rd3353, %rd3352, 32;
	mul.wide.u32 	%rd3354, %r5475, %r5478;
	and.b64  	%rd3355, %rd3337, 4294967295;
	add.s64 	%rd15118, %rd3293, %rd3355;
	shr.u64 	%rd3356, %rd15118, 32;
	and.b64  	%rd3357, %rd3342, 4294967295;
	add.s64 	%rd3358, %rd3356, %rd3357;
	add.s64 	%rd3359, %rd3358, %rd3317;
	shr.u64 	%rd3360, %rd3359, 32;
	and.b64  	%rd3361, %rd3347, 4294967295;
	add.s64 	%rd3362, %rd3360, %rd3361;
	add.s64 	%rd3363, %rd3362, %rd3344;
	shr.u64 	%rd3364, %rd3363, 32;
	mul.wide.u32 	%rd3365, %r5477, %r5477;
	and.b64  	%rd3366, %rd3352, 4294967295;
	add.s64 	%rd3367, %rd3364, %rd3366;
	add.s64 	%rd3368, %rd3367, %rd3365;
	shr.u64 	%rd3369, %rd3368, 32;
	mul.wide.u32 	%rd3370, %r5476, %r5477;
	and.b64  	%rd3371, %rd3359, 4294967295;
	add.s64 	%rd15117, %rd3296, %rd3371;
	shr.u64 	%rd3372, %rd15117, 32;
	and.b64  	%rd3373, %rd3363, 4294967295;
	add.s64 	%rd3374, %rd3372, %rd3373;
	add.s64 	%rd3375, %rd3374, %rd3322;
	shr.u64 	%rd3376, %rd3375, 32;
	and.b64  	%rd3377, %rd3368, 4294967295;
	add.s64 	%rd3378, %rd3376, %rd3377;
	add.s64 	%rd3379, %rd3378, %rd3349;
	shr.u64 	%rd3380, %rd3379, 32;
	and.b64  	%rd3381, %rd3375, 4294967295;
	add.s64 	%rd15116, %rd3299, %rd3381;
	shr.u64 	%rd3382, %rd15116, 32;
	and.b64  	%rd3383, %rd3379, 4294967295;
	add.s64 	%rd3384, %rd3382, %rd3383;
	add.s64 	%rd3385, %rd3384, %rd3327;
	shr.u64 	%rd3386, %rd3385, 32;
	and.b64  	%rd3387, %rd3385, 4294967295;
	add.s64 	%rd15115, %rd3302, %rd3387;
	shr.u64 	%rd3388, %rd15115, 32;
	cvt.u32.u64 	%r1656, %rd3386;
	cvt.u32.u64 	%r1657, %rd3380;
	cvt.u32.u64 	%r1658, %rd3369;
	cvt.u32.u64 	%r1659, %rd3353;
	cvt.u32.u64 	%r1660, %rd3331;
	cvt.u32.u64 	%r1661, %rd3304;
	cvt.u32.u64 	%r1662, %rd37;
	cvt.u32.u64 	%r1663, %rd45;
	mul.lo.s32 	%r1664, %r1663, %r1662;
	add.s32 	%r1665, %r1661, %r1664;
	add.s32 	%r1666, %r1660, %r1665;
	cvt.u32.u64 	%r1667, %rd3332;
	add.s32 	%r1668, %r1666, %r1667;
	add.s32 	%r1669, %r1659, %r1668;
	cvt.u32.u64 	%r1670, %rd3354;
	add.s32 	%r1671, %r1669, %r1670;
	add.s32 	%r1672, %r1658, %r1671;
	cvt.u32.u64 	%r1673, %rd3370;
	add.s32 	%r1674, %r1672, %r1673;
	add.s32 	%r1675, %r1657, %r1674;
	add.s32 	%r1676, %r1675, %r1673;
	add.s32 	%r1677, %r1656, %r1676;
	add.s32 	%r1678, %r1677, %r1670;
	cvt.u32.u64 	%r1679, %rd3388;
	add.s32 	%r1680, %r1679, %r1678;
	add.s32 	%r1681, %r1680, %r1667;
	add.s32 	%r5499, %r1664, %r1681;
$L__BB0_24:
	cvt.u32.u64 	%r85, %rd15120;
	cvt.u32.u64 	%r86, %rd15119;
	cvt.u32.u64 	%r87, %rd15118;
	cvt.u32.u64 	%r88, %rd15117;
	cvt.u32.u64 	%r89, %rd15116;
	cvt.u32.u64 	%r90, %rd15115;
	setp.gt.u32 	%p26, %r5499, %r28;
	@%p26 bra 	$L__BB0_38;
	setp.lt.u32 	%p27, %r5499, %r28;
	@%p27 bra 	$L__BB0_39;
	cvt.u32.u64 	%r1682, %rd11;
	setp.lt.u32 	%p28, %r1682, %r90;
	@%p28 bra 	$L__BB0_38;
	setp.gt.u32 	%p29, %r1682, %r90;
	@%p29 bra 	$L__BB0_39;
	cvt.u32.u64 	%r1684, %rd10;
	setp.lt.u32 	%p30, %r1684, %r89;
	@%p30 bra 	$L__BB0_38;
	setp.gt.u32 	%p31, %r1684, %r89;
	@%p31 bra 	$L__BB0_39;
	cvt.u32.u64 	%r1686, %rd9;
	setp.lt.u32 	%p32, %r1686, %r88;
	@%p32 bra 	$L__BB0_38;
	setp.gt.u32 	%p33, %r1686, %r88;
	@%p33 bra 	$L__BB0_39;
	cvt.u32.u64 	%r1688, %rd8;
	setp.lt.u32 	%p34, %r1688, %r87;
	@%p34 bra 	$L__BB0_38;
	setp.gt.u32 	%p35, %r1688, %r87;
	@%p35 bra 	$L__BB0_39;
	cvt.u32.u64 	%r1690, %rd7;
	setp.lt.u32 	%p36, %r1690, %r86;
	@%p36 bra 	$L__BB0_38;
	setp.gt.u32 	%p37, %r1690, %r86;
	@%p37 bra 	$L__BB0_39;
	cvt.u32.u64 	%r1692, %rd6;
	setp.lt.u32 	%p38, %r1692, %r85;
	@%p38 bra 	$L__BB0_38;
	cvt.u32.u64 	%r1694, %rd5;
	setp.gt.u32 	%p39, %r1692, %r85;
	cvt.u32.u64 	%r1695, %rd15121;
	setp.gt.u32 	%p40, %r1694, %r1695;
	or.pred  	%p41, %p39, %p40;
	@%p41 bra 	$L__BB0_39;
$L__BB0_38:
	and.b64  	%rd6646, %rd15121, 4294967295;
	sub.s64 	%rd15121, %rd6646, %rd5;
	shr.u64 	%rd6647, %rd15121, 63;
	and.b64  	%rd6648, %rd15120, 4294967295;
	add.s64 	%rd6649, %rd6647, %rd6;
	sub.s64 	%rd15120, %rd6648, %rd6649;
	shr.u64 	%rd6650, %rd15120, 63;
	and.b64  	%rd6651, %rd15119, 4294967295;
	add.s64 	%rd6652, %rd6650, %rd7;
	sub.s64 	%rd15119, %rd6651, %rd6652;
	shr.u64 	%rd6653, %rd15119, 63;
	and.b64  	%rd6654, %rd15118, 4294967295;
	add.s64 	%rd6655, %rd6653, %rd8;
	sub.s64 	%rd15118, %rd6654, %rd6655;
	shr.u64 	%rd6656, %rd15118, 63;
	and.b64  	%rd6657, %rd15117, 4294967295;
	add.s64 	%rd6658, %rd6656, %rd9;
	sub.s64 	%rd15117, %rd6657, %rd6658;
	shr.u64 	%rd6659, %rd15117, 63;
	and.b64  	%rd6660, %rd15116, 4294967295;
	add.s64 	%rd6661, %rd6659, %rd10;
	sub.s64 	%rd15116, %rd6660, %rd6661;
	shr.u64 	%rd6662, %rd15116, 63;
	and.b64  	%rd6663, %rd15115, 4294967295;
	add.s64 	%rd6664, %rd6662, %rd11;
	sub.s64 	%rd15115, %rd6663, %rd6664;
	shr.u64 	%rd6665, %rd15115, 63;
	cvt.u32.u64 	%r2778, %rd6665;
	add.s32 	%r2779, %r28, %r2778;
	sub.s32 	%r5499, %r5499, %r2779;
	bra.uni 	$L__BB0_24;
$L__BB0_39:
	mul.lo.s64 	%rd15128, %rd29, %rd29;
	shr.u64 	%rd3390, %rd15128, 32;
	mul.lo.s64 	%rd3391, %rd30, %rd29;
	add.s64 	%rd3392, %rd3390, %rd3391;
	shr.u64 	%rd3393, %rd3392, 32;
	mul.lo.s64 	%rd3394, %rd31, %rd29;
	add.s64 	%rd3395, %rd3393, %rd3394;
	shr.u64 	%rd3396, %rd3395, 32;
	mul.lo.s64 	%rd3397, %rd32, %rd29;
	add.s64 	%rd3398, %rd3396, %rd3397;
	shr.u64 	%rd3399, %rd3398, 32;
	mul.lo.s64 	%rd3400, %rd33, %rd29;
	add.s64 	%rd3401, %rd3399, %rd3400;
	shr.u64 	%rd3402, %rd3401, 32;
	mul.lo.s64 	%rd3403, %rd34, %rd29;
	add.s64 	%rd3404, %rd3402, %rd3403;
	shr.u64 	%rd3405, %rd3404, 32;
	mul.lo.s64 	%rd3406, %rd35, %rd29;
	add.s64 	%rd3407, %rd3405, %rd3406;
	shr.u64 	%rd3408, %rd3407, 32;
	and.b64  	%rd3409, %rd3392, 4294967295;
	add.s64 	%rd15127, %rd3391, %rd3409;
	shr.u64 	%rd3410, %rd15127, 32;
	and.b64  	%rd3411, %rd3395, 4294967295;
	add.s64 	%rd3412, %rd3410, %rd3411;
	mad.lo.s64 	%rd3413, %rd30, %rd30, %rd3412;
	shr.u64 	%rd3414, %rd3413, 32;
	mul.lo.s64 	%rd3415, %rd31, %rd30;
	and.b64  	%rd3416, %rd3398, 4294967295;
	add.s64 	%rd3417, %rd3414, %rd3416;
	add.s64 	%rd3418, %rd3417, %rd3415;
	shr.u64 	%rd3419, %rd3418, 32;
	mul.lo.s64 	%rd3420, %rd32, %rd30;
	and.b64  	%rd3421, %rd3401, 4294967295;
	add.s64 	%rd3422, %rd3419, %rd3421;
	add.s64 	%rd3423, %rd3422, %rd3420;
	shr.u64 	%rd3424, %rd3423, 32;
	mul.lo.s64 	%rd3425, %rd33, %rd30;
	and.b64  	%rd3426, %rd3404, 4294967295;
	add.s64 	%rd3427, %rd3424, %rd3426;
	add.s64 	%rd3428, %rd3427, %rd3425;
	shr.u64 	%rd3429, %rd3428, 32;
	mul.lo.s64 	%rd3430, %rd34, %rd30;
	and.b64  	%rd3431, %rd3407, 4294967295;
	add.s64 	%rd3432, %rd3429, %rd3431;
	add.s64 	%rd3433, %rd3432, %rd3430;
	shr.u64 	%rd3434, %rd3433, 32;
	mul.lo.s64 	%rd3435, %rd35, %rd30;
	and.b64  	%rd3436, %rd3413, 4294967295;
	add.s64 	%rd15126, %rd3394, %rd3436;
	shr.u64 	%rd3437, %rd15126, 32;
	and.b64  	%rd3438, %rd3418, 4294967295;
	add.s64 	%rd3439, %rd3437, %rd3438;
	add.s64 	%rd3440, %rd3439, %rd3415;
	shr.u64 	%rd3441, %rd3440, 32;
	and.b64  	%rd3442, %rd3423, 4294967295;
	add.s64 	%rd3443, %rd3441, %rd3442;
	mad.lo.s64 	%rd3444, %rd31, %rd31, %rd3443;
	shr.u64 	%rd3445, %rd3444, 32;
	mul.lo.s64 	%rd3446, %rd32, %rd31;
	and.b64  	%rd3447, %rd3428, 4294967295;
	add.s64 	%rd3448, %rd3445, %rd3447;
	add.s64 	%rd3449, %rd3448, %rd3446;
	shr.u64 	%rd3450, %rd3449, 32;
	mul.lo.s64 	%rd3451, %rd33, %rd31;
	and.b64  	%rd3452, %rd3433, 4294967295;
	add.s64 	%rd3453, %rd3450, %rd3452;
	add.s64 	%rd3454, %rd3453, %rd3451;
	shr.u64 	%rd3455, %rd3454, 32;
	mul.lo.s64 	%rd3456, %rd34, %rd31;
	and.b64  	%rd3457, %rd3440, 4294967295;
	add.s64 	%rd15125, %rd3397, %rd3457;
	shr.u64 	%rd3458, %rd15125, 32;
	and.b64  	%rd3459, %rd3444, 4294967295;
	add.s64 	%rd3460, %rd3458, %rd3459;
	add.s64 	%rd3461, %rd3460, %rd3420;
	shr.u64 	%rd3462, %rd3461, 32;
	and.b64  	%rd3463, %rd3449, 4294967295;
	add.s64 	%rd3464, %rd3462, %rd3463;
	add.s64 	%rd3465, %rd3464, %rd3446;
	shr.u64 	%rd3466, %rd3465, 32;
	and.b64  	%rd3467, %rd3454, 4294967295;
	add.s64 	%rd3468, %rd3466, %rd3467;
	mad.lo.s64 	%rd3469, %rd32, %rd32, %rd3468;
	shr.u64 	%rd3470, %rd3469, 32;
	mul.lo.s64 	%rd3471, %rd33, %rd32;
	and.b64  	%rd3472, %rd3461, 4294967295;
	add.s64 	%rd15124, %rd3400, %rd3472;
	shr.u64 	%rd3473, %rd15124, 32;
	and.b64  	%rd3474, %rd3465, 4294967295;
	add.s64 	%rd3475, %rd3473, %rd3474;
	add.s64 	%rd3476, %rd3475, %rd3425;
	shr.u64 	%rd3477, %rd3476, 32;
	and.b64  	%rd3478, %rd3469, 4294967295;
	add.s64 	%rd3479, %rd3477, %rd3478;
	add.s64 	%rd3480, %rd3479, %rd3451;
	shr.u64 	%rd3481, %rd3480, 32;
	and.b64  	%rd3482, %rd3476, 4294967295;
	add.s64 	%rd15123, %rd3403, %rd3482;
	shr.u64 	%rd3483, %rd15123, 32;
	and.b64  	%rd3484, %rd3480, 4294967295;
	add.s64 	%rd3485, %rd3483, %rd3484;
	add.s64 	%rd3486, %rd3485, %rd3430;
	shr.u64 	%rd3487, %rd3486, 32;
	and.b64  	%rd3488, %rd3486, 4294967295;
	add.s64 	%rd15122, %rd3406, %rd3488;
	shr.u64 	%rd3489, %rd15122, 32;
	cvt.u32.u64 	%r1696, %rd3487;
	cvt.u32.u64 	%r1697, %rd3481;
	cvt.u32.u64 	%r1698, %rd3470;
	cvt.u32.u64 	%r1699, %rd3455;
	cvt.u32.u64 	%r1700, %rd3434;
	cvt.u32.u64 	%r1701, %rd3408;
	cvt.u32.u64 	%r1702, %rd29;
	cvt.u32.u64 	%r1703, %rd36;
	mul.lo.s32 	%r1704, %r1703, %r1702;
	add.s32 	%r1705, %r1701, %r1704;
	add.s32 	%r1706, %r1700, %r1705;
	cvt.u32.u64 	%r1707, %rd3435;
	add.s32 	%r1708, %r1706, %r1707;
	add.s32 	%r1709, %r1699, %r1708;
	cvt.u32.u64 	%r1710, %rd3456;
	add.s32 	%r1711, %r1709, %r1710;
	add.s32 	%r1712, %r1698, %r1711;
	cvt.u32.u64 	%r1713, %rd3471;
	add.s32 	%r1714, %r1712, %r1713;
	add.s32 	%r1715, %r1697, %r1714;
	add.s32 	%r1716, %r1715, %r1713;
	add.s32 	%r1717, %r1696, %r1716;
	add.s32 	%r1718, %r1717, %r1710;
	cvt.u32.u64 	%r1719, %rd3489;
	add.s32 	%r1720, %r1719, %r1718;
	add.s32 	%r1721, %r1720, %r1707;
	add.s32 	%r5500, %r1704, %r1721;
$L__BB0_40:
	cvt.u32.u64 	%r95, %rd15127;
	cvt.u32.u64 	%r96, %rd15126;
	cvt.u32.u64 	%r97, %rd15125;
	cvt.u32.u64 	%r98, %rd15124;
	cvt.u32.u64 	%r99, %rd15123;
	cvt.u32.u64 	%r100, %rd15122;
	setp.gt.u32 	%p42, %r5500, %r28;
	@%p42 bra 	$L__BB0_54;
	setp.lt.u32 	%p43, %r5500, %r28;
	@%p43 bra 	$L__BB0_55;
	cvt.u32.u64 	%r1722, %rd11;
	setp.lt.u32 	%p44, %r1722, %r100;
	@%p44 bra 	$L__BB0_54;
	setp.gt.u32 	%p45, %r1722, %r100;
	@%p45 bra 	$L__BB0_55;
	cvt.u32.u64 	%r1724, %rd10;
	setp.lt.u32 	%p46, %r1724, %r99;
	@%p46 bra 	$L__BB0_54;
	setp.gt.u32 	%p47, %r1724, %r99;
	@%p47 bra 	$L__BB0_55;
	cvt.u32.u64 	%r1726, %rd9;
	setp.lt.u32 	%p48, %r1726, %r98;
	@%p48 bra 	$L__BB0_54;
	setp.gt.u32 	%p49, %r1726, %r98;
	@%p49 bra 	$L__BB0_55;
	cvt.u32.u64 	%r1728, %rd8;
	setp.lt.u32 	%p50, %r1728, %r97;
	@%p50 bra 	$L__BB0_54;
	setp.gt.u32 	%p51, %r1728, %r97;
	@%p51 bra 	$L__BB0_55;
	cvt.u32.u64 	%r1730, %rd7;
	setp.lt.u32 	%p52, %r1730, %r96;
	@%p52 bra 	$L__BB0_54;
	setp.gt.u32 	%p53, %r1730, %r96;
	@%p53 bra 	$L__BB0_55;
	cvt.u32.u64 	%r1732, %rd6;
	setp.lt.u32 	%p54, %r1732, %r95;
	@%p54 bra 	$L__BB0_54;
	cvt.u32.u64 	%r1734, %rd5;
	setp.gt.u32 	%p55, %r1732, %r95;
	cvt.u32.u64 	%r1735, %rd15128;
	setp.gt.u32 	%p56, %r1734, %r1735;
	or.pred  	%p57, %p55, %p56;
	@%p57 bra 	$L__BB0_55;
$L__BB0_54:
	and.b64  	%rd6626, %rd15128, 4294967295;
	sub.s64 	%rd15128, %rd6626, %rd5;
	shr.u64 	%rd6627, %rd15128, 63;
	and.b64  	%rd6628, %rd15127, 4294967295;
	add.s64 	%rd6629, %rd6627, %rd6;
	sub.s64 	%rd15127, %rd6628, %rd6629;
	shr.u64 	%rd6630, %rd15127, 63;
	and.b64  	%rd6631, %rd15126, 4294967295;
	add.s64 	%rd6632, %rd6630, %rd7;
	sub.s64 	%rd15126, %rd6631, %rd6632;
	shr.u64 	%rd6633, %rd15126, 63;
	and.b64  	%rd6634, %rd15125, 4294967295;
	add.s64 	%rd6635, %rd6633, %rd8;
	sub.s64 	%rd15125, %rd6634, %rd6635;
	shr.u64 	%rd6636, %rd15125, 63;
	and.b64  	%rd6637, %rd15124, 4294967295;
	add.s64 	%rd6638, %rd6636, %rd9;
	sub.s64 	%rd15124, %rd6637, %rd6638;
	shr.u64 	%rd6639, %rd15124, 63;
	and.b64  	%rd6640, %rd15123, 4294967295;
	add.s64 	%rd6641, %rd6639, %rd10;
	sub.s64 	%rd15123, %rd6640, %rd6641;
	shr.u64 	%rd6642, %rd15123, 63;
	and.b64  	%rd6643, %rd15122, 4294967295;
	add.s64 	%rd6644, %rd6642, %rd11;
	sub.s64 	%rd15122, %rd6643, %rd6644;
	shr.u64 	%rd6645, %rd15122, 63;
	cvt.u32.u64 	%r2776, %rd6645;
	add.s32 	%r2777, %r28, %r2776;
	sub.s32 	%r5500, %r5500, %r2777;
	bra.uni 	$L__BB0_40;
$L__BB0_55:
	cvt.u64.u32 	%rd87, %r5496;
	and.b64  	%rd88, %rd15128, 4294967295;
	mul.lo.s64 	%rd115, %rd88, %rd87;
	shr.u64 	%rd3491, %rd115, 32;
	and.b64  	%rd90, %rd15127, 4294967295;
	mad.lo.s64 	%rd3492, %rd90, %rd87, %rd3491;
	shr.u64 	%rd3493, %rd3492, 32;
	and.b64  	%rd91, %rd15126, 4294967295;
	mad.lo.s64 	%rd3494, %rd91, %rd87, %rd3493;
	shr.u64 	%rd3495, %rd3494, 32;
	and.b64  	%rd92, %rd15125, 4294967295;
	mad.lo.s64 	%rd3496, %rd92, %rd87, %rd3495;
	shr.u64 	%rd3497, %rd3496, 32;
	and.b64  	%rd93, %rd15124, 4294967295;
	mad.lo.s64 	%rd3498, %rd93, %rd87, %rd3497;
	shr.u64 	%rd3499, %rd3498, 32;
	and.b64  	%rd94, %rd15123, 4294967295;
	mad.lo.s64 	%rd3500, %rd94, %rd87, %rd3499;
	shr.u64 	%rd3501, %rd3500, 32;
	and.b64  	%rd95, %rd15122, 4294967295;
	mad.lo.s64 	%rd3502, %rd95, %rd87, %rd3501;
	shr.u64 	%rd3503, %rd3502, 32;
	cvt.u64.u32 	%rd3504, %r5500;
	cvt.u64.u32 	%rd96, %r5495;
	and.b64  	%rd3505, %rd3492, 4294967295;
	mad.lo.s64 	%rd114, %rd88, %rd96, %rd3505;
	shr.u64 	%rd3506, %rd114, 32;
	and.b64  	%rd3507, %rd3494, 4294967295;
	add.s64 	%rd3508, %rd3506, %rd3507;
	mad.lo.s64 	%rd3509, %rd90, %rd96, %rd3508;
	shr.u64 	%rd3510, %rd3509, 32;
	and.b64  	%rd3511, %rd3496, 4294967295;
	add.s64 	%rd3512, %rd3510, %rd3511;
	mad.lo.s64 	%rd3513, %rd91, %rd96, %rd3512;
	shr.u64 	%rd3514, %rd3513, 32;
	and.b64  	%rd3515, %rd3498, 4294967295;
	add.s64 	%rd3516, %rd3514, %rd3515;
	mad.lo.s64 	%rd3517, %rd92, %rd96, %rd3516;
	shr.u64 	%rd3518, %rd3517, 32;
	and.b64  	%rd3519, %rd3500, 4294967295;
	add.s64 	%rd3520, %rd3518, %rd3519;
	mad.lo.s64 	%rd3521, %rd93, %rd96, %rd3520;
	shr.u64 	%rd3522, %rd3521, 32;
	and.b64  	%rd3523, %rd3502, 4294967295;
	add.s64 	%rd3524, %rd3522, %rd3523;
	mad.lo.s64 	%rd3525, %rd94, %rd96, %rd3524;
	shr.u64 	%rd3526, %rd3525, 32;
	cvt.u64.u32 	%rd98, %r5494;
	and.b64  	%rd3527, %rd3509, 4294967295;
	mad.lo.s64 	%rd113, %rd88, %rd98, %rd3527;
	shr.u64 	%rd3528, %rd113, 32;
	and.b64  	%rd3529, %rd3513, 4294967295;
	add.s64 	%rd3530, %rd3528, %rd3529;
	mad.lo.s64 	%rd3531, %rd90, %rd98, %rd3530;
	shr.u64 	%rd3532, %rd3531, 32;
	and.b64  	%rd3533, %rd3517, 4294967295;
	add.s64 	%rd3534, %rd3532, %rd3533;
	mad.lo.s64 	%rd3535, %rd91, %rd98, %rd3534;
	shr.u64 	%rd3536, %rd3535, 32;
	and.b64  	%rd3537, %rd3521, 4294967295;
	add.s64 	%rd3538, %rd3536, %rd3537;
	mad.lo.s64 	%rd3539, %rd92, %rd98, %rd3538;
	shr.u64 	%rd3540, %rd3539, 32;
	and.b64  	%rd3541, %rd3525, 4294967295;
	add.s64 	%rd3542, %rd3540, %rd3541;
	mad.lo.s64 	%rd3543, %rd93, %rd98, %rd3542;
	shr.u64 	%rd3544, %rd3543, 32;
	cvt.u64.u32 	%rd100, %r5493;
	and.b64  	%rd3545, %rd3531, 4294967295;
	mad.lo.s64 	%rd112, %rd88, %rd100, %rd3545;
	shr.u64 	%rd3546, %rd112, 32;
	and.b64  	%rd3547, %rd3535, 4294967295;
	add.s64 	%rd3548, %rd3546, %rd3547;
	mad.lo.s64 	%rd3549, %rd90, %rd100, %rd3548;
	shr.u64 	%rd3550, %rd3549, 32;
	and.b64  	%rd3551, %rd3539, 4294967295;
	add.s64 	%rd3552, %rd3550, %rd3551;
	mad.lo.s64 	%rd3553, %rd91, %rd100, %rd3552;
	shr.u64 	%rd3554, %rd3553, 32;
	and.b64  	%rd3555, %rd3543, 4294967295;
	add.s64 	%rd3556, %rd3554, %rd3555;
	mad.lo.s64 	%rd3557, %rd92, %rd100, %rd3556;
	shr.u64 	%rd3558, %rd3557, 32;
	cvt.u64.u32 	%rd102, %r5492;
	and.b64  	%rd3559, %rd3549, 4294967295;
	mad.lo.s64 	%rd111, %rd88, %rd102, %rd3559;
	shr.u64 	%rd3560, %rd111, 32;
	and.b64  	%rd3561, %rd3553, 4294967295;
	add.s64 	%rd3562, %rd3560, %rd3561;
	mad.lo.s64 	%rd3563, %rd90, %rd102, %rd3562;
	shr.u64 	%rd3564, %rd3563, 32;
	and.b64  	%rd3565, %rd3557, 4294967295;
	add.s64 	%rd3566, %rd3564, %rd3565;
	mad.lo.s64 	%rd3567, %rd91, %rd102, %rd3566;
	shr.u64 	%rd3568, %rd3567, 32;
	cvt.u64.u32 	%rd104, %r5491;
	and.b64  	%rd3569, %rd3563, 4294967295;
	mad.lo.s64 	%rd110, %rd88, %rd104, %rd3569;
	shr.u64 	%rd3570, %rd110, 32;
	and.b64  	%rd3571, %rd3567, 4294967295;
	add.s64 	%rd3572, %rd3570, %rd3571;
	mad.lo.s64 	%rd3573, %rd90, %rd104, %rd3572;
	shr.u64 	%rd3574, %rd3573, 32;
	cvt.u64.u32 	%rd106, %r5490;
	and.b64  	%rd3575, %rd3573, 4294967295;
	mad.lo.s64 	%rd109, %rd88, %rd106, %rd3575;
	shr.u64 	%rd3576, %rd109, 32;
	cvt.u64.u32 	%rd108, %r5489;
	cvt.u32.u64 	%r1736, %rd3574;
	cvt.u32.u64 	%r1737, %rd3568;
	cvt.u32.u64 	%r1738, %rd3558;
	cvt.u32.u64 	%r1739, %rd3544;
	cvt.u32.u64 	%r1740, %rd3526;
	cvt.u32.u64 	%r1741, %rd3503;
	cvt.u32.u64 	%r1742, %rd87;
	cvt.u32.u64 	%r1743, %rd3504;
	mad.lo.s32 	%r1744, %r1743, %r1742, %r1741;
	add.s32 	%r1745, %r1740, %r1744;
	cvt.u32.u64 	%r1747, %rd96;
	mad.lo.s32 	%r1748, %r100, %r1747, %r1745;
	add.s32 	%r1749, %r1739, %r1748;
	cvt.u32.u64 	%r1751, %rd98;
	mad.lo.s32 	%r1752, %r99, %r1751, %r1749;
	add.s32 	%r1753, %r1738, %r1752;
	cvt.u32.u64 	%r1755, %rd100;
	mad.lo.s32 	%r1756, %r98, %r1755, %r1753;
	add.s32 	%r1757, %r1737, %r1756;
	cvt.u32.u64 	%r1759, %rd102;
	mad.lo.s32 	%r1760, %r97, %r1759, %r1757;
	add.s32 	%r1761, %r1736, %r1760;
	cvt.u32.u64 	%r1763, %rd104;
	mad.lo.s32 	%r1764, %r96, %r1763, %r1761;
	cvt.u32.u64 	%r1765, %rd3576;
	add.s32 	%r1766, %r1765, %r1764;
	cvt.u32.u64 	%r1768, %rd106;
	mad.lo.s32 	%r1769, %r95, %r1768, %r1766;
	cvt.u32.u64 	%r1770, %rd15128;
	cvt.u32.u64 	%r1771, %rd108;
	mad.lo.s32 	%r104, %r1770, %r1771, %r1769;
$L__BB0_56:
	cvt.u32.u64 	%r105, %rd115;
	cvt.u32.u64 	%r106, %rd114;
	cvt.u32.u64 	%r107, %rd113;
	cvt.u32.u64 	%r108, %rd112;
	cvt.u32.u64 	%r109, %rd111;
	cvt.u32.u64 	%r110, %rd110;
	cvt.u32.u64 	%r111, %rd109;
	setp.gt.u32 	%p58, %r104, %r28;
	@%p58 bra 	$L__BB0_70;
	setp.lt.u32 	%p59, %r104, %r28;
	@%p59 bra 	$L__BB0_71;
	cvt.u32.u64 	%r1772, %rd11;
	setp.lt.u32 	%p60, %r1772, %r111;
	@%p60 bra 	$L__BB0_70;
	setp.gt.u32 	%p61, %r1772, %r111;
	@%p61 bra 	$L__BB0_71;
	cvt.u32.u64 	%r1774, %rd10;
	setp.lt.u32 	%p62, %r1774, %r110;
	@%p62 bra 	$L__BB0_70;
	setp.gt.u32 	%p63, %r1774, %r110;
	@%p63 bra 	$L__BB0_71;
	cvt.u32.u64 	%r1776, %rd9;
	setp.lt.u32 	%p64, %r1776, %r109;
	@%p64 bra 	$L__BB0_70;
	setp.gt.u32 	%p65, %r1776, %r109;
	@%p65 bra 	$L__BB0_71;
	cvt.u32.u64 	%r1778, %rd8;
	setp.lt.u32 	%p66, %r1778, %r108;
	@%p66 bra 	$L__BB0_70;
	setp.gt.u32 	%p67, %r1778, %r108;
	@%p67 bra 	$L__BB0_71;
	cvt.u32.u64 	%r1780, %rd7;
	setp.lt.u32 	%p68, %r1780, %r107;
	@%p68 bra 	$L__BB0_70;
	setp.gt.u32 	%p69, %r1780, %r107;
	@%p69 bra 	$L__BB0_71;
	cvt.u32.u64 	%r1782, %rd6;
	setp.lt.u32 	%p70, %r1782, %r106;
	@%p70 bra 	$L__BB0_70;
	cvt.u32.u64 	%r1784, %rd5;
	setp.gt.u32 	%p71, %r1782, %r106;
	setp.gt.u32 	%p72, %r1784, %r105;
	or.pred  	%p73, %p71, %p72;
	@%p73 bra 	$L__BB0_71;
$L__BB0_70:
	and.b64  	%rd6606, %rd115, 4294967295;
	sub.s64 	%rd115, %rd6606, %rd5;
	shr.u64 	%rd6607, %rd115, 63;
	and.b64  	%rd6608, %rd114, 4294967295;
	add.s64 	%rd6609, %rd6607, %rd6;
	sub.s64 	%rd114, %rd6608, %rd6609;
	shr.u64 	%rd6610, %rd114, 63;
	and.b64  	%rd6611, %rd113, 4294967295;
	add.s64 	%rd6612, %rd6610, %rd7;
	sub.s64 	%rd113, %rd6611, %rd6612;
	shr.u64 	%rd6613, %rd113, 63;
	and.b64  	%rd6614, %rd112, 4294967295;
	add.s64 	%rd6615, %rd6613, %rd8;
	sub.s64 	%rd112, %rd6614, %rd6615;
	shr.u64 	%rd6616, %rd112, 63;
	and.b64  	%rd6617, %rd111, 4294967295;
	add.s64 	%rd6618, %rd6616, %rd9;
	sub.s64 	%rd111, %rd6617, %rd6618;
	shr.u64 	%rd6619, %rd111, 63;
	and.b64  	%rd6620, %rd110, 4294967295;
	add.s64 	%rd6621, %rd6619, %rd10;
	sub.s64 	%rd110, %rd6620, %rd6621;
	shr.u64 	%rd6622, %rd110, 63;
	and.b64  	%rd6623, %rd109, 4294967295;
	add.s64 	%rd6624, %rd6622, %rd11;
	sub.s64 	%rd109, %rd6623, %rd6624;
	shr.u64 	%rd6625, %rd109, 63;
	cvt.u32.u64 	%r2774, %rd6625;
	add.s32 	%r2775, %r28, %r2774;
	sub.s32 	%r104, %r104, %r2775;
	bra.uni 	$L__BB0_56;
$L__BB0_71:
	cvt.u64.u32 	%rd3578, %r58;
	cvt.u64.u32 	%rd3579, %r59;
	cvt.u64.u32 	%rd3580, %r60;
	cvt.u64.u32 	%rd3581, %r61;
	cvt.u64.u32 	%rd3582, %r62;
	cvt.u64.u32 	%rd3583, %r63;
	cvt.u64.u32 	%rd3584, %r64;
	and.b64  	%rd123, %rd15121, 4294967295;
	mul.lo.s64 	%rd143, %rd123, %rd3578;
	shr.u64 	%rd3585, %rd143, 32;
	and.b64  	%rd125, %rd15120, 4294967295;
	mad.lo.s64 	%rd3586, %rd125, %rd3578, %rd3585;
	shr.u64 	%rd3587, %rd3586, 32;
	and.b64  	%rd126, %rd15119, 4294967295;
	mad.lo.s64 	%rd3588, %rd126, %rd3578, %rd3587;
	shr.u64 	%rd3589, %rd3588, 32;
	and.b64  	%rd127, %rd15118, 4294967295;
	mad.lo.s64 	%rd3590, %rd127, %rd3578, %rd3589;
	shr.u64 	%rd3591, %rd3590, 32;
	and.b64  	%rd128, %rd15117, 4294967295;
	mad.lo.s64 	%rd3592, %rd128, %rd3578, %rd3591;
	shr.u64 	%rd3593, %rd3592, 32;
	and.b64  	%rd129, %rd15116, 4294967295;
	mad.lo.s64 	%rd3594, %rd129, %rd3578, %rd3593;
	shr.u64 	%rd3595, %rd3594, 32;
	and.b64  	%rd130, %rd15115, 4294967295;
	mad.lo.s64 	%rd3596, %rd130, %rd3578, %rd3595;
	shr.u64 	%rd3597, %rd3596, 32;
	cvt.u64.u32 	%rd3598, %r5499;
	and.b64  	%rd3599, %rd3586, 4294967295;
	mad.lo.s64 	%rd142, %rd123, %rd3579, %rd3599;
	shr.u64 	%rd3600, %rd142, 32;
	and.b64  	%rd3601, %rd3588, 4294967295;
	add.s64 	%rd3602, %rd3600, %rd3601;
	mad.lo.s64 	%rd3603, %rd125, %rd3579, %rd3602;
	shr.u64 	%rd3604, %rd3603, 32;
	and.b64  	%rd3605, %rd3590, 4294967295;
	add.s64 	%rd3606, %rd3604, %rd3605;
	mad.lo.s64 	%rd3607, %rd126, %rd3579, %rd3606;
	shr.u64 	%rd3608, %rd3607, 32;
	and.b64  	%rd3609, %rd3592, 4294967295;
	add.s64 	%rd3610, %rd3608, %rd3609;
	mad.lo.s64 	%rd3611, %rd127, %rd3579, %rd3610;
	shr.u64 	%rd3612, %rd3611, 32;
	and.b64  	%rd3613, %rd3594, 4294967295;
	add.s64 	%rd3614, %rd3612, %rd3613;
	mad.lo.s64 	%rd3615, %rd128, %rd3579, %rd3614;
	shr.u64 	%rd3616, %rd3615, 32;
	and.b64  	%rd3617, %rd3596, 4294967295;
	add.s64 	%rd3618, %rd3616, %rd3617;
	mad.lo.s64 	%rd3619, %rd129, %rd3579, %rd3618;
	shr.u64 	%rd3620, %rd3619, 32;
	and.b64  	%rd3621, %rd3603, 4294967295;
	mad.lo.s64 	%rd141, %rd123, %rd3580, %rd3621;
	shr.u64 	%rd3622, %rd141, 32;
	and.b64  	%rd3623, %rd3607, 4294967295;
	add.s64 	%rd3624, %rd3622, %rd3623;
	mad.lo.s64 	%rd3625, %rd125, %rd3580, %rd3624;
	shr.u64 	%rd3626, %rd3625, 32;
	and.b64  	%rd3627, %rd3611, 4294967295;
	add.s64 	%rd3628, %rd3626, %rd3627;
	mad.lo.s64 	%rd3629, %rd126, %rd3580, %rd3628;
	shr.u64 	%rd3630, %rd3629, 32;
	and.b64  	%rd3631, %rd3615, 4294967295;
	add.s64 	%rd3632, %rd3630, %rd3631;
	mad.lo.s64 	%rd3633, %rd127, %rd3580, %rd3632;
	shr.u64 	%rd3634, %rd3633, 32;
	and.b64  	%rd3635, %rd3619, 4294967295;
	add.s64 	%rd3636, %rd3634, %rd3635;
	mad.lo.s64 	%rd3637, %rd128, %rd3580, %rd3636;
	shr.u64 	%rd3638, %rd3637, 32;
	and.b64  	%rd3639, %rd3625, 4294967295;
	mad.lo.s64 	%rd140, %rd123, %rd3581, %rd3639;
	shr.u64 	%rd3640, %rd140, 32;
	and.b64  	%rd3641, %rd3629, 4294967295;
	add.s64 	%rd3642, %rd3640, %rd3641;
	mad.lo.s64 	%rd3643, %rd125, %rd3581, %rd3642;
	shr.u64 	%rd3644, %rd3643, 32;
	and.b64  	%rd3645, %rd3633, 4294967295;
	add.s64 	%rd3646, %rd3644, %rd3645;
	mad.lo.s64 	%rd3647, %rd126, %rd3581, %rd3646;
	shr.u64 	%rd3648, %rd3647, 32;
	and.b64  	%rd3649, %rd3637, 4294967295;
	add.s64 	%rd3650, %rd3648, %rd3649;
	mad.lo.s64 	%rd3651, %rd127, %rd3581, %rd3650;
	shr.u64 	%rd3652, %rd3651, 32;
	and.b64  	%rd3653, %rd3643, 4294967295;
	mad.lo.s64 	%rd139, %rd123, %rd3582, %rd3653;
	shr.u64 	%rd3654, %rd139, 32;
	and.b64  	%rd3655, %rd3647, 4294967295;
	add.s64 	%rd3656, %rd3654, %rd3655;
	mad.lo.s64 	%rd3657, %rd125, %rd3582, %rd3656;
	shr.u64 	%rd3658, %rd3657, 32;
	and.b64  	%rd3659, %rd3651, 4294967295;
	add.s64 	%rd3660, %rd3658, %rd3659;
	mad.lo.s64 	%rd3661, %rd126, %rd3582, %rd3660;
	shr.u64 	%rd3662, %rd3661, 32;
	and.b64  	%rd3663, %rd3657, 4294967295;
	mad.lo.s64 	%rd138, %rd123, %rd3583, %rd3663;
	shr.u64 	%rd3664, %rd138, 32;
	and.b64  	%rd3665, %rd3661, 4294967295;
	add.s64 	%rd3666, %rd3664, %rd3665;
	mad.lo.s64 	%rd3667, %rd125, %rd3583, %rd3666;
	shr.u64 	%rd3668, %rd3667, 32;
	and.b64  	%rd3669, %rd3667, 4294967295;
	mad.lo.s64 	%rd137, %rd123, %rd3584, %rd3669;
	shr.u64 	%rd3670, %rd137, 32;
	cvt.u64.u32 	%rd3671, %r65;
	cvt.u32.u64 	%r1785, %rd3668;
	cvt.u32.u64 	%r1786, %rd3662;
	cvt.u32.u64 	%r1787, %rd3652;
	cvt.u32.u64 	%r1788, %rd3638;
	cvt.u32.u64 	%r1789, %rd3620;
	cvt.u32.u64 	%r1790, %rd3597;
	cvt.u32.u64 	%r1791, %rd3578;
	cvt.u32.u64 	%r1792, %rd3598;
	mad.lo.s32 	%r1793, %r1792, %r1791, %r1790;
	add.s32 	%r1794, %r1789, %r1793;
	cvt.u32.u64 	%r1796, %rd3579;
	mad.lo.s32 	%r1797, %r90, %r1796, %r1794;
	add.s32 	%r1798, %r1788, %r1797;
	cvt.u32.u64 	%r1800, %rd3580;
	mad.lo.s32 	%r1801, %r89, %r1800, %r1798;
	add.s32 	%r1802, %r1787, %r1801;
	cvt.u32.u64 	%r1804, %rd3581;
	mad.lo.s32 	%r1805, %r88, %r1804, %r1802;
	add.s32 	%r1806, %r1786, %r1805;
	cvt.u32.u64 	%r1808, %rd3582;
	mad.lo.s32 	%r1809, %r87, %r1808, %r1806;
	add.s32 	%r1810, %r1785, %r1809;
	cvt.u32.u64 	%r1812, %rd3583;
	mad.lo.s32 	%r1813, %r86, %r1812, %r1810;
	cvt.u32.u64 	%r1814, %rd3670;
	add.s32 	%r1815, %r1814, %r1813;
	cvt.u32.u64 	%r1817, %rd3584;
	mad.lo.s32 	%r1818, %r85, %r1817, %r1815;
	cvt.u32.u64 	%r1819, %rd15121;
	cvt.u32.u64 	%r1820, %rd3671;
	mad.lo.s32 	%r114, %r1819, %r1820, %r1818;
$L__BB0_72:
	cvt.u32.u64 	%r115, %rd143;
	cvt.u32.u64 	%r116, %rd142;
	cvt.u32.u64 	%r117, %rd141;
	cvt.u32.u64 	%r118, %rd140;
	cvt.u32.u64 	%r119, %rd139;
	cvt.u32.u64 	%r120, %rd138;
	cvt.u32.u64 	%r121, %rd137;
	setp.gt.u32 	%p74, %r114, %r28;
	@%p74 bra 	$L__BB0_86;
	setp.lt.u32 	%p75, %r114, %r28;
	@%p75 bra 	$L__BB0_87;
	cvt.u32.u64 	%r1821, %rd11;
	setp.lt.u32 	%p76, %r1821, %r121;
	@%p76 bra 	$L__BB0_86;
	setp.gt.u32 	%p77, %r1821, %r121;
	@%p77 bra 	$L__BB0_87;
	cvt.u32.u64 	%r1823, %rd10;
	setp.lt.u32 	%p78, %r1823, %r120;
	@%p78 bra 	$L__BB0_86;
	setp.gt.u32 	%p79, %r1823, %r120;
	@%p79 bra 	$L__BB0_87;
	cvt.u32.u64 	%r1825, %rd9;
	setp.lt.u32 	%p80, %r1825, %r119;
	@%p80 bra 	$L__BB0_86;
	setp.gt.u32 	%p81, %r1825, %r119;
	@%p81 bra 	$L__BB0_87;
	cvt.u32.u64 	%r1827, %rd8;
	setp.lt.u32 	%p82, %r1827, %r118;
	@%p82 bra 	$L__BB0_86;
	setp.gt.u32 	%p83, %r1827, %r118;
	@%p83 bra 	$L__BB0_87;
	cvt.u32.u64 	%r1829, %rd7;
	setp.lt.u32 	%p84, %r1829, %r117;
	@%p84 bra 	$L__BB0_86;
	setp.gt.u32 	%p85, %r1829, %r117;
	@%p85 bra 	$L__BB0_87;
	cvt.u32.u64 	%r1831, %rd6;
	setp.lt.u32 	%p86, %r1831, %r116;
	@%p86 bra 	$L__BB0_86;
	cvt.u32.u64 	%r1833, %rd5;
	setp.gt.u32 	%p87, %r1831, %r116;
	setp.gt.u32 	%p88, %r1833, %r115;
	or.pred  	%p89, %p87, %p88;
	@%p89 bra 	$L__BB0_87;
$L__BB0_86:
	and.b64  	%rd6586, %rd143, 4294967295;
	sub.s64 	%rd143, %rd6586, %rd5;
	shr.u64 	%rd6587, %rd143, 63;
	and.b64  	%rd6588, %rd142, 4294967295;
	add.s64 	%rd6589, %rd6587, %rd6;
	sub.s64 	%rd142, %rd6588, %rd6589;
	shr.u64 	%rd6590, %rd142, 63;
	and.b64  	%rd6591, %rd141, 4294967295;
	add.s64 	%rd6592, %rd6590, %rd7;
	sub.s64 	%rd141, %rd6591, %rd6592;
	shr.u64 	%rd6593, %rd141, 63;
	and.b64  	%rd6594, %rd140, 4294967295;
	add.s64 	%rd6595, %rd6593, %rd8;
	sub.s64 	%rd140, %rd6594, %rd6595;
	shr.u64 	%rd6596, %rd140, 63;
	and.b64  	%rd6597, %rd139, 4294967295;
	add.s64 	%rd6598, %rd6596, %rd9;
	sub.s64 	%rd139, %rd6597, %rd6598;
	shr.u64 	%rd6599, %rd139, 63;
	and.b64  	%rd6600, %rd138, 4294967295;
	add.s64 	%rd6601, %rd6599, %rd10;
	sub.s64 	%rd138, %rd6600, %rd6601;
	shr.u64 	%rd6602, %rd138, 63;
	and.b64  	%rd6603, %rd137, 4294967295;
	add.s64 	%rd6604, %rd6602, %rd11;
	sub.s64 	%rd137, %rd6603, %rd6604;
	shr.u64 	%rd6605, %rd137, 63;
	cvt.u32.u64 	%r2772, %rd6605;
	add.s32 	%r2773, %r28, %r2772;
	sub.s32 	%r114, %r114, %r2773;
	bra.uni 	$L__BB0_72;
$L__BB0_87:
	mul.lo.s64 	%rd15149, %rd123, %rd37;
	shr.u64 	%rd3674, %rd15149, 32;
	mad.lo.s64 	%rd3675, %rd123, %rd39, %rd3674;
	shr.u64 	%rd3676, %rd3675, 32;
	mad.lo.s64 	%rd3677, %rd123, %rd40, %rd3676;
	shr.u64 	%rd3678, %rd3677, 32;
	mad.lo.s64 	%rd3679, %rd123, %rd41, %rd3678;
	shr.u64 	%rd3680, %rd3679, 32;
	mad.lo.s64 	%rd3681, %rd123, %rd42, %rd3680;
	shr.u64 	%rd3682, %rd3681, 32;
	mad.lo.s64 	%rd3683, %rd123, %rd43, %rd3682;
	shr.u64 	%rd3684, %rd3683, 32;
	mad.lo.s64 	%rd3685, %rd123, %rd44, %rd3684;
	shr.u64 	%rd3686, %rd3685, 32;
	and.b64  	%rd3687, %rd3675, 4294967295;
	mad.lo.s64 	%rd15148, %rd125, %rd37, %rd3687;
	shr.u64 	%rd3688, %rd15148, 32;
	and.b64  	%rd3689, %rd3677, 4294967295;
	add.s64 	%rd3690, %rd3688, %rd3689;
	mad.lo.s64 	%rd3691, %rd125, %rd39, %rd3690;
	shr.u64 	%rd3692, %rd3691, 32;
	and.b64  	%rd3693, %rd3679, 4294967295;
	add.s64 	%rd3694, %rd3692, %rd3693;
	mad.lo.s64 	%rd3695, %rd125, %rd40, %rd3694;
	shr.u64 	%rd3696, %rd3695, 32;
	and.b64  	%rd3697, %rd3681, 4294967295;
	add.s64 	%rd3698, %rd3696, %rd3697;
	mad.lo.s64 	%rd3699, %rd125, %rd41, %rd3698;
	shr.u64 	%rd3700, %rd3699, 32;
	and.b64  	%rd3701, %rd3683, 4294967295;
	add.s64 	%rd3702, %rd3700, %rd3701;
	mad.lo.s64 	%rd3703, %rd125, %rd42, %rd3702;
	shr.u64 	%rd3704, %rd3703, 32;
	and.b64  	%rd3705, %rd3685, 4294967295;
	add.s64 	%rd3706, %rd3704, %rd3705;
	mad.lo.s64 	%rd3707, %rd125, %rd43, %rd3706;
	shr.u64 	%rd3708, %rd3707, 32;
	and.b64  	%rd3709, %rd3691, 4294967295;
	mad.lo.s64 	%rd15147, %rd126, %rd37, %rd3709;
	shr.u64 	%rd3710, %rd15147, 32;
	and.b64  	%rd3711, %rd3695, 4294967295;
	add.s64 	%rd3712, %rd3710, %rd3711;
	mad.lo.s64 	%rd3713, %rd126, %rd39, %rd3712;
	shr.u64 	%rd3714, %rd3713, 32;
	and.b64  	%rd3715, %rd3699, 4294967295;
	add.s64 	%rd3716, %rd3714, %rd3715;
	mad.lo.s64 	%rd3717, %rd126, %rd40, %rd3716;
	shr.u64 	%rd3718, %rd3717, 32;
	and.b64  	%rd3719, %rd3703, 4294967295;
	add.s64 	%rd3720, %rd3718, %rd3719;
	mad.lo.s64 	%rd3721, %rd126, %rd41, %rd3720;
	shr.u64 	%rd3722, %rd3721, 32;
	and.b64  	%rd3723, %rd3707, 4294967295;
	add.s64 	%rd3724, %rd3722, %rd3723;
	mad.lo.s64 	%rd3725, %rd126, %rd42, %rd3724;
	shr.u64 	%rd3726, %rd3725, 32;
	and.b64  	%rd3727, %rd3713, 4294967295;
	mad.lo.s64 	%rd15146, %rd127, %rd37, %rd3727;
	shr.u64 	%rd3728, %rd15146, 32;
	and.b64  	%rd3729, %rd3717, 4294967295;
	add.s64 	%rd3730, %rd3728, %rd3729;
	mad.lo.s64 	%rd3731, %rd127, %rd39, %rd3730;
	shr.u64 	%rd3732, %rd3731, 32;
	and.b64  	%rd3733, %rd3721, 4294967295;
	add.s64 	%rd3734, %rd3732, %rd3733;
	mad.lo.s64 	%rd3735, %rd127, %rd40, %rd3734;
	shr.u64 	%rd3736, %rd3735, 32;
	and.b64  	%rd3737, %rd3725, 4294967295;
	add.s64 	%rd3738, %rd3736, %rd3737;
	mad.lo.s64 	%rd3739, %rd127, %rd41, %rd3738;
	shr.u64 	%rd3740, %rd3739, 32;
	and.b64  	%rd3741, %rd3731, 4294967295;
	mad.lo.s64 	%rd15145, %rd128, %rd37, %rd3741;
	shr.u64 	%rd3742, %rd15145, 32;
	and.b64  	%rd3743, %rd3735, 4294967295;
	add.s64 	%rd3744, %rd3742, %rd3743;
	mad.lo.s64 	%rd3745, %rd128, %rd39, %rd3744;
	shr.u64 	%rd3746, %rd3745, 32;
	and.b64  	%rd3747, %rd3739, 4294967295;
	add.s64 	%rd3748, %rd3746, %rd3747;
	mad.lo.s64 	%rd3749, %rd128, %rd40, %rd3748;
	shr.u64 	%rd3750, %rd3749, 32;
	and.b64  	%rd3751, %rd3745, 4294967295;
	mad.lo.s64 	%rd15144, %rd129, %rd37, %rd3751;
	shr.u64 	%rd3752, %rd15144, 32;
	and.b64  	%rd3753, %rd3749, 4294967295;
	add.s64 	%rd3754, %rd3752, %rd3753;
	mad.lo.s64 	%rd3755, %rd129, %rd39, %rd3754;
	shr.u64 	%rd3756, %rd3755, 32;
	and.b64  	%rd3757, %rd3755, 4294967295;
	mad.lo.s64 	%rd15143, %rd130, %rd37, %rd3757;
	shr.u64 	%rd3758, %rd15143, 32;
	cvt.u32.u64 	%r1834, %rd3756;
	cvt.u32.u64 	%r1835, %rd3750;
	cvt.u32.u64 	%r1836, %rd3740;
	cvt.u32.u64 	%r1837, %rd3726;
	cvt.u32.u64 	%r1838, %rd3708;
	cvt.u32.u64 	%r1839, %rd3686;
	mad.lo.s32 	%r1842, %r1819, %r1663, %r1839;
	add.s32 	%r1843, %r1838, %r1842;
	cvt.u32.u64 	%r1844, %rd44;
	mad.lo.s32 	%r1846, %r85, %r1844, %r1843;
	add.s32 	%r1847, %r1837, %r1846;
	cvt.u32.u64 	%r1848, %rd43;
	mad.lo.s32 	%r1850, %r86, %r1848, %r1847;
	add.s32 	%r1851, %r1836, %r1850;
	cvt.u32.u64 	%r1852, %rd42;
	mad.lo.s32 	%r1854, %r87, %r1852, %r1851;
	add.s32 	%r1855, %r1835, %r1854;
	cvt.u32.u64 	%r1856, %rd41;
	mad.lo.s32 	%r1858, %r88, %r1856, %r1855;
	add.s32 	%r1859, %r1834, %r1858;
	cvt.u32.u64 	%r1860, %rd40;
	mad.lo.s32 	%r1862, %r89, %r1860, %r1859;
	cvt.u32.u64 	%r1863, %rd3758;
	add.s32 	%r1864, %r1863, %r1862;
	cvt.u32.u64 	%r1865, %rd39;
	mad.lo.s32 	%r1867, %r90, %r1865, %r1864;
	mad.lo.s32 	%r5503, %r1662, %r1792, %r1867;
$L__BB0_88:
	cvt.u32.u64 	%r125, %rd15148;
	cvt.u32.u64 	%r126, %rd15147;
	cvt.u32.u64 	%r127, %rd15146;
	cvt.u32.u64 	%r128, %rd15145;
	cvt.u32.u64 	%r129, %rd15144;
	cvt.u32.u64 	%r130, %rd15143;
	setp.gt.u32 	%p90, %r5503, %r28;
	@%p90 bra 	$L__BB0_102;
	setp.lt.u32 	%p91, %r5503, %r28;
	@%p91 bra 	$L__BB0_103;
	cvt.u32.u64 	%r1870, %rd11;
	setp.lt.u32 	%p92, %r1870, %r130;
	@%p92 bra 	$L__BB0_102;
	setp.gt.u32 	%p93, %r1870, %r130;
	@%p93 bra 	$L__BB0_103;
	cvt.u32.u64 	%r1872, %rd10;
	setp.lt.u32 	%p94, %r1872, %r129;
	@%p94 bra 	$L__BB0_102;
	setp.gt.u32 	%p95, %r1872, %r129;
	@%p95 bra 	$L__BB0_103;
	cvt.u32.u64 	%r1874, %rd9;
	setp.lt.u32 	%p96, %r1874, %r128;
	@%p96 bra 	$L__BB0_102;
	setp.gt.u32 	%p97, %r1874, %r128;
	@%p97 bra 	$L__BB0_103;
	cvt.u32.u64 	%r1876, %rd8;
	setp.lt.u32 	%p98, %r1876, %r127;
	@%p98 bra 	$L__BB0_102;
	setp.gt.u32 	%p99, %r1876, %r127;
	@%p99 bra 	$L__BB0_103;
	cvt.u32.u64 	%r1878, %rd7;
	setp.lt.u32 	%p100, %r1878, %r126;
	@%p100 bra 	$L__BB0_102;
	setp.gt.u32 	%p101, %r1878, %r126;
	@%p101 bra 	$L__BB0_103;
	cvt.u32.u64 	%r1880, %rd6;
	setp.lt.u32 	%p102, %r1880, %r125;
	@%p102 bra 	$L__BB0_102;
	cvt.u32.u64 	%r1882, %rd5;
	setp.gt.u32 	%p103, %r1880, %r125;
	cvt.u32.u64 	%r1883, %rd15149;
	setp.gt.u32 	%p104, %r1882, %r1883;
	or.pred  	%p105, %p103, %p104;
	@%p105 bra 	$L__BB0_103;
$L__BB0_102:
	and.b64  	%rd6566, %rd15149, 4294967295;
	sub.s64 	%rd15149, %rd6566, %rd5;
	shr.u64 	%rd6567, %rd15149, 63;
	and.b64  	%rd6568, %rd15148, 4294967295;
	add.s64 	%rd6569, %rd6567, %rd6;
	sub.s64 	%rd15148, %rd6568, %rd6569;
	shr.u64 	%rd6570, %rd15148, 63;
	and.b64  	%rd6571, %rd15147, 4294967295;
	add.s64 	%rd6572, %rd6570, %rd7;
	sub.s64 	%rd15147, %rd6571, %rd6572;
	shr.u64 	%rd6573, %rd15147, 63;
	and.b64  	%rd6574, %rd15146, 4294967295;
	add.s64 	%rd6575, %rd6573, %rd8;
	sub.s64 	%rd15146, %rd6574, %rd6575;
	shr.u64 	%rd6576, %rd15146, 63;
	and.b64  	%rd6577, %rd15145, 4294967295;
	add.s64 	%rd6578, %rd6576, %rd9;
	sub.s64 	%rd15145, %rd6577, %rd6578;
	shr.u64 	%rd6579, %rd15145, 63;
	and.b64  	%rd6580, %rd15144, 4294967295;
	add.s64 	%rd6581, %rd6579, %rd10;
	sub.s64 	%rd15144, %rd6580, %rd6581;
	shr.u64 	%rd6582, %rd15144, 63;
	and.b64  	%rd6583, %rd15143, 4294967295;
	add.s64 	%rd6584, %rd6582, %rd11;
	sub.s64 	%rd15143, %rd6583, %rd6584;
	shr.u64 	%rd6585, %rd15143, 63;
	cvt.u32.u64 	%r2770, %rd6585;
	add.s32 	%r2771, %r28, %r2770;
	sub.s32 	%r5503, %r5503, %r2771;
	bra.uni 	$L__BB0_88;
$L__BB0_103:
	mul.lo.s64 	%rd15156, %rd88, %rd29;
	shr.u64 	%rd3761, %rd15156, 32;
	mad.lo.s64 	%rd3762, %rd88, %rd30, %rd3761;
	shr.u64 	%rd3763, %rd3762, 32;
	mad.lo.s64 	%rd3764, %rd88, %rd31, %rd3763;
	shr.u64 	%rd3765, %rd3764, 32;
	mad.lo.s64 	%rd3766, %rd88, %rd32, %rd3765;
	shr.u64 	%rd3767, %rd3766, 32;
	mad.lo.s64 	%rd3768, %rd88, %rd33, %rd3767;
	shr.u64 	%rd3769, %rd3768, 32;
	mad.lo.s64 	%rd3770, %rd88, %rd34, %rd3769;
	shr.u64 	%rd3771, %rd3770, 32;
	mad.lo.s64 	%rd3772, %rd88, %rd35, %rd3771;
	shr.u64 	%rd3773, %rd3772, 32;
	and.b64  	%rd3774, %rd3762, 4294967295;
	mad.lo.s64 	%rd15155, %rd90, %rd29, %rd3774;
	shr.u64 	%rd3775, %rd15155, 32;
	and.b64  	%rd3776, %rd3764, 4294967295;
	add.s64 	%rd3777, %rd3775, %rd3776;
	mad.lo.s64 	%rd3778, %rd90, %rd30, %rd3777;
	shr.u64 	%rd3779, %rd3778, 32;
	and.b64  	%rd3780, %rd3766, 4294967295;
	add.s64 	%rd3781, %rd3779, %rd3780;
	mad.lo.s64 	%rd3782, %rd90, %rd31, %rd3781;
	shr.u64 	%rd3783, %rd3782, 32;
	and.b64  	%rd3784, %rd3768, 4294967295;
	add.s64 	%rd3785, %rd3783, %rd3784;
	mad.lo.s64 	%rd3786, %rd90, %rd32, %rd3785;
	shr.u64 	%rd3787, %rd3786, 32;
	and.b64  	%rd3788, %rd3770, 4294967295;
	add.s64 	%rd3789, %rd3787, %rd3788;
	mad.lo.s64 	%rd3790, %rd90, %rd33, %rd3789;
	shr.u64 	%rd3791, %rd3790, 32;
	and.b64  	%rd3792, %rd3772, 4294967295;
	add.s64 	%rd3793, %rd3791, %rd3792;
	mad.lo.s64 	%rd3794, %rd90, %rd34, %rd3793;
	shr.u64 	%rd3795, %rd3794, 32;
	and.b64  	%rd3796, %rd3778, 4294967295;
	mad.lo.s64 	%rd15154, %rd91, %rd29, %rd3796;
	shr.u64 	%rd3797, %rd15154, 32;
	and.b64  	%rd3798, %rd3782, 4294967295;
	add.s64 	%rd3799, %rd3797, %rd3798;
	mad.lo.s64 	%rd3800, %rd91, %rd30, %rd3799;
	shr.u64 	%rd3801, %rd3800, 32;
	and.b64  	%rd3802, %rd3786, 4294967295;
	add.s64 	%rd3803, %rd3801, %rd3802;
	mad.lo.s64 	%rd3804, %rd91, %rd31, %rd3803;
	shr.u64 	%rd3805, %rd3804, 32;
	and.b64  	%rd3806, %rd3790, 4294967295;
	add.s64 	%rd3807, %rd3805, %rd3806;
	mad.lo.s64 	%rd3808, %rd91, %rd32, %rd3807;
	shr.u64 	%rd3809, %rd3808, 32;
	and.b64  	%rd3810, %rd3794, 4294967295;
	add.s64 	%rd3811, %rd3809, %rd3810;
	mad.lo.s64 	%rd3812, %rd91, %rd33, %rd3811;
	shr.u64 	%rd3813, %rd3812, 32;
	and.b64  	%rd3814, %rd3800, 4294967295;
	mad.lo.s64 	%rd15153, %rd92, %rd29, %rd3814;
	shr.u64 	%rd3815, %rd15153, 32;
	and.b64  	%rd3816, %rd3804, 4294967295;
	add.s64 	%rd3817, %rd3815, %rd3816;
	mad.lo.s64 	%rd3818, %rd92, %rd30, %rd3817;
	shr.u64 	%rd3819, %rd3818, 32;
	and.b64  	%rd3820, %rd3808, 4294967295;
	add.s64 	%rd3821, %rd3819, %rd3820;
	mad.lo.s64 	%rd3822, %rd92, %rd31, %rd3821;
	shr.u64 	%rd3823, %rd3822, 32;
	and.b64  	%rd3824, %rd3812, 4294967295;
	add.s64 	%rd3825, %rd3823, %rd3824;
	mad.lo.s64 	%rd3826, %rd92, %rd32, %rd3825;
	shr.u64 	%rd3827, %rd3826, 32;
	and.b64  	%rd3828, %rd3818, 4294967295;
	mad.lo.s64 	%rd15152, %rd93, %rd29, %rd3828;
	shr.u64 	%rd3829, %rd15152, 32;
	and.b64  	%rd3830, %rd3822, 4294967295;
	add.s64 	%rd3831, %rd3829, %rd3830;
	mad.lo.s64 	%rd3832, %rd93, %rd30, %rd3831;
	shr.u64 	%rd3833, %rd3832, 32;
	and.b64  	%rd3834, %rd3826, 4294967295;
	add.s64 	%rd3835, %rd3833, %rd3834;
	mad.lo.s64 	%rd3836, %rd93, %rd31, %rd3835;
	shr.u64 	%rd3837, %rd3836, 32;
	and.b64  	%rd3838, %rd3832, 4294967295;
	mad.lo.s64 	%rd15151, %rd94, %rd29, %rd3838;
	shr.u64 	%rd3839, %rd15151, 32;
	and.b64  	%rd3840, %rd3836, 4294967295;
	add.s64 	%rd3841, %rd3839, %rd3840;
	mad.lo.s64 	%rd3842, %rd94, %rd30, %rd3841;
	shr.u64 	%rd3843, %rd3842, 32;
	and.b64  	%rd3844, %rd3842, 4294967295;
	mad.lo.s64 	%rd15150, %rd95, %rd29, %rd3844;
	shr.u64 	%rd3845, %rd15150, 32;
	cvt.u32.u64 	%r1884, %rd3843;
	cvt.u32.u64 	%r1885, %rd3837;
	cvt.u32.u64 	%r1886, %rd3827;
	cvt.u32.u64 	%r1887, %rd3813;
	cvt.u32.u64 	%r1888, %rd3795;
	cvt.u32.u64 	%r1889, %rd3773;
	mad.lo.s32 	%r1892, %r1770, %r1703, %r1889;
	add.s32 	%r1893, %r1888, %r1892;
	cvt.u32.u64 	%r1894, %rd35;
	mad.lo.s32 	%r1896, %r95, %r1894, %r1893;
	add.s32 	%r1897, %r1887, %r1896;
	cvt.u32.u64 	%r1898, %rd34;
	mad.lo.s32 	%r1900, %r96, %r1898, %r1897;
	add.s32 	%r1901, %r1886, %r1900;
	cvt.u32.u64 	%r1902, %rd33;
	mad.lo.s32 	%r1904, %r97, %r1902, %r1901;
	add.s32 	%r1905, %r1885, %r1904;
	cvt.u32.u64 	%r1906, %rd32;
	mad.lo.s32 	%r1908, %r98, %r1906, %r1905;
	add.s32 	%r1909, %r1884, %r1908;
	cvt.u32.u64 	%r1910, %rd31;
	mad.lo.s32 	%r1912, %r99, %r1910, %r1909;
	cvt.u32.u64 	%r1913, %rd3845;
	add.s32 	%r1914, %r1913, %r1912;
	cvt.u32.u64 	%r1915, %rd30;
	mad.lo.s32 	%r1917, %r100, %r1915, %r1914;
	mad.lo.s32 	%r5504, %r1702, %r1743, %r1917;
$L__BB0_104:
	cvt.u32.u64 	%r134, %rd15155;
	cvt.u32.u64 	%r135, %rd15154;
	cvt.u32.u64 	%r136, %rd15153;
	cvt.u32.u64 	%r137, %rd15152;
	cvt.u32.u64 	%r138, %rd15151;
	cvt.u32.u64 	%r139, %rd15150;
	setp.gt.u32 	%p106, %r5504, %r28;
	@%p106 bra 	$L__BB0_118;
	setp.lt.u32 	%p107, %r5504, %r28;
	@%p107 bra 	$L__BB0_119;
	cvt.u32.u64 	%r1920, %rd11;
	setp.lt.u32 	%p108, %r1920, %r139;
	@%p108 bra 	$L__BB0_118;
	setp.gt.u32 	%p109, %r1920, %r139;
	@%p109 bra 	$L__BB0_119;
	cvt.u32.u64 	%r1922, %rd10;
	setp.lt.u32 	%p110, %r1922, %r138;
	@%p110 bra 	$L__BB0_118;
	setp.gt.u32 	%p111, %r1922, %r138;
	@%p111 bra 	$L__BB0_119;
	cvt.u32.u64 	%r1924, %rd9;
	setp.lt.u32 	%p112, %r1924, %r137;
	@%p112 bra 	$L__BB0_118;
	setp.gt.u32 	%p113, %r1924, %r137;
	@%p113 bra 	$L__BB0_119;
	cvt.u32.u64 	%r1926, %rd8;
	setp.lt.u32 	%p114, %r1926, %r136;
	@%p114 bra 	$L__BB0_118;
	setp.gt.u32 	%p115, %r1926, %r136;
	@%p115 bra 	$L__BB0_119;
	cvt.u32.u64 	%r1928, %rd7;
	setp.lt.u32 	%p116, %r1928, %r135;
	@%p116 bra 	$L__BB0_118;
	setp.gt.u32 	%p117, %r1928, %r135;
	@%p117 bra 	$L__BB0_119;
	cvt.u32.u64 	%r1930, %rd6;
	setp.lt.u32 	%p118, %r1930, %r134;
	@%p118 bra 	$L__BB0_118;
	cvt.u32.u64 	%r1932, %rd5;
	setp.gt.u32 	%p119, %r1930, %r134;
	cvt.u32.u64 	%r1933, %rd15156;
	setp.gt.u32 	%p120, %r1932, %r1933;
	or.pred  	%p121, %p119, %p120;
	@%p121 bra 	$L__BB0_119;
$L__BB0_118:
	and.b64  	%rd6546, %rd15156, 4294967295;
	sub.s64 	%rd15156, %rd6546, %rd5;
	shr.u64 	%rd6547, %rd15156, 63;
	and.b64  	%rd6548, %rd15155, 4294967295;
	add.s64 	%rd6549, %rd6547, %rd6;
	sub.s64 	%rd15155, %rd6548, %rd6549;
	shr.u64 	%rd6550, %rd15155, 63;
	and.b64  	%rd6551, %rd15154, 4294967295;
	add.s64 	%rd6552, %rd6550, %rd7;
	sub.s64 	%rd15154, %rd6551, %rd6552;
	shr.u64 	%rd6553, %rd15154, 63;
	and.b64  	%rd6554, %rd15153, 4294967295;
	add.s64 	%rd6555, %rd6553, %rd8;
	sub.s64 	%rd15153, %rd6554, %rd6555;
	shr.u64 	%rd6556, %rd15153, 63;
	and.b64  	%rd6557, %rd15152, 4294967295;
	add.s64 	%rd6558, %rd6556, %rd9;
	sub.s64 	%rd15152, %rd6557, %rd6558;
	shr.u64 	%rd6559, %rd15152, 63;
	and.b64  	%rd6560, %rd15151, 4294967295;
	add.s64 	%rd6561, %rd6559, %rd10;
	sub.s64 	%rd15151, %rd6560, %rd6561;
	shr.u64 	%rd6562, %rd15151, 63;
	and.b64  	%rd6563, %rd15150, 4294967295;
	add.s64 	%rd6564, %rd6562, %rd11;
	sub.s64 	%rd15150, %rd6563, %rd6564;
	shr.u64 	%rd6565, %rd15150, 63;
	cvt.u32.u64 	%r2768, %rd6565;
	add.s32 	%r2769, %r28, %r2768;
	sub.s32 	%r5504, %r5504, %r2769;
	bra.uni 	$L__BB0_104;
$L__BB0_119:
	cvt.u64.u32 	%rd193, %r5488;
	and.b64  	%rd3847, %rd15156, 4294967295;
	mul.lo.s64 	%rd214, %rd3847, %rd193;
	shr.u64 	%rd3848, %rd214, 32;
	and.b64  	%rd3849, %rd15155, 4294967295;
	mad.lo.s64 	%rd3850, %rd3849, %rd193, %rd3848;
	shr.u64 	%rd3851, %rd3850, 32;
	and.b64  	%rd3852, %rd15154, 4294967295;
	mad.lo.s64 	%rd3853, %rd3852, %rd193, %rd3851;
	shr.u64 	%rd3854, %rd3853, 32;
	and.b64  	%rd3855, %rd15153, 4294967295;
	mad.lo.s64 	%rd3856, %rd3855, %rd193, %rd3854;
	shr.u64 	%rd3857, %rd3856, 32;
	and.b64  	%rd3858, %rd15152, 4294967295;
	mad.lo.s64 	%rd3859, %rd3858, %rd193, %rd3857;
	shr.u64 	%rd3860, %rd3859, 32;
	and.b64  	%rd3861, %rd15151, 4294967295;
	mad.lo.s64 	%rd3862, %rd3861, %rd193, %rd3860;
	shr.u64 	%rd3863, %rd3862, 32;
	and.b64  	%rd3864, %rd15150, 4294967295;
	mad.lo.s64 	%rd3865, %rd3864, %rd193, %rd3863;
	shr.u64 	%rd3866, %rd3865, 32;
	cvt.u64.u32 	%rd3867, %r5504;
	cvt.u64.u32 	%rd195, %r5487;
	and.b64  	%rd3868, %rd3850, 4294967295;
	mad.lo.s64 	%rd213, %rd3847, %rd195, %rd3868;
	shr.u64 	%rd3869, %rd213, 32;
	and.b64  	%rd3870, %rd3853, 4294967295;
	add.s64 	%rd3871, %rd3869, %rd3870;
	mad.lo.s64 	%rd3872, %rd3849, %rd195, %rd3871;
	shr.u64 	%rd3873, %rd3872, 32;
	and.b64  	%rd3874, %rd3856, 4294967295;
	add.s64 	%rd3875, %rd3873, %rd3874;
	mad.lo.s64 	%rd3876, %rd3852, %rd195, %rd3875;
	shr.u64 	%rd3877, %rd3876, 32;
	and.b64  	%rd3878, %rd3859, 4294967295;
	add.s64 	%rd3879, %rd3877, %rd3878;
	mad.lo.s64 	%rd3880, %rd3855, %rd195, %rd3879;
	shr.u64 	%rd3881, %rd3880, 32;
	and.b64  	%rd3882, %rd3862, 4294967295;
	add.s64 	%rd3883, %rd3881, %rd3882;
	mad.lo.s64 	%rd3884, %rd3858, %rd195, %rd3883;
	shr.u64 	%rd3885, %rd3884, 32;
	and.b64  	%rd3886, %rd3865, 4294967295;
	add.s64 	%rd3887, %rd3885, %rd3886;
	mad.lo.s64 	%rd3888, %rd3861, %rd195, %rd3887;
	shr.u64 	%rd3889, %rd3888, 32;
	cvt.u64.u32 	%rd197, %r5486;
	and.b64  	%rd3890, %rd3872, 4294967295;
	mad.lo.s64 	%rd212, %rd3847, %rd197, %rd3890;
	shr.u64 	%rd3891, %rd212, 32;
	and.b64  	%rd3892, %rd3876, 4294967295;
	add.s64 	%rd3893, %rd3891, %rd3892;
	mad.lo.s64 	%rd3894, %rd3849, %rd197, %rd3893;
	shr.u64 	%rd3895, %rd3894, 32;
	and.b64  	%rd3896, %rd3880, 4294967295;
	add.s64 	%rd3897, %rd3895, %rd3896;
	mad.lo.s64 	%rd3898, %rd3852, %rd197, %rd3897;
	shr.u64 	%rd3899, %rd3898, 32;
	and.b64  	%rd3900, %rd3884, 4294967295;
	add.s64 	%rd3901, %rd3899, %rd3900;
	mad.lo.s64 	%rd3902, %rd3855, %rd197, %rd3901;
	shr.u64 	%rd3903, %rd3902, 32;
	and.b64  	%rd3904, %rd3888, 4294967295;
	add.s64 	%rd3905, %rd3903, %rd3904;
	mad.lo.s64 	%rd3906, %rd3858, %rd197, %rd3905;
	shr.u64 	%rd3907, %rd3906, 32;
	cvt.u64.u32 	%rd199, %r5485;
	and.b64  	%rd3908, %rd3894, 4294967295;
	mad.lo.s64 	%rd211, %rd3847, %rd199, %rd3908;
	shr.u64 	%rd3909, %rd211, 32;
	and.b64  	%rd3910, %rd3898, 4294967295;
	add.s64 	%rd3911, %rd3909, %rd3910;
	mad.lo.s64 	%rd3912, %rd3849, %rd199, %rd3911;
	shr.u64 	%rd3913, %rd3912, 32;
	and.b64  	%rd3914, %rd3902, 4294967295;
	add.s64 	%rd3915, %rd3913, %rd3914;
	mad.lo.s64 	%rd3916, %rd3852, %rd199, %rd3915;
	shr.u64 	%rd3917, %rd3916, 32;
	and.b64  	%rd3918, %rd3906, 4294967295;
	add.s64 	%rd3919, %rd3917, %rd3918;
	mad.lo.s64 	%rd3920, %rd3855, %rd199, %rd3919;
	shr.u64 	%rd3921, %rd3920, 32;
	cvt.u64.u32 	%rd201, %r5484;
	and.b64  	%rd3922, %rd3912, 4294967295;
	mad.lo.s64 	%rd210, %rd3847, %rd201, %rd3922;
	shr.u64 	%rd3923, %rd210, 32;
	and.b64  	%rd3924, %rd3916, 4294967295;
	add.s64 	%rd3925, %rd3923, %rd3924;
	mad.lo.s64 	%rd3926, %rd3849, %rd201, %rd3925;
	shr.u64 	%rd3927, %rd3926, 32;
	and.b64  	%rd3928, %rd3920, 4294967295;
	add.s64 	%rd3929, %rd3927, %rd3928;
	mad.lo.s64 	%rd3930, %rd3852, %rd201, %rd3929;
	shr.u64 	%rd3931, %rd3930, 32;
	cvt.u64.u32 	%rd203, %r5483;
	and.b64  	%rd3932, %rd3926, 4294967295;
	mad.lo.s64 	%rd209, %rd3847, %rd203, %rd3932;
	shr.u64 	%rd3933, %rd209, 32;
	and.b64  	%rd3934, %rd3930, 4294967295;
	add.s64 	%rd3935, %rd3933, %rd3934;
	mad.lo.s64 	%rd3936, %rd3849, %rd203, %rd3935;
	shr.u64 	%rd3937, %rd3936, 32;
	cvt.u64.u32 	%rd205, %r5482;
	and.b64  	%rd3938, %rd3936, 4294967295;
	mad.lo.s64 	%rd208, %rd3847, %rd205, %rd3938;
	shr.u64 	%rd3939, %rd208, 32;
	cvt.u64.u32 	%rd207, %r5481;
	cvt.u32.u64 	%r1934, %rd3937;
	cvt.u32.u64 	%r1935, %rd3931;
	cvt.u32.u64 	%r1936, %rd3921;
	cvt.u32.u64 	%r1937, %rd3907;
	cvt.u32.u64 	%r1938, %rd3889;
	cvt.u32.u64 	%r1939, %rd3866;
	cvt.u32.u64 	%r1940, %rd193;
	cvt.u32.u64 	%r1941, %rd3867;
	mad.lo.s32 	%r1942, %r1941, %r1940, %r1939;
	add.s32 	%r1943, %r1938, %r1942;
	cvt.u32.u64 	%r1945, %rd195;
	mad.lo.s32 	%r1946, %r139, %r1945, %r1943;
	add.s32 	%r1947, %r1937, %r1946;
	cvt.u32.u64 	%r1949, %rd197;
	mad.lo.s32 	%r1950, %r138, %r1949, %r1947;
	add.s32 	%r1951, %r1936, %r1950;
	cvt.u32.u64 	%r1953, %rd199;
	mad.lo.s32 	%r1954, %r137, %r1953, %r1951;
	add.s32 	%r1955, %r1935, %r1954;
	cvt.u32.u64 	%r1957, %rd201;
	mad.lo.s32 	%r1958, %r136, %r1957, %r1955;
	add.s32 	%r1959, %r1934, %r1958;
	cvt.u32.u64 	%r1961, %rd203;
	mad.lo.s32 	%r1962, %r135, %r1961, %r1959;
	cvt.u32.u64 	%r1963, %rd3939;
	add.s32 	%r1964, %r1963, %r1962;
	cvt.u32.u64 	%r1966, %rd205;
	mad.lo.s32 	%r1967, %r134, %r1966, %r1964;
	cvt.u32.u64 	%r1968, %rd15156;
	cvt.u32.u64 	%r1969, %rd207;
	mad.lo.s32 	%r142, %r1968, %r1969, %r1967;
$L__BB0_120:
	cvt.u32.u64 	%r143, %rd214;
	cvt.u32.u64 	%r144, %rd213;
	cvt.u32.u64 	%r145, %rd212;
	cvt.u32.u64 	%r146, %rd211;
	cvt.u32.u64 	%r147, %rd210;
	cvt.u32.u64 	%r148, %rd209;
	cvt.u32.u64 	%r149, %rd208;
	setp.gt.u32 	%p122, %r142, %r28;
	@%p122 bra 	$L__BB0_134;
	setp.lt.u32 	%p123, %r142, %r28;
	@%p123 bra 	$L__BB0_135;
	cvt.u32.u64 	%r1970, %rd11;
	setp.lt.u32 	%p124, %r1970, %r149;
	@%p124 bra 	$L__BB0_134;
	setp.gt.u32 	%p125, %r1970, %r149;
	@%p125 bra 	$L__BB0_135;
	cvt.u32.u64 	%r1972, %rd10;
	setp.lt.u32 	%p126, %r1972, %r148;
	@%p126 bra 	$L__BB0_134;
	setp.gt.u32 	%p127, %r1972, %r148;
	@%p127 bra 	$L__BB0_135;
	cvt.u32.u64 	%r1974, %rd9;
	setp.lt.u32 	%p128, %r1974, %r147;
	@%p128 bra 	$L__BB0_134;
	setp.gt.u32 	%p129, %r1974, %r147;
	@%p129 bra 	$L__BB0_135;
	cvt.u32.u64 	%r1976, %rd8;
	setp.lt.u32 	%p130, %r1976, %r146;
	@%p130 bra 	$L__BB0_134;
	setp.gt.u32 	%p131, %r1976, %r146;
	@%p131 bra 	$L__BB0_135;
	cvt.u32.u64 	%r1978, %rd7;
	setp.lt.u32 	%p132, %r1978, %r145;
	@%p132 bra 	$L__BB0_134;
	setp.gt.u32 	%p133, %r1978, %r145;
	@%p133 bra 	$L__BB0_135;
	cvt.u32.u64 	%r1980, %rd6;
	setp.lt.u32 	%p134, %r1980, %r144;
	@%p134 bra 	$L__BB0_134;
	cvt.u32.u64 	%r1982, %rd5;
	setp.gt.u32 	%p135, %r1980, %r144;
	setp.gt.u32 	%p136, %r1982, %r143;
	or.pred  	%p137, %p135, %p136;
	@%p137 bra 	$L__BB0_135;
$L__BB0_134:
	and.b64  	%rd6526, %rd214, 4294967295;
	sub.s64 	%rd214, %rd6526, %rd5;
	shr.u64 	%rd6527, %rd214, 63;
	and.b64  	%rd6528, %rd213, 4294967295;
	add.s64 	%rd6529, %rd6527, %rd6;
	sub.s64 	%rd213, %rd6528, %rd6529;
	shr.u64 	%rd6530, %rd213, 63;
	and.b64  	%rd6531, %rd212, 4294967295;
	add.s64 	%rd6532, %rd6530, %rd7;
	sub.s64 	%rd212, %rd6531, %rd6532;
	shr.u64 	%rd6533, %rd212, 63;
	and.b64  	%rd6534, %rd211, 4294967295;
	add.s64 	%rd6535, %rd6533, %rd8;
	sub.s64 	%rd211, %rd6534, %rd6535;
	shr.u64 	%rd6536, %rd211, 63;
	and.b64  	%rd6537, %rd210, 4294967295;
	add.s64 	%rd6538, %rd6536, %rd9;
	sub.s64 	%rd210, %rd6537, %rd6538;
	shr.u64 	%rd6539, %rd210, 63;
	and.b64  	%rd6540, %rd209, 4294967295;
	add.s64 	%rd6541, %rd6539, %rd10;
	sub.s64 	%rd209, %rd6540, %rd6541;
	shr.u64 	%rd6542, %rd209, 63;
	and.b64  	%rd6543, %rd208, 4294967295;
	add.s64 	%rd6544, %rd6542, %rd11;
	sub.s64 	%rd208, %rd6543, %rd6544;
	shr.u64 	%rd6545, %rd208, 63;
	cvt.u32.u64 	%r2766, %rd6545;
	add.s32 	%r2767, %r28, %r2766;
	sub.s32 	%r142, %r142, %r2767;
	bra.uni 	$L__BB0_120;
$L__BB0_135:
	cvt.u64.u32 	%rd3941, %r66;
	cvt.u64.u32 	%rd3942, %r67;
	cvt.u64.u32 	%rd3943, %r68;
	cvt.u64.u32 	%rd3944, %r69;
	cvt.u64.u32 	%rd3945, %r70;
	cvt.u64.u32 	%rd3946, %r71;
	cvt.u64.u32 	%rd3947, %r72;
	and.b64  	%rd3948, %rd15149, 4294967295;
	mul.lo.s64 	%rd235, %rd3948, %rd3941;
	shr.u64 	%rd3949, %rd235, 32;
	and.b64  	%rd3950, %rd15148, 4294967295;
	mad.lo.s64 	%rd3951, %rd3950, %rd3941, %rd3949;
	shr.u64 	%rd3952, %rd3951, 32;
	and.b64  	%rd3953, %rd15147, 4294967295;
	mad.lo.s64 	%rd3954, %rd3953, %rd3941, %rd3952;
	shr.u64 	%rd3955, %rd3954, 32;
	and.b64  	%rd3956, %rd15146, 4294967295;
	mad.lo.s64 	%rd3957, %rd3956, %rd3941, %rd3955;
	shr.u64 	%rd3958, %rd3957, 32;
	and.b64  	%rd3959, %rd15145, 4294967295;
	mad.lo.s64 	%rd3960, %rd3959, %rd3941, %rd3958;
	shr.u64 	%rd3961, %rd3960, 32;
	and.b64  	%rd3962, %rd15144, 4294967295;
	mad.lo.s64 	%rd3963, %rd3962, %rd3941, %rd3961;
	shr.u64 	%rd3964, %rd3963, 32;
	and.b64  	%rd3965, %rd15143, 4294967295;
	mad.lo.s64 	%rd3966, %rd3965, %rd3941, %rd3964;
	shr.u64 	%rd3967, %rd3966, 32;
	cvt.u64.u32 	%rd3968, %r5503;
	and.b64  	%rd3969, %rd3951, 4294967295;
	mad.lo.s64 	%rd234, %rd3948, %rd3942, %rd3969;
	shr.u64 	%rd3970, %rd234, 32;
	and.b64  	%rd3971, %rd3954, 4294967295;
	add.s64 	%rd3972, %rd3970, %rd3971;
	mad.lo.s64 	%rd3973, %rd3950, %rd3942, %rd3972;
	shr.u64 	%rd3974, %rd3973, 32;
	and.b64  	%rd3975, %rd3957, 4294967295;
	add.s64 	%rd3976, %rd3974, %rd3975;
	mad.lo.s64 	%rd3977, %rd3953, %rd3942, %rd3976;
	shr.u64 	%rd3978, %rd3977, 32;
	and.b64  	%rd3979, %rd3960, 4294967295;
	add.s64 	%rd3980, %rd3978, %rd3979;
	mad.lo.s64 	%rd3981, %rd3956, %rd3942, %rd3980;
	shr.u64 	%rd3982, %rd3981, 32;
	and.b64  	%rd3983, %rd3963, 4294967295;
	add.s64 	%rd3984, %rd3982, %rd3983;
	mad.lo.s64 	%rd3985, %rd3959, %rd3942, %rd3984;
	shr.u64 	%rd3986, %rd3985, 32;
	and.b64  	%rd3987, %rd3966, 4294967295;
	add.s64 	%rd3988, %rd3986, %rd3987;
	mad.lo.s64 	%rd3989, %rd3962, %rd3942, %rd3988;
	shr.u64 	%rd3990, %rd3989, 32;
	and.b64  	%rd3991, %rd3973, 4294967295;
	mad.lo.s64 	%rd233, %rd3948, %rd3943, %rd3991;
	shr.u64 	%rd3992, %rd233, 32;
	and.b64  	%rd3993, %rd3977, 4294967295;
	add.s64 	%rd3994, %rd3992, %rd3993;
	mad.lo.s64 	%rd3995, %rd3950, %rd3943, %rd3994;
	shr.u64 	%rd3996, %rd3995, 32;
	and.b64  	%rd3997, %rd3981, 4294967295;
	add.s64 	%rd3998, %rd3996, %rd3997;
	mad.lo.s64 	%rd3999, %rd3953, %rd3943, %rd3998;
	shr.u64 	%rd4000, %rd3999, 32;
	and.b64  	%rd4001, %rd3985, 4294967295;
	add.s64 	%rd4002, %rd4000, %rd4001;
	mad.lo.s64 	%rd4003, %rd3956, %rd3943, %rd4002;
	shr.u64 	%rd4004, %rd4003, 32;
	and.b64  	%rd4005, %rd3989, 4294967295;
	add.s64 	%rd4006, %rd4004, %rd4005;
	mad.lo.s64 	%rd4007, %rd3959, %rd3943, %rd4006;
	shr.u64 	%rd4008, %rd4007, 32;
	and.b64  	%rd4009, %rd3995, 4294967295;
	mad.lo.s64 	%rd232, %rd3948, %rd3944, %rd4009;
	shr.u64 	%rd4010, %rd232, 32;
	and.b64  	%rd4011, %rd3999, 4294967295;
	add.s64 	%rd4012, %rd4010, %rd4011;
	mad.lo.s64 	%rd4013, %rd3950, %rd3944, %rd4012;
	shr.u64 	%rd4014, %rd4013, 32;
	and.b64  	%rd4015, %rd4003, 4294967295;
	add.s64 	%rd4016, %rd4014, %rd4015;
	mad.lo.s64 	%rd4017, %rd3953, %rd3944, %rd4016;
	shr.u64 	%rd4018, %rd4017, 32;
	and.b64  	%rd4019, %rd4007, 4294967295;
	add.s64 	%rd4020, %rd4018, %rd4019;
	mad.lo.s64 	%rd4021, %rd3956, %rd3944, %rd4020;
	shr.u64 	%rd4022, %rd4021, 32;
	and.b64  	%rd4023, %rd4013, 4294967295;
	mad.lo.s64 	%rd231, %rd3948, %rd3945, %rd4023;
	shr.u64 	%rd4024, %rd231, 32;
	and.b64  	%rd4025, %rd4017, 4294967295;
	add.s64 	%rd4026, %rd4024, %rd4025;
	mad.lo.s64 	%rd4027, %rd3950, %rd3945, %rd4026;
	shr.u64 	%rd4028, %rd4027, 32;
	and.b64  	%rd4029, %rd4021, 4294967295;
	add.s64 	%rd4030, %rd4028, %rd4029;
	mad.lo.s64 	%rd4031, %rd3953, %rd3945, %rd4030;
	shr.u64 	%rd4032, %rd4031, 32;
	and.b64  	%rd4033, %rd4027, 4294967295;
	mad.lo.s64 	%rd230, %rd3948, %rd3946, %rd4033;
	shr.u64 	%rd4034, %rd230, 32;
	and.b64  	%rd4035, %rd4031, 4294967295;
	add.s64 	%rd4036, %rd4034, %rd4035;
	mad.lo.s64 	%rd4037, %rd3950, %rd3946, %rd4036;
	shr.u64 	%rd4038, %rd4037, 32;
	and.b64  	%rd4039, %rd4037, 4294967295;
	mad.lo.s64 	%rd229, %rd3948, %rd3947, %rd4039;
	shr.u64 	%rd4040, %rd229, 32;
	cvt.u64.u32 	%rd4041, %r73;
	cvt.u32.u64 	%r1983, %rd4038;
	cvt.u32.u64 	%r1984, %rd4032;
	cvt.u32.u64 	%r1985, %rd4022;
	cvt.u32.u64 	%r1986, %rd4008;
	cvt.u32.u64 	%r1987, %rd3990;
	cvt.u32.u64 	%r1988, %rd3967;
	cvt.u32.u64 	%r1989, %rd3941;
	cvt.u32.u64 	%r1990, %rd3968;
	mad.lo.s32 	%r1991, %r1990, %r1989, %r1988;
	add.s32 	%r1992, %r1987, %r1991;
	cvt.u32.u64 	%r1994, %rd3942;
	mad.lo.s32 	%r1995, %r130, %r1994, %r1992;
	add.s32 	%r1996, %r1986, %r1995;
	cvt.u32.u64 	%r1998, %rd3943;
	mad.lo.s32 	%r1999, %r129, %r1998, %r1996;
	add.s32 	%r2000, %r1985, %r1999;
	cvt.u32.u64 	%r2002, %rd3944;
	mad.lo.s32 	%r2003, %r128, %r2002, %r2000;
	add.s32 	%r2004, %r1984, %r2003;
	cvt.u32.u64 	%r2006, %rd3945;
	mad.lo.s32 	%r2007, %r127, %r2006, %r2004;
	add.s32 	%r2008, %r1983, %r2007;
	cvt.u32.u64 	%r2010, %rd3946;
	mad.lo.s32 	%r2011, %r126, %r2010, %r2008;
	cvt.u32.u64 	%r2012, %rd4040;
	add.s32 	%r2013, %r2012, %r2011;
	cvt.u32.u64 	%r2015, %rd3947;
	mad.lo.s32 	%r2016, %r125, %r2015, %r2013;
	cvt.u32.u64 	%r2017, %rd15149;
	cvt.u32.u64 	%r2018, %rd4041;
	mad.lo.s32 	%r152, %r2017, %r2018, %r2016;
$L__BB0_136:
	cvt.u32.u64 	%r153, %rd235;
	cvt.u32.u64 	%r154, %rd234;
	cvt.u32.u64 	%r155, %rd233;
	cvt.u32.u64 	%r156, %rd232;
	cvt.u32.u64 	%r157, %rd231;
	cvt.u32.u64 	%r158, %rd230;
	cvt.u32.u64 	%r159, %rd229;
	setp.gt.u32 	%p138, %r152, %r28;
	@%p138 bra 	$L__BB0_150;
	setp.lt.u32 	%p139, %r152, %r28;
	@%p139 bra 	$L__BB0_151;
	cvt.u32.u64 	%r2019, %rd11;
	setp.lt.u32 	%p140, %r2019, %r159;
	@%p140 bra 	$L__BB0_150;
	setp.gt.u32 	%p141, %r2019, %r159;
	@%p141 bra 	$L__BB0_151;
	cvt.u32.u64 	%r2021, %rd10;
	setp.lt.u32 	%p142, %r2021, %r158;
	@%p142 bra 	$L__BB0_150;
	setp.gt.u32 	%p143, %r2021, %r158;
	@%p143 bra 	$L__BB0_151;
	cvt.u32.u64 	%r2023, %rd9;
	setp.lt.u32 	%p144, %r2023, %r157;
	@%p144 bra 	$L__BB0_150;
	setp.gt.u32 	%p145, %r2023, %r157;
	@%p145 bra 	$L__BB0_151;
	cvt.u32.u64 	%r2025, %rd8;
	setp.lt.u32 	%p146, %r2025, %r156;
	@%p146 bra 	$L__BB0_150;
	setp.gt.u32 	%p147, %r2025, %r156;
	@%p147 bra 	$L__BB0_151;
	cvt.u32.u64 	%r2027, %rd7;
	setp.lt.u32 	%p148, %r2027, %r155;
	@%p148 bra 	$L__BB0_150;
	setp.gt.u32 	%p149, %r2027, %r155;
	@%p149 bra 	$L__BB0_151;
	cvt.u32.u64 	%r2029, %rd6;
	setp.lt.u32 	%p150, %r2029, %r154;
	@%p150 bra 	$L__BB0_150;
	cvt.u32.u64 	%r2031, %rd5;
	setp.gt.u32 	%p151, %r2029, %r154;
	setp.gt.u32 	%p152, %r2031, %r153;
	or.pred  	%p153, %p151, %p152;
	@%p153 bra 	$L__BB0_151;
$L__BB0_150:
	and.b64  	%rd6506, %rd235, 4294967295;
	sub.s64 	%rd235, %rd6506, %rd5;
	shr.u64 	%rd6507, %rd235, 63;
	and.b64  	%rd6508, %rd234, 4294967295;
	add.s64 	%rd6509, %rd6507, %rd6;
	sub.s64 	%rd234, %rd6508, %rd6509;
	shr.u64 	%rd6510, %rd234, 63;
	and.b64  	%rd6511, %rd233, 4294967295;
	add.s64 	%rd6512, %rd6510, %rd7;
	sub.s64 	%rd233, %rd6511, %rd6512;
	shr.u64 	%rd6513, %rd233, 63;
	and.b64  	%rd6514, %rd232, 4294967295;
	add.s64 	%rd6515, %rd6513, %rd8;
	sub.s64 	%rd232, %rd6514, %rd6515;
	shr.u64 	%rd6516, %rd232, 63;
	and.b64  	%rd6517, %rd231, 4294967295;
	add.s64 	%rd6518, %rd6516, %rd9;
	sub.s64 	%rd231, %rd6517, %rd6518;
	shr.u64 	%rd6519, %rd231, 63;
	and.b64  	%rd6520, %rd230, 4294967295;
	add.s64 	%rd6521, %rd6519, %rd10;
	sub.s64 	%rd230, %rd6520, %rd6521;
	shr.u64 	%rd6522, %rd230, 63;
	and.b64  	%rd6523, %rd229, 4294967295;
	add.s64 	%rd6524, %rd6522, %rd11;
	sub.s64 	%rd229, %rd6523, %rd6524;
	shr.u64 	%rd6525, %rd229, 63;
	cvt.u32.u64 	%r2764, %rd6525;
	add.s32 	%r2765, %r28, %r2764;
	sub.s32 	%r152, %r152, %r2765;
	bra.uni 	$L__BB0_136;
$L__BB0_151:
	setp.gt.u32 	%p154, %r104, %r114;
	@%p154 bra 	$L__BB0_340;
	setp.lt.u32 	%p155, %r104, %r114;
	setp.ne.s32 	%p156, %r111, %r121;
	setp.ne.s32 	%p157, %r110, %r120;
	or.pred  	%p158, %p156, %p157;
	or.pred  	%p159, %p158, %p155;
	setp.ne.s32 	%p160, %r109, %r119;
	or.pred  	%p161, %p159, %p160;
	setp.ne.s32 	%p162, %r108, %r118;
	or.pred  	%p163, %p161, %p162;
	setp.ne.s32 	%p164, %r107, %r117;
	or.pred  	%p165, %p163, %p164;
	setp.ne.s32 	%p166, %r106, %r116;
	or.pred  	%p167, %p165, %p166;
	setp.ne.s32 	%p168, %r105, %r115;
	or.pred  	%p169, %p167, %p168;
	setp.gt.u32 	%p170, %r142, %r152;
	or.pred  	%p171, %p169, %p170;
	@%p171 bra 	$L__BB0_340;
	setp.lt.u32 	%p172, %r142, %r152;
	setp.ne.s32 	%p173, %r149, %r159;
	setp.ne.s32 	%p174, %r148, %r158;
	or.pred  	%p175, %p173, %p174;
	or.pred  	%p176, %p175, %p172;
	setp.ne.s32 	%p177, %r147, %r157;
	or.pred  	%p178, %p176, %p177;
	setp.ne.s32 	%p179, %r146, %r156;
	or.pred  	%p180, %p178, %p179;
	setp.ne.s32 	%p181, %r145, %r155;
	or.pred  	%p182, %p180, %p181;
	setp.ne.s32 	%p183, %r144, %r154;
	or.pred  	%p184, %p182, %p183;
	setp.ne.s32 	%p185, %r143, %r153;
	or.pred  	%p186, %p184, %p185;
	@%p186 bra 	$L__BB0_340;
	mul.lo.s64 	%rd15177, %rd87, %rd87;
	shr.u64 	%rd4043, %rd15177, 32;
	mul.lo.s64 	%rd4044, %rd96, %rd87;
	add.s64 	%rd4045, %rd4043, %rd4044;
	shr.u64 	%rd4046, %rd4045, 32;
	mul.lo.s64 	%rd4047, %rd98, %rd87;
	add.s64 	%rd4048, %rd4046, %rd4047;
	shr.u64 	%rd4049, %rd4048, 32;
	mul.lo.s64 	%rd4050, %rd100, %rd87;
	add.s64 	%rd4051, %rd4049, %rd4050;
	shr.u64 	%rd4052, %rd4051, 32;
	mul.lo.s64 	%rd4053, %rd102, %rd87;
	add.s64 	%rd4054, %rd4052, %rd4053;
	shr.u64 	%rd4055, %rd4054, 32;
	mul.lo.s64 	%rd4056, %rd104, %rd87;
	add.s64 	%rd4057, %rd4055, %rd4056;
	shr.u64 	%rd4058, %rd4057, 32;
	mul.lo.s64 	%rd4059, %rd106, %rd87;
	add.s64 	%rd4060, %rd4058, %rd4059;
	shr.u64 	%rd4061, %rd4060, 32;
	and.b64  	%rd4062, %rd4045, 4294967295;
	add.s64 	%rd15176, %rd4044, %rd4062;
	shr.u64 	%rd4063, %rd15176, 32;
	and.b64  	%rd4064, %rd4048, 4294967295;
	add.s64 	%rd4065, %rd4063, %rd4064;
	mad.lo.s64 	%rd4066, %rd96, %rd96, %rd4065;
	shr.u64 	%rd4067, %rd4066, 32;
	mul.lo.s64 	%rd4068, %rd98, %rd96;
	and.b64  	%rd4069, %rd4051, 4294967295;
	add.s64 	%rd4070, %rd4067, %rd4069;
	add.s64 	%rd4071, %rd4070, %rd4068;
	shr.u64 	%rd4072, %rd4071, 32;
	mul.lo.s64 	%rd4073, %rd100, %rd96;
	and.b64  	%rd4074, %rd4054, 4294967295;
	add.s64 	%rd4075, %rd4072, %rd4074;
	add.s64 	%rd4076, %rd4075, %rd4073;
	shr.u64 	%rd4077, %rd4076, 32;
	mul.lo.s64 	%rd4078, %rd102, %rd96;
	and.b64  	%rd4079, %rd4057, 4294967295;
	add.s64 	%rd4080, %rd4077, %rd4079;
	add.s64 	%rd4081, %rd4080, %rd4078;
	shr.u64 	%rd4082, %rd4081, 32;
	mul.lo.s64 	%rd4083, %rd104, %rd96;
	and.b64  	%rd4084, %rd4060, 4294967295;
	add.s64 	%rd4085, %rd4082, %rd4084;
	add.s64 	%rd4086, %rd4085, %rd4083;
	shr.u64 	%rd4087, %rd4086, 32;
	mul.lo.s64 	%rd4088, %rd106, %rd96;
	and.b64  	%rd4089, %rd4066, 4294967295;
	add.s64 	%rd15175, %rd4047, %rd4089;
	shr.u64 	%rd4090, %rd15175, 32;
	and.b64  	%rd4091, %rd4071, 4294967295;
	add.s64 	%rd4092, %rd4090, %rd4091;
	add.s64 	%rd4093, %rd4092, %rd4068;
	shr.u64 	%rd4094, %rd4093, 32;
	and.b64  	%rd4095, %rd4076, 4294967295;
	add.s64 	%rd4096, %rd4094, %rd4095;
	mad.lo.s64 	%rd4097, %rd98, %rd98, %rd4096;
	shr.u64 	%rd4098, %rd4097, 32;
	mul.lo.s64 	%rd4099, %rd100, %rd98;
	and.b64  	%rd4100, %rd4081, 4294967295;
	add.s64 	%rd4101, %rd4098, %rd4100;
	add.s64 	%rd4102, %rd4101, %rd4099;
	shr.u64 	%rd4103, %rd4102, 32;
	mul.lo.s64 	%rd4104, %rd102, %rd98;
	and.b64  	%rd4105, %rd4086, 4294967295;
	add.s64 	%rd4106, %rd4103, %rd4105;
	add.s64 	%rd4107, %rd4106, %rd4104;
	shr.u64 	%rd4108, %rd4107, 32;
	mul.lo.s64 	%rd4109, %rd104, %rd98;
	and.b64  	%rd4110, %rd4093, 4294967295;
	add.s64 	%rd15174, %rd4050, %rd4110;
	shr.u64 	%rd4111, %rd15174, 32;
	and.b64  	%rd4112, %rd4097, 4294967295;
	add.s64 	%rd4113, %rd4111, %rd4112;
	add.s64 	%rd4114, %rd4113, %rd4073;
	shr.u64 	%rd4115, %rd4114, 32;
	and.b64  	%rd4116, %rd4102, 4294967295;
	add.s64 	%rd4117, %rd4115, %rd4116;
	add.s64 	%rd4118, %rd4117, %rd4099;
	shr.u64 	%rd4119, %rd4118, 32;
	and.b64  	%rd4120, %rd4107, 4294967295;
	add.s64 	%rd4121, %rd4119, %rd4120;
	mad.lo.s64 	%rd4122, %rd100, %rd100, %rd4121;
	shr.u64 	%rd4123, %rd4122, 32;
	mul.lo.s64 	%rd4124, %rd102, %rd100;
	and.b64  	%rd4125, %rd4114, 4294967295;
	add.s64 	%rd15173, %rd4053, %rd4125;
	shr.u64 	%rd4126, %rd15173, 32;
	and.b64  	%rd4127, %rd4118, 4294967295;
	add.s64 	%rd4128, %rd4126, %rd4127;
	add.s64 	%rd4129, %rd4128, %rd4078;
	shr.u64 	%rd4130, %rd4129, 32;
	and.b64  	%rd4131, %rd4122, 4294967295;
	add.s64 	%rd4132, %rd4130, %rd4131;
	add.s64 	%rd4133, %rd4132, %rd4104;
	shr.u64 	%rd4134, %rd4133, 32;
	and.b64  	%rd4135, %rd4129, 4294967295;
	add.s64 	%rd15172, %rd4056, %rd4135;
	shr.u64 	%rd4136, %rd15172, 32;
	and.b64  	%rd4137, %rd4133, 4294967295;
	add.s64 	%rd4138, %rd4136, %rd4137;
	add.s64 	%rd4139, %rd4138, %rd4083;
	shr.u64 	%rd4140, %rd4139, 32;
	and.b64  	%rd4141, %rd4139, 4294967295;
	add.s64 	%rd15171, %rd4059, %rd4141;
	shr.u64 	%rd4142, %rd15171, 32;
	cvt.u32.u64 	%r2032, %rd4140;
	cvt.u32.u64 	%r2033, %rd4134;
	cvt.u32.u64 	%r2034, %rd4123;
	cvt.u32.u64 	%r2035, %rd4108;
	cvt.u32.u64 	%r2036, %rd4087;
	cvt.u32.u64 	%r2037, %rd4061;
	mul.lo.s32 	%r2040, %r1771, %r1742;
	add.s32 	%r2041, %r2037, %r2040;
	add.s32 	%r2042, %r2036, %r2041;
	cvt.u32.u64 	%r2043, %rd4088;
	add.s32 	%r2044, %r2042, %r2043;
	add.s32 	%r2045, %r2035, %r2044;
	cvt.u32.u64 	%r2046, %rd4109;
	add.s32 	%r2047, %r2045, %r2046;
	add.s32 	%r2048, %r2034, %r2047;
	cvt.u32.u64 	%r2049, %rd4124;
	add.s32 	%r2050, %r2048, %r2049;
	add.s32 	%r2051, %r2033, %r2050;
	add.s32 	%r2052, %r2051, %r2049;
	add.s32 	%r2053, %r2032, %r2052;
	add.s32 	%r2054, %r2053, %r2046;
	cvt.u32.u64 	%r2055, %rd4142;
	add.s32 	%r2056, %r2055, %r2054;
	add.s32 	%r2057, %r2056, %r2043;
	add.s32 	%r5507, %r2040, %r2057;
$L__BB0_155:
	cvt.u32.u64 	%r163, %rd15177;
	cvt.u32.u64 	%r164, %rd15176;
	cvt.u32.u64 	%r165, %rd15175;
	cvt.u32.u64 	%r166, %rd15174;
	cvt.u32.u64 	%r167, %rd15173;
	cvt.u32.u64 	%r168, %rd15172;
	cvt.u32.u64 	%r169, %rd15171;
	setp.gt.u32 	%p187, %r5507, %r28;
	@%p187 bra 	$L__BB0_169;
	setp.lt.u32 	%p188, %r5507, %r28;
	@%p188 bra 	$L__BB0_170;
	cvt.u32.u64 	%r2058, %rd11;
	setp.lt.u32 	%p189, %r2058, %r169;
	@%p189 bra 	$L__BB0_169;
	setp.gt.u32 	%p190, %r2058, %r169;
	@%p190 bra 	$L__BB0_170;
	cvt.u32.u64 	%r2060, %rd10;
	setp.lt.u32 	%p191, %r2060, %r168;
	@%p191 bra 	$L__BB0_169;
	setp.gt.u32 	%p192, %r2060, %r168;
	@%p192 bra 	$L__BB0_170;
	cvt.u32.u64 	%r2062, %rd9;
	setp.lt.u32 	%p193, %r2062, %r167;
	@%p193 bra 	$L__BB0_169;
	setp.gt.u32 	%p194, %r2062, %r167;
	@%p194 bra 	$L__BB0_170;
	cvt.u32.u64 	%r2064, %rd8;
	setp.lt.u32 	%p195, %r2064, %r166;
	@%p195 bra 	$L__BB0_169;
	setp.gt.u32 	%p196, %r2064, %r166;
	@%p196 bra 	$L__BB0_170;
	cvt.u32.u64 	%r2066, %rd7;
	setp.lt.u32 	%p197, %r2066, %r165;
	@%p197 bra 	$L__BB0_169;
	setp.gt.u32 	%p198, %r2066, %r165;
	@%p198 bra 	$L__BB0_170;
	cvt.u32.u64 	%r2068, %rd6;
	setp.lt.u32 	%p199, %r2068, %r164;
	@%p199 bra 	$L__BB0_169;
	cvt.u32.u64 	%r2070, %rd5;
	setp.gt.u32 	%p200, %r2068, %r164;
	setp.gt.u32 	%p201, %r2070, %r163;
	or.pred  	%p202, %p200, %p201;
	@%p202 bra 	$L__BB0_170;
$L__BB0_169:
	and.b64  	%rd5389, %rd15177, 4294967295;
	sub.s64 	%rd15177, %rd5389, %rd5;
	shr.u64 	%rd5390, %rd15177, 63;
	and.b64  	%rd5391, %rd15176, 4294967295;
	add.s64 	%rd5392, %rd5390, %rd6;
	sub.s64 	%rd15176, %rd5391, %rd5392;
	shr.u64 	%rd5393, %rd15176, 63;
	and.b64  	%rd5394, %rd15175, 4294967295;
	add.s64 	%rd5395, %rd5393, %rd7;
	sub.s64 	%rd15175, %rd5394, %rd5395;
	shr.u64 	%rd5396, %rd15175, 63;
	and.b64  	%rd5397, %rd15174, 4294967295;
	add.s64 	%rd5398, %rd5396, %rd8;
	sub.s64 	%rd15174, %rd5397, %rd5398;
	shr.u64 	%rd5399, %rd15174, 63;
	and.b64  	%rd5400, %rd15173, 4294967295;
	add.s64 	%rd5401, %rd5399, %rd9;
	sub.s64 	%rd15173, %rd5400, %rd5401;
	shr.u64 	%rd5402, %rd15173, 63;
	and.b64  	%rd5403, %rd15172, 4294967295;
	add.s64 	%rd5404, %rd5402, %rd10;
	sub.s64 	%rd15172, %rd5403, %rd5404;
	shr.u64 	%rd5405, %rd15172, 63;
	and.b64  	%rd5406, %rd15171, 4294967295;
	add.s64 	%rd5407, %rd5405, %rd11;
	sub.s64 	%rd15171, %rd5406, %rd5407;
	shr.u64 	%rd5408, %rd15171, 63;
	cvt.u32.u64 	%r2398, %rd5408;
	add.s32 	%r2399, %r28, %r2398;
	sub.s32 	%r5507, %r5507, %r2399;
	bra.uni 	$L__BB0_155;
$L__BB0_170:
	mul.lo.s64 	%rd15184, %rd193, %rd193;
	shr.u64 	%rd4144, %rd15184, 32;
	mul.lo.s64 	%rd4145, %rd195, %rd193;
	add.s64 	%rd4146, %rd4144, %rd4145;
	shr.u64 	%rd4147, %rd4146, 32;
	mul.lo.s64 	%rd4148, %rd197, %rd193;
	add.s64 	%rd4149, %rd4147, %rd4148;
	shr.u64 	%rd4150, %rd4149, 32;
	mul.lo.s64 	%rd4151, %rd199, %rd193;
	add.s64 	%rd4152, %rd4150, %rd4151;
	shr.u64 	%rd4153, %rd4152, 32;
	mul.lo.s64 	%rd4154, %rd201, %rd193;
	add.s64 	%rd4155, %rd4153, %rd4154;
	shr.u64 	%rd4156, %rd4155, 32;
	mul.lo.s64 	%rd4157, %rd203, %rd193;
	add.s64 	%rd4158, %rd4156, %rd4157;
	shr.u64 	%rd4159, %rd4158, 32;
	mul.lo.s64 	%rd4160, %rd205, %rd193;
	add.s64 	%rd4161, %rd4159, %rd4160;
	shr.u64 	%rd4162, %rd4161, 32;
	and.b64  	%rd4163, %rd4146, 4294967295;
	add.s64 	%rd15183, %rd4145, %rd4163;
	shr.u64 	%rd4164, %rd15183, 32;
	and.b64  	%rd4165, %rd4149, 4294967295;
	add.s64 	%rd4166, %rd4164, %rd4165;
	mad.lo.s64 	%rd4167, %rd195, %rd195, %rd4166;
	shr.u64 	%rd4168, %rd4167, 32;
	mul.lo.s64 	%rd4169, %rd197, %rd195;
	and.b64  	%rd4170, %rd4152, 4294967295;
	add.s64 	%rd4171, %rd4168, %rd4170;
	add.s64 	%rd4172, %rd4171, %rd4169;
	shr.u64 	%rd4173, %rd4172, 32;
	mul.lo.s64 	%rd4174, %rd199, %rd195;
	and.b64  	%rd4175, %rd4155, 4294967295;
	add.s64 	%rd4176, %rd4173, %rd4175;
	add.s64 	%rd4177, %rd4176, %rd4174;
	shr.u64 	%rd4178, %rd4177, 32;
	mul.lo.s64 	%rd4179, %rd201, %rd195;
	and.b64  	%rd4180, %rd4158, 4294967295;
	add.s64 	%rd4181, %rd4178, %rd4180;
	add.s64 	%rd4182, %rd4181, %rd4179;
	shr.u64 	%rd4183, %rd4182, 32;
	mul.lo.s64 	%rd4184, %rd203, %rd195;
	and.b64  	%rd4185, %rd4161, 4294967295;
	add.s64 	%rd4186, %rd4183, %rd4185;
	add.s64 	%rd4187, %rd4186, %rd4184;
	shr.u64 	%rd4188, %rd4187, 32;
	mul.lo.s64 	%rd4189, %rd205, %rd195;
	and.b64  	%rd4190, %rd4167, 4294967295;
	add.s64 	%rd15182, %rd4148, %rd4190;
	shr.u64 	%rd4191, %rd15182, 32;
	and.b64  	%rd4192, %rd4172, 4294967295;
	add.s64 	%rd4193, %rd4191, %rd4192;
	add.s64 	%rd4194, %rd4193, %rd4169;
	shr.u64 	%rd4195, %rd4194, 32;
	and.b64  	%rd4196, %rd4177, 4294967295;
	add.s64 	%rd4197, %rd4195, %rd4196;
	mad.lo.s64 	%rd4198, %rd197, %rd197, %rd4197;
	shr.u64 	%rd4199, %rd4198, 32;
	mul.lo.s64 	%rd4200, %rd199, %rd197;
	and.b64  	%rd4201, %rd4182, 4294967295;
	add.s64 	%rd4202, %rd4199, %rd4201;
	add.s64 	%rd4203, %rd4202, %rd4200;
	shr.u64 	%rd4204, %rd4203, 32;
	mul.lo.s64 	%rd4205, %rd201, %rd197;
	and.b64  	%rd4206, %rd4187, 4294967295;
	add.s64 	%rd4207, %rd4204, %rd4206;
	add.s64 	%rd4208, %rd4207, %rd4205;
	shr.u64 	%rd4209, %rd4208, 32;
	mul.lo.s64 	%rd4210, %rd203, %rd197;
	and.b64  	%rd4211, %rd4194, 4294967295;
	add.s64 	%rd15181, %rd4151, %rd4211;
	shr.u64 	%rd4212, %rd15181, 32;
	and.b64  	%rd4213, %rd4198, 4294967295;
	add.s64 	%rd4214, %rd4212, %rd4213;
	add.s64 	%rd4215, %rd4214, %rd4174;
	shr.u64 	%rd4216, %rd4215, 32;
	and.b64  	%rd4217, %rd4203, 4294967295;
	add.s64 	%rd4218, %rd4216, %rd4217;
	add.s64 	%rd4219, %rd4218, %rd4200;
	shr.u64 	%rd4220, %rd4219, 32;
	and.b64  	%rd4221, %rd4208, 4294967295;
	add.s64 	%rd4222, %rd4220, %rd4221;
	mad.lo.s64 	%rd4223, %rd199, %rd199, %rd4222;
	shr.u64 	%rd4224, %rd4223, 32;
	mul.lo.s64 	%rd4225, %rd201, %rd199;
	and.b64  	%rd4226, %rd4215, 4294967295;
	add.s64 	%rd15180, %rd4154, %rd4226;
	shr.u64 	%rd4227, %rd15180, 32;
	and.b64  	%rd4228, %rd4219, 4294967295;
	add.s64 	%rd4229, %rd4227, %rd4228;
	add.s64 	%rd4230, %rd4229, %rd4179;
	shr.u64 	%rd4231, %rd4230, 32;
	and.b64  	%rd4232, %rd4223, 4294967295;
	add.s64 	%rd4233, %rd4231, %rd4232;
	add.s64 	%rd4234, %rd4233, %rd4205;
	shr.u64 	%rd4235, %rd4234, 32;
	and.b64  	%rd4236, %rd4230, 4294967295;
	add.s64 	%rd15179, %rd4157, %rd4236;
	shr.u64 	%rd4237, %rd15179, 32;
	and.b64  	%rd4238, %rd4234, 4294967295;
	add.s64 	%rd4239, %rd4237, %rd4238;
	add.s64 	%rd4240, %rd4239, %rd4184;
	shr.u64 	%rd4241, %rd4240, 32;
	and.b64  	%rd4242, %rd4240, 4294967295;
	add.s64 	%rd15178, %rd4160, %rd4242;
	shr.u64 	%rd4243, %rd15178, 32;
	cvt.u32.u64 	%r2071, %rd4241;
	cvt.u32.u64 	%r2072, %rd4235;
	cvt.u32.u64 	%r2073, %rd4224;
	cvt.u32.u64 	%r2074, %rd4209;
	cvt.u32.u64 	%r2075, %rd4188;
	cvt.u32.u64 	%r2076, %rd4162;
	mul.lo.s32 	%r2079, %r1969, %r1940;
	add.s32 	%r2080, %r2076, %r2079;
	add.s32 	%r2081, %r2075, %r2080;
	cvt.u32.u64 	%r2082, %rd4189;
	add.s32 	%r2083, %r2081, %r2082;
	add.s32 	%r2084, %r2074, %r2083;
	cvt.u32.u64 	%r2085, %rd4210;
	add.s32 	%r2086, %r2084, %r2085;
	add.s32 	%r2087, %r2073, %r2086;
	cvt.u32.u64 	%r2088, %rd4225;
	add.s32 	%r2089, %r2087, %r2088;
	add.s32 	%r2090, %r2072, %r2089;
	add.s32 	%r2091, %r2090, %r2088;
	add.s32 	%r2092, %r2071, %r2091;
	add.s32 	%r2093, %r2092, %r2085;
	cvt.u32.u64 	%r2094, %rd4243;
	add.s32 	%r2095, %r2094, %r2093;
	add.s32 	%r2096, %r2095, %r2082;
	add.s32 	%r5508, %r2079, %r2096;
$L__BB0_171:
	cvt.u32.u64 	%r173, %rd15183;
	cvt.u32.u64 	%r174, %rd15182;
	cvt.u32.u64 	%r175, %rd15181;
	cvt.u32.u64 	%r176, %rd15180;
	cvt.u32.u64 	%r177, %rd15179;
	cvt.u32.u64 	%r178, %rd15178;
	setp.gt.u32 	%p203, %r5508, %r28;
	@%p203 bra 	$L__BB0_185;
	setp.lt.u32 	%p204, %r5508, %r28;
	@%p204 bra 	$L__BB0_186;
	cvt.u32.u64 	%r2097, %rd11;
	setp.lt.u32 	%p205, %r2097, %r178;
	@%p205 bra 	$L__BB0_185;
	setp.gt.u32 	%p206, %r2097, %r178;
	@%p206 bra 	$L__BB0_186;
	cvt.u32.u64 	%r2099, %rd10;
	setp.lt.u32 	%p207, %r2099, %r177;
	@%p207 bra 	$L__BB0_185;
	setp.gt.u32 	%p208, %r2099, %r177;
	@%p208 bra 	$L__BB0_186;
	cvt.u32.u64 	%r2101, %rd9;
	setp.lt.u32 	%p209, %r2101, %r176;
	@%p209 bra 	$L__BB0_185;
	setp.gt.u32 	%p210, %r2101, %r176;
	@%p210 bra 	$L__BB0_186;
	cvt.u32.u64 	%r2103, %rd8;
	setp.lt.u32 	%p211, %r2103, %r175;
	@%p211 bra 	$L__BB0_185;
	setp.gt.u32 	%p212, %r2103, %r175;
	@%p212 bra 	$L__BB0_186;
	cvt.u32.u64 	%r2105, %rd7;
	setp.lt.u32 	%p213, %r2105, %r174;
	@%p213 bra 	$L__BB0_185;
	setp.gt.u32 	%p214, %r2105, %r174;
	@%p214 bra 	$L__BB0_186;
	cvt.u32.u64 	%r2107, %rd6;
	setp.lt.u32 	%p215, %r2107, %r173;
	@%p215 bra 	$L__BB0_185;
	cvt.u32.u64 	%r2109, %rd5;
	setp.gt.u32 	%p216, %r2107, %r173;
	cvt.u32.u64 	%r2110, %rd15184;
	setp.gt.u32 	%p217, %r2109, %r2110;
	or.pred  	%p218, %p216, %p217;
	@%p218 bra 	$L__BB0_186;
$L__BB0_185:
	and.b64  	%rd5369, %rd15184, 4294967295;
	sub.s64 	%rd15184, %rd5369, %rd5;
	shr.u64 	%rd5370, %rd15184, 63;
	and.b64  	%rd5371, %rd15183, 4294967295;
	add.s64 	%rd5372, %rd5370, %rd6;
	sub.s64 	%rd15183, %rd5371, %rd5372;
	shr.u64 	%rd5373, %rd15183, 63;
	and.b64  	%rd5374, %rd15182, 4294967295;
	add.s64 	%rd5375, %rd5373, %rd7;
	sub.s64 	%rd15182, %rd5374, %rd5375;
	shr.u64 	%rd5376, %rd15182, 63;
	and.b64  	%rd5377, %rd15181, 4294967295;
	add.s64 	%rd5378, %rd5376, %rd8;
	sub.s64 	%rd15181, %rd5377, %rd5378;
	shr.u64 	%rd5379, %rd15181, 63;
	and.b64  	%rd5380, %rd15180, 4294967295;
	add.s64 	%rd5381, %rd5379, %rd9;
	sub.s64 	%rd15180, %rd5380, %rd5381;
	shr.u64 	%rd5382, %rd15180, 63;
	and.b64  	%rd5383, %rd15179, 4294967295;
	add.s64 	%rd5384, %rd5382, %rd10;
	sub.s64 	%rd15179, %rd5383, %rd5384;
	shr.u64 	%rd5385, %rd15179, 63;
	and.b64  	%rd5386, %rd15178, 4294967295;
	add.s64 	%rd5387, %rd5385, %rd11;
	sub.s64 	%rd15178, %rd5386, %rd5387;
	shr.u64 	%rd5388, %rd15178, 63;
	cvt.u32.u64 	%r2396, %rd5388;
	add.s32 	%r2397, %r28, %r2396;
	sub.s32 	%r5508, %r5508, %r2397;
	bra.uni 	$L__BB0_171;
$L__BB0_186:
	and.b64  	%rd285, %rd15184, 4294967295;
	mul.lo.s64 	%rd15191, %rd285, %rd285;
	shr.u64 	%rd4245, %rd15191, 32;
	and.b64  	%rd287, %rd15183, 4294967295;
	mul.lo.s64 	%rd4246, %rd287, %rd285;
	add.s64 	%rd4247, %rd4245, %rd4246;
	shr.u64 	%rd4248, %rd4247, 32;
	and.b64  	%rd288, %rd15182, 4294967295;
	mul.lo.s64 	%rd4249, %rd288, %rd285;
	add.s64 	%rd4250, %rd4248, %rd4249;
	shr.u64 	%rd4251, %rd4250, 32;
	and.b64  	%rd289, %rd15181, 4294967295;
	mul.lo.s64 	%rd4252, %rd289, %rd285;
	add.s64 	%rd4253, %rd4251, %rd4252;
	shr.u64 	%rd4254, %rd4253, 32;
	and.b64  	%rd290, %rd15180, 4294967295;
	mul.lo.s64 	%rd4255, %rd290, %rd285;
	add.s64 	%rd4256, %rd4254, %rd4255;
	shr.u64 	%rd4257, %rd4256, 32;
	and.b64  	%rd291, %rd15179, 4294967295;
	mul.lo.s64 	%rd4258, %rd291, %rd285;
	add.s64 	%rd4259, %rd4257, %rd4258;
	shr.u64 	%rd4260, %rd4259, 32;
	and.b64  	%rd292, %rd15178, 4294967295;
	mul.lo.s64 	%rd4261, %rd292, %rd285;
	add.s64 	%rd4262, %rd4260, %rd4261;
	shr.u64 	%rd4263, %rd4262, 32;
	cvt.u64.u32 	%rd293, %r5508;
	and.b64  	%rd4264, %rd4247, 4294967295;
	add.s64 	%rd15190, %rd4246, %rd4264;
	shr.u64 	%rd4265, %rd15190, 32;
	and.b64  	%rd4266, %rd4250, 4294967295;
	add.s64 	%rd4267, %rd4265, %rd4266;
	mad.lo.s64 	%rd4268, %rd287, %rd287, %rd4267;
	shr.u64 	%rd4269, %rd4268, 32;
	mul.lo.s64 	%rd4270, %rd288, %rd287;
	and.b64  	%rd4271, %rd4253, 4294967295;
	add.s64 	%rd4272, %rd4269, %rd4271;
	add.s64 	%rd4273, %rd4272, %rd4270;
	shr.u64 	%rd4274, %rd4273, 32;
	mul.lo.s64 	%rd4275, %rd289, %rd287;
	and.b64  	%rd4276, %rd4256, 4294967295;
	add.s64 	%rd4277, %rd4274, %rd4276;
	add.s64 	%rd4278, %rd4277, %rd4275;
	shr.u64 	%rd4279, %rd4278, 32;
	mul.lo.s64 	%rd4280, %rd290, %rd287;
	and.b64  	%rd4281, %rd4259, 4294967295;
	add.s64 	%rd4282, %rd4279, %rd4281;
	add.s64 	%rd4283, %rd4282, %rd4280;
	shr.u64 	%rd4284, %rd4283, 32;
	mul.lo.s64 	%rd4285, %rd291, %rd287;
	and.b64  	%rd4286, %rd4262, 4294967295;
	add.s64 	%rd4287, %rd4284, %rd4286;
	add.s64 	%rd4288, %rd4287, %rd4285;
	shr.u64 	%rd4289, %rd4288, 32;
	mul.lo.s64 	%rd4290, %rd15178, %rd15183;
	and.b64  	%rd4291, %rd4268, 4294967295;
	add.s64 	%rd15189, %rd4249, %rd4291;
	shr.u64 	%rd4292, %rd15189, 32;
	and.b64  	%rd4293, %rd4273, 4294967295;
	add.s64 	%rd4294, %rd4292, %rd4293;
	add.s64 	%rd4295, %rd4294, %rd4270;
	shr.u64 	%rd4296, %rd4295, 32;
	and.b64  	%rd4297, %rd4278, 4294967295;
	add.s64 	%rd4298, %rd4296, %rd4297;
	mad.lo.s64 	%rd4299, %rd288, %rd288, %rd4298;
	shr.u64 	%rd4300, %rd4299, 32;
	mul.lo.s64 	%rd4301, %rd289, %rd288;
	and.b64  	%rd4302, %rd4283, 4294967295;
	add.s64 	%rd4303, %rd4300, %rd4302;
	add.s64 	%rd4304, %rd4303, %rd4301;
	shr.u64 	%rd4305, %rd4304, 32;
	mul.lo.s64 	%rd4306, %rd290, %rd288;
	and.b64  	%rd4307, %rd4288, 4294967295;
	add.s64 	%rd4308, %rd4305, %rd4307;
	add.s64 	%rd4309, %rd4308, %rd4306;
	shr.u64 	%rd4310, %rd4309, 32;
	mul.lo.s64 	%rd4311, %rd15179, %rd15182;
	and.b64  	%rd4312, %rd4295, 4294967295;
	add.s64 	%rd15188, %rd4252, %rd4312;
	shr.u64 	%rd4313, %rd15188, 32;
	and.b64  	%rd4314, %rd4299, 4294967295;
	add.s64 	%rd4315, %rd4313, %rd4314;
	add.s64 	%rd4316, %rd4315, %rd4275;
	shr.u64 	%rd4317, %rd4316, 32;
	and.b64  	%rd4318, %rd4304, 4294967295;
	add.s64 	%rd4319, %rd4317, %rd4318;
	add.s64 	%rd4320, %rd4319, %rd4301;
	shr.u64 	%rd4321, %rd4320, 32;
	and.b64  	%rd4322, %rd4309, 4294967295;
	add.s64 	%rd4323, %rd4321, %rd4322;
	mad.lo.s64 	%rd4324, %rd289, %rd289, %rd4323;
	shr.u64 	%rd4325, %rd4324, 32;
	mul.lo.s64 	%rd4326, %rd15180, %rd15181;
	and.b64  	%rd4327, %rd4316, 4294967295;
	add.s64 	%rd15187, %rd4255, %rd4327;
	shr.u64 	%rd4328, %rd15187, 32;
	and.b64  	%rd4329, %rd4320, 4294967295;
	add.s64 	%rd4330, %rd4328, %rd4329;
	add.s64 	%rd4331, %rd4330, %rd4280;
	shr.u64 	%rd4332, %rd4331, 32;
	and.b64  	%rd4333, %rd4324, 4294967295;
	add.s64 	%rd4334, %rd4332, %rd4333;
	add.s64 	%rd4335, %rd4334, %rd4306;
	shr.u64 	%rd4336, %rd4335, 32;
	and.b64  	%rd4337, %rd4331, 4294967295;
	add.s64 	%rd15186, %rd4258, %rd4337;
	shr.u64 	%rd4338, %rd15186, 32;
	and.b64  	%rd4339, %rd4335, 4294967295;
	add.s64 	%rd4340, %rd4338, %rd4339;
	add.s64 	%rd4341, %rd4340, %rd4285;
	shr.u64 	%rd4342, %rd4341, 32;
	and.b64  	%rd4343, %rd4341, 4294967295;
	add.s64 	%rd15185, %rd4261, %rd4343;
	shr.u64 	%rd4344, %rd15185, 32;
	cvt.u32.u64 	%r2111, %rd4342;
	cvt.u32.u64 	%r2112, %rd4336;
	cvt.u32.u64 	%r2113, %rd4325;
	cvt.u32.u64 	%r2114, %rd4310;
	cvt.u32.u64 	%r2115, %rd4289;
	cvt.u32.u64 	%r2116, %rd4263;
	cvt.u32.u64 	%r2117, %rd15184;
	cvt.u32.u64 	%r2118, %rd293;
	mul.lo.s32 	%r2119, %r2117, %r2118;
	add.s32 	%r2120, %r2116, %r2119;
	add.s32 	%r2121, %r2115, %r2120;
	cvt.u32.u64 	%r2122, %rd4290;
	add.s32 	%r2123, %r2121, %r2122;
	add.s32 	%r2124, %r2114, %r2123;
	cvt.u32.u64 	%r2125, %rd4311;
	add.s32 	%r2126, %r2124, %r2125;
	add.s32 	%r2127, %r2113, %r2126;
	cvt.u32.u64 	%r2128, %rd4326;
	add.s32 	%r2129, %r2127, %r2128;
	add.s32 	%r2130, %r2112, %r2129;
	add.s32 	%r2131, %r2130, %r2128;
	add.s32 	%r2132, %r2111, %r2131;
	add.s32 	%r2133, %r2132, %r2125;
	cvt.u32.u64 	%r2134, %rd4344;
	add.s32 	%r2135, %r2134, %r2133;
	add.s32 	%r2136, %r2135, %r2122;
	add.s32 	%r5509, %r2119, %r2136;
$L__BB0_187:
	cvt.u32.u64 	%r182, %rd15191;
	cvt.u32.u64 	%r183, %rd15190;
	cvt.u32.u64 	%r184, %rd15189;
	cvt.u32.u64 	%r185, %rd15188;
	cvt.u32.u64 	%r186, %rd15187;
	cvt.u32.u64 	%r187, %rd15186;
	cvt.u32.u64 	%r188, %rd15185;
	setp.gt.u32 	%p219, %r5509, %r28;
	@%p219 bra 	$L__BB0_201;
	setp.lt.u32 	%p220, %r5509, %r28;
	@%p220 bra 	$L__BB0_202;
	cvt.u32.u64 	%r2137, %rd11;
	setp.lt.u32 	%p221, %r2137, %r188;
	@%p221 bra 	$L__BB0_201;
	setp.gt.u32 	%p222, %r2137, %r188;
	@%p222 bra 	$L__BB0_202;
	cvt.u32.u64 	%r2139, %rd10;
	setp.lt.u32 	%p223, %r2139, %r187;
	@%p223 bra 	$L__BB0_201;
	setp.gt.u32 	%p224, %r2139, %r187;
	@%p224 bra 	$L__BB0_202;
	cvt.u32.u64 	%r2141, %rd9;
	setp.lt.u32 	%p225, %r2141, %r186;
	@%p225 bra 	$L__BB0_201;
	setp.gt.u32 	%p226, %r2141, %r186;
	@%p226 bra 	$L__BB0_202;
	cvt.u32.u64 	%r2143, %rd8;
	setp.lt.u32 	%p227, %r2143, %r185;
	@%p227 bra 	$L__BB0_201;
	setp.gt.u32 	%p228, %r2143, %r185;
	@%p228 bra 	$L__BB0_202;
	cvt.u32.u64 	%r2145, %rd7;
	setp.lt.u32 	%p229, %r2145, %r184;
	@%p229 bra 	$L__BB0_201;
	setp.gt.u32 	%p230, %r2145, %r184;
	@%p230 bra 	$L__BB0_202;
	cvt.u32.u64 	%r2147, %rd6;
	setp.lt.u32 	%p231, %r2147, %r183;
	@%p231 bra 	$L__BB0_201;
	cvt.u32.u64 	%r2149, %rd5;
	setp.gt.u32 	%p232, %r2147, %r183;
	setp.gt.u32 	%p233, %r2149, %r182;
	or.pred  	%p234, %p232, %p233;
	@%p234 bra 	$L__BB0_202;
$L__BB0_201:
	and.b64  	%rd5349, %rd15191, 4294967295;
	sub.s64 	%rd15191, %rd5349, %rd5;
	shr.u64 	%rd5350, %rd15191, 63;
	and.b64  	%rd5351, %rd15190, 4294967295;
	add.s64 	%rd5352, %rd5350, %rd6;
	sub.s64 	%rd15190, %rd5351, %rd5352;
	shr.u64 	%rd5353, %rd15190, 63;
	and.b64  	%rd5354, %rd15189, 4294967295;
	add.s64 	%rd5355, %rd5353, %rd7;
	sub.s64 	%rd15189, %rd5354, %rd5355;
	shr.u64 	%rd5356, %rd15189, 63;
	and.b64  	%rd5357, %rd15188, 4294967295;
	add.s64 	%rd5358, %rd5356, %rd8;
	sub.s64 	%rd15188, %rd5357, %rd5358;
	shr.u64 	%rd5359, %rd15188, 63;
	and.b64  	%rd5360, %rd15187, 4294967295;
	add.s64 	%rd5361, %rd5359, %rd9;
	sub.s64 	%rd15187, %rd5360, %rd5361;
	shr.u64 	%rd5362, %rd15187, 63;
	and.b64  	%rd5363, %rd15186, 4294967295;
	add.s64 	%rd5364, %rd5362, %rd10;
	sub.s64 	%rd15186, %rd5363, %rd5364;
	shr.u64 	%rd5365, %rd15186, 63;
	and.b64  	%rd5366, %rd15185, 4294967295;
	add.s64 	%rd5367, %rd5365, %rd11;
	sub.s64 	%rd15185, %rd5366, %rd5367;
	shr.u64 	%rd5368, %rd15185, 63;
	cvt.u32.u64 	%r2394, %rd5368;
	add.s32 	%r2395, %r28, %r2394;
	sub.s32 	%r5509, %r5509, %r2395;
	bra.uni 	$L__BB0_187;
$L__BB0_202:
	mul.lo.s64 	%rd15198, %rd285, %rd87;
	shr.u64 	%rd4346, %rd15198, 32;
	mad.lo.s64 	%rd4347, %rd287, %rd87, %rd4346;
	shr.u64 	%rd4348, %rd4347, 32;
	mad.lo.s64 	%rd4349, %rd288, %rd87, %rd4348;
	shr.u64 	%rd4350, %rd4349, 32;
	mad.lo.s64 	%rd4351, %rd289, %rd87, %rd4350;
	shr.u64 	%rd4352, %rd4351, 32;
	mad.lo.s64 	%rd4353, %rd290, %rd87, %rd4352;
	shr.u64 	%rd4354, %rd4353, 32;
	mad.lo.s64 	%rd4355, %rd291, %rd87, %rd4354;
	shr.u64 	%rd4356, %rd4355, 32;
	mad.lo.s64 	%rd4357, %rd292, %rd87, %rd4356;
	shr.u64 	%rd4358, %rd4357, 32;
	and.b64  	%rd4359, %rd4347, 4294967295;
	mad.lo.s64 	%rd15197, %rd285, %rd96, %rd4359;
	shr.u64 	%rd4360, %rd15197, 32;
	and.b64  	%rd4361, %rd4349, 4294967295;
	add.s64 	%rd4362, %rd4360, %rd4361;
	mad.lo.s64 	%rd4363, %rd287, %rd96, %rd4362;
	shr.u64 	%rd4364, %rd4363, 32;
	and.b64  	%rd4365, %rd4351, 4294967295;
	add.s64 	%rd4366, %rd4364, %rd4365;
	mad.lo.s64 	%rd4367, %rd288, %rd96, %rd4366;
	shr.u64 	%rd4368, %rd4367, 32;
	and.b64  	%rd4369, %rd4353, 4294967295;
	add.s64 	%rd4370, %rd4368, %rd4369;
	mad.lo.s64 	%rd4371, %rd289, %rd96, %rd4370;
	shr.u64 	%rd4372, %rd4371, 32;
	and.b64  	%rd4373, %rd4355, 4294967295;
	add.s64 	%rd4374, %rd4372, %rd4373;
	mad.lo.s64 	%rd4375, %rd290, %rd96, %rd4374;
	shr.u64 	%rd4376, %rd4375, 32;
	and.b64  	%rd4377, %rd4357, 4294967295;
	add.s64 	%rd4378, %rd4376, %rd4377;
	mad.lo.s64 	%rd4379, %rd291, %rd96, %rd4378;
	shr.u64 	%rd4380, %rd4379, 32;
	and.b64  	%rd4381, %rd4363, 4294967295;
	mad.lo.s64 	%rd15196, %rd285, %rd98, %rd4381;
	shr.u64 	%rd4382, %rd15196, 32;
	and.b64  	%rd4383, %rd4367, 4294967295;
	add.s64 	%rd4384, %rd4382, %rd4383;
	mad.lo.s64 	%rd4385, %rd287, %rd98, %rd4384;
	shr.u64 	%rd4386, %rd4385, 32;
	and.b64  	%rd4387, %rd4371, 4294967295;
	add.s64 	%rd4388, %rd4386, %rd4387;
	mad.lo.s64 	%rd4389, %rd288, %rd98, %rd4388;
	shr.u64 	%rd4390, %rd4389, 32;
	and.b64  	%rd4391, %rd4375, 4294967295;
	add.s64 	%rd4392, %rd4390, %rd4391;
	mad.lo.s64 	%rd4393, %rd289, %rd98, %rd4392;
	shr.u64 	%rd4394, %rd4393, 32;
	and.b64  	%rd4395, %rd4379, 4294967295;
	add.s64 	%rd4396, %rd4394, %rd4395;
	mad.lo.s64 	%rd4397, %rd290, %rd98, %rd4396;
	shr.u64 	%rd4398, %rd4397, 32;
	and.b64  	%rd4399, %rd4385, 4294967295;
	mad.lo.s64 	%rd15195, %rd285, %rd100, %rd4399;
	shr.u64 	%rd4400, %rd15195, 32;
	and.b64  	%rd4401, %rd4389, 4294967295;
	add.s64 	%rd4402, %rd4400, %rd4401;
	mad.lo.s64 	%rd4403, %rd287, %rd100, %rd4402;
	shr.u64 	%rd4404, %rd4403, 32;
	and.b64  	%rd4405, %rd4393, 4294967295;
	add.s64 	%rd4406, %rd4404, %rd4405;
	mad.lo.s64 	%rd4407, %rd288, %rd100, %rd4406;
	shr.u64 	%rd4408, %rd4407, 32;
	and.b64  	%rd4409, %rd4397, 4294967295;
	add.s64 	%rd4410, %rd4408, %rd4409;
	mad.lo.s64 	%rd4411, %rd289, %rd100, %rd4410;
	shr.u64 	%rd4412, %rd4411, 32;
	and.b64  	%rd4413, %rd4403, 4294967295;
	mad.lo.s64 	%rd15194, %rd285, %rd102, %rd4413;
	shr.u64 	%rd4414, %rd15194, 32;
	and.b64  	%rd4415, %rd4407, 4294967295;
	add.s64 	%rd4416, %rd4414, %rd4415;
	mad.lo.s64 	%rd4417, %rd287, %rd102, %rd4416;
	shr.u64 	%rd4418, %rd4417, 32;
	and.b64  	%rd4419, %rd4411, 4294967295;
	add.s64 	%rd4420, %rd4418, %rd4419;
	mad.lo.s64 	%rd4421, %rd288, %rd102, %rd4420;
	shr.u64 	%rd4422, %rd4421, 32;
	and.b64  	%rd4423, %rd4417, 4294967295;
	mad.lo.s64 	%rd15193, %rd285, %rd104, %rd4423;
	shr.u64 	%rd4424, %rd15193, 32;
	and.b64  	%rd4425, %rd4421, 4294967295;
	add.s64 	%rd4426, %rd4424, %rd4425;
	mad.lo.s64 	%rd4427, %rd287, %rd104, %rd4426;
	shr.u64 	%rd4428, %rd4427, 32;
	and.b64  	%rd4429, %rd4427, 4294967295;
	mad.lo.s64 	%rd15192, %rd285, %rd106, %rd4429;
	shr.u64 	%rd4430, %rd15192, 32;
	cvt.u32.u64 	%r2150, %rd4428;
	cvt.u32.u64 	%r2151, %rd4422;
	cvt.u32.u64 	%r2152, %rd4412;
	cvt.u32.u64 	%r2153, %rd4398;
	cvt.u32.u64 	%r2154, %rd4380;
	cvt.u32.u64 	%r2155, %rd4358;
	mad.lo.s32 	%r2158, %r2118, %r1742, %r2155;
	add.s32 	%r2159, %r2154, %r2158;
	mad.lo.s32 	%r2162, %r178, %r1747, %r2159;
	add.s32 	%r2163, %r2153, %r2162;
	cvt.u32.u64 	%r2164, %rd98;
	mad.lo.s32 	%r2166, %r177, %r2164, %r2163;
	add.s32 	%r2167, %r2152, %r2166;
	cvt.u32.u64 	%r2168, %rd100;
	mad.lo.s32 	%r2170, %r176, %r2168, %r2167;
	add.s32 	%r2171, %r2151, %r2170;
	cvt.u32.u64 	%r2172, %rd102;
	mad.lo.s32 	%r2174, %r175, %r2172, %r2171;
	add.s32 	%r2175, %r2150, %r2174;
	cvt.u32.u64 	%r2176, %rd104;
	mad.lo.s32 	%r2178, %r174, %r2176, %r2175;
	cvt.u32.u64 	%r2179, %rd4430;
	add.s32 	%r2180, %r2179, %r2178;
	cvt.u32.u64 	%r2181, %rd106;
	mad.lo.s32 	%r2183, %r173, %r2181, %r2180;
	mad.lo.s32 	%r5510, %r2117, %r1771, %r2183;
$L__BB0_203:
	cvt.u32.u64 	%r192, %rd15198;
	cvt.u32.u64 	%r193, %rd15197;
	cvt.u32.u64 	%r194, %rd15196;
	cvt.u32.u64 	%r195, %rd15195;
	cvt.u32.u64 	%r196, %rd15194;
	cvt.u32.u64 	%r197, %rd15193;
	cvt.u32.u64 	%r198, %rd15192;
	setp.gt.u32 	%p235, %r5510, %r28;
	@%p235 bra 	$L__BB0_217;
	setp.lt.u32 	%p236, %r5510, %r28;
	@%p236 bra 	$L__BB0_218;
	cvt.u32.u64 	%r2186, %rd11;
	setp.lt.u32 	%p237, %r2186, %r198;
	@%p237 bra 	$L__BB0_217;
	setp.gt.u32 	%p238, %r2186, %r198;
	@%p238 bra 	$L__BB0_218;
	cvt.u32.u64 	%r2188, %rd10;
	setp.lt.u32 	%p239, %r2188, %r197;
	@%p239 bra 	$L__BB0_217;
	setp.gt.u32 	%p240, %r2188, %r197;
	@%p240 bra 	$L__BB0_218;
	cvt.u32.u64 	%r2190, %rd9;
	setp.lt.u32 	%p241, %r2190, %r196;
	@%p241 bra 	$L__BB0_217;
	setp.gt.u32 	%p242, %r2190, %r196;
	@%p242 bra 	$L__BB0_218;
	cvt.u32.u64 	%r2192, %rd8;
	setp.lt.u32 	%p243, %r2192, %r195;
	@%p243 bra 	$L__BB0_217;
	setp.gt.u32 	%p244, %r2192, %r195;
	@%p244 bra 	$L__BB0_218;
	cvt.u32.u64 	%r2194, %rd7;
	setp.lt.u32 	%p245, %r2194, %r194;
	@%p245 bra 	$L__BB0_217;
	setp.gt.u32 	%p246, %r2194, %r194;
	@%p246 bra 	$L__BB0_218;
	cvt.u32.u64 	%r2196, %rd6;
	setp.lt.u32 	%p247, %r2196, %r193;
	@%p247 bra 	$L__BB0_217;
	cvt.u32.u64 	%r2198, %rd5;
	setp.gt.u32 	%p248, %r2196, %r193;
	setp.gt.u32 	%p249, %r2198, %r192;
	or.pred  	%p250, %p248, %p249;
	@%p250 bra 	$L__BB0_218;
$L__BB0_217:
	and.b64  	%rd5329, %rd15198, 4294967295;
	sub.s64 	%rd15198, %rd5329, %rd5;
	shr.u64 	%rd5330, %rd15198, 63;
	and.b64  	%rd5331, %rd15197, 4294967295;
	add.s64 	%rd5332, %rd5330, %rd6;
	sub.s64 	%rd15197, %rd5331, %rd5332;
	shr.u64 	%rd5333, %rd15197, 63;
	and.b64  	%rd5334, %rd15196, 4294967295;
	add.s64 	%rd5335, %rd5333, %rd7;
	sub.s64 	%rd15196, %rd5334, %rd5335;
	shr.u64 	%rd5336, %rd15196, 63;
	and.b64  	%rd5337, %rd15195, 4294967295;
	add.s64 	%rd5338, %rd5336, %rd8;
	sub.s64 	%rd15195, %rd5337, %rd5338;
	shr.u64 	%rd5339, %rd15195, 63;
	and.b64  	%rd5340, %rd15194, 4294967295;
	add.s64 	%rd5341, %rd5339, %rd9;
	sub.s64 	%rd15194, %rd5340, %rd5341;
	shr.u64 	%rd5342, %rd15194, 63;
	and.b64  	%rd5343, %rd15193, 4294967295;
	add.s64 	%rd5344, %rd5342, %rd10;
	sub.s64 	%rd15193, %rd5343, %rd5344;
	shr.u64 	%rd5345, %rd15193, 63;
	and.b64  	%rd5346, %rd15192, 4294967295;
	add.s64 	%rd5347, %rd5345, %rd11;
	sub.s64 	%rd15192, %rd5346, %rd5347;
	shr.u64 	%rd5348, %rd15192, 63;
	cvt.u32.u64 	%r2392, %rd5348;
	add.s32 	%r2393, %r28, %r2392;
	sub.s32 	%r5510, %r5510, %r2393;
	bra.uni 	$L__BB0_203;
$L__BB0_218:
	shl.b32 	%r5512, %r192, 1;
	shr.u64 	%rd4432, %rd15198, 31;
	and.b64  	%rd4433, %rd4432, 1;
	shl.b64 	%rd4434, %rd15197, 1;
	and.b64  	%rd4435, %rd4434, 8589934590;
	or.b64  	%rd15204, %rd4433, %rd4435;
	shr.u64 	%rd4436, %rd4435, 32;
	shl.b64 	%rd4437, %rd15196, 1;
	and.b64  	%rd4438, %rd4437, 8589934590;
	or.b64  	%rd15203, %rd4436, %rd4438;
	shr.u64 	%rd4439, %rd4438, 32;
	shl.b64 	%rd4440, %rd15195, 1;
	and.b64  	%rd4441, %rd4440, 8589934590;
	or.b64  	%rd15202, %rd4439, %rd4441;
	shr.u64 	%rd4442, %rd4441, 32;
	shl.b64 	%rd4443, %rd15194, 1;
	and.b64  	%rd4444, %rd4443, 8589934590;
	or.b64  	%rd15201, %rd4442, %rd4444;
	shr.u64 	%rd4445, %rd4444, 32;
	shl.b64 	%rd4446, %rd15193, 1;
	and.b64  	%rd4447, %rd4446, 8589934590;
	or.b64  	%rd15200, %rd4445, %rd4447;
	shr.u64 	%rd4448, %rd4447, 32;
	shl.b64 	%rd4449, %rd15192, 1;
	and.b64  	%rd4450, %rd4449, 8589934590;
	or.b64  	%rd15199, %rd4448, %rd4450;
	shr.u64 	%rd4451, %rd4450, 32;
	mul.wide.u32 	%rd4452, %r5510, 2;
	add.s64 	%rd4454, %rd4451, %rd4452;
	cvt.u32.u64 	%r5511, %rd4454;
	setp.gt.u64 	%p251, %rd4454, 4294967295;
	setp.lt.u32 	%p252, %r28, %r5511;
	or.pred  	%p253, %p251, %p252;
	@%p253 bra 	$L__BB0_220;
	cvt.u32.u64 	%r2199, %rd11;
	cvt.u32.u64 	%r2200, %rd15199;
	setp.ne.s32 	%p254, %r28, %r5511;
	setp.ge.u32 	%p255, %r2199, %r2200;
	or.pred  	%p256, %p254, %p255;
	@%p256 bra 	$L__BB0_221;
$L__BB0_220:
	cvt.u64.u32 	%rd4457, %r5512;
	sub.s64 	%rd4458, %rd4457, %rd5;
	cvt.u32.u64 	%r5512, %rd4458;
	shr.u64 	%rd4459, %rd4458, 63;
	and.b64  	%rd4460, %rd15204, 4294967295;
	add.s64 	%rd4461, %rd4459, %rd6;
	sub.s64 	%rd15204, %rd4460, %rd4461;
	shr.u64 	%rd4462, %rd15204, 63;
	and.b64  	%rd4463, %rd15203, 4294967295;
	add.s64 	%rd4464, %rd4462, %rd7;
	sub.s64 	%rd15203, %rd4463, %rd4464;
	shr.u64 	%rd4465, %rd15203, 63;
	and.b64  	%rd4466, %rd15202, 4294967295;
	add.s64 	%rd4467, %rd4465, %rd8;
	sub.s64 	%rd15202, %rd4466, %rd4467;
	shr.u64 	%rd4468, %rd15202, 63;
	and.b64  	%rd4469, %rd15201, 4294967295;
	add.s64 	%rd4470, %rd4468, %rd9;
	sub.s64 	%rd15201, %rd4469, %rd4470;
	shr.u64 	%rd4471, %rd15201, 63;
	and.b64  	%rd4472, %rd15200, 4294967295;
	add.s64 	%rd4473, %rd4471, %rd10;
	sub.s64 	%rd15200, %rd4472, %rd4473;
	shr.u64 	%rd4474, %rd15200, 63;
	and.b64  	%rd4475, %rd15199, 4294967295;
	add.s64 	%rd4476, %rd4474, %rd11;
	sub.s64 	%rd15199, %rd4475, %rd4476;
	shr.u64 	%rd4477, %rd15199, 63;
	cvt.u32.u64 	%r2201, %rd4477;
	add.s32 	%r2202, %r28, %r2201;
	sub.s32 	%r5511, %r5511, %r2202;
$L__BB0_221:
	shl.b32 	%r5514, %r5512, 1;
	shr.u32 	%r2203, %r5512, 31;
	cvt.u64.u32 	%rd4478, %r2203;
	shl.b64 	%rd4479, %rd15204, 1;
	and.b64  	%rd4480, %rd4479, 8589934590;
	or.b64  	%rd15210, %rd4480, %rd4478;
	shr.u64 	%rd4481, %rd4480, 32;
	shl.b64 	%rd4482, %rd15203, 1;
	and.b64  	%rd4483, %rd4482, 8589934590;
	or.b64  	%rd15209, %rd4481, %rd4483;
	shr.u64 	%rd4484, %rd4483, 32;
	shl.b64 	%rd4485, %rd15202, 1;
	and.b64  	%rd4486, %rd4485, 8589934590;
	or.b64  	%rd15208, %rd4484, %rd4486;
	shr.u64 	%rd4487, %rd4486, 32;
	shl.b64 	%rd4488, %rd15201, 1;
	and.b64  	%rd4489, %rd4488, 8589934590;
	or.b64  	%rd15207, %rd4487, %rd4489;
	shr.u64 	%rd4490, %rd4489, 32;
	shl.b64 	%rd4491, %rd15200, 1;
	and.b64  	%rd4492, %rd4491, 8589934590;
	or.b64  	%rd15206, %rd4490, %rd4492;
	shr.u64 	%rd4493, %rd4492, 32;
	shl.b64 	%rd4494, %rd15199, 1;
	and.b64  	%rd4495, %rd4494, 8589934590;
	or.b64  	%rd15205, %rd4493, %rd4495;
	shr.u64 	%rd4496, %rd4495, 32;
	mul.wide.u32 	%rd4497, %r5511, 2;
	add.s64 	%rd4498, %rd4496, %rd4497;
	cvt.u32.u64 	%r5513, %rd4498;
	setp.gt.u64 	%p257, %rd4498, 4294967295;
	setp.lt.u32 	%p258, %r28, %r5513;
	or.pred  	%p259, %p257, %p258;
	@%p259 bra 	$L__BB0_223;
	cvt.u32.u64 	%r2204, %rd11;
	cvt.u32.u64 	%r2205, %rd15205;
	setp.ne.s32 	%p260, %r28, %r5513;
	setp.ge.u32 	%p261, %r2204, %r2205;
	or.pred  	%p262, %p260, %p261;
	@%p262 bra 	$L__BB0_224;
$L__BB0_223:
	cvt.u64.u32 	%rd4502, %r5514;
	sub.s64 	%rd4503, %rd4502, %rd5;
	cvt.u32.u64 	%r5514, %rd4503;
	shr.u64 	%rd4504, %rd4503, 63;
	and.b64  	%rd4505, %rd15210, 4294967295;
	add.s64 	%rd4506, %rd4504, %rd6;
	sub.s64 	%rd15210, %rd4505, %rd4506;
	shr.u64 	%rd4507, %rd15210, 63;
	and.b64  	%rd4508, %rd15209, 4294967295;
	add.s64 	%rd4509, %rd4507, %rd7;
	sub.s64 	%rd15209, %rd4508, %rd4509;
	shr.u64 	%rd4510, %rd15209, 63;
	and.b64  	%rd4511, %rd15208, 4294967295;
	add.s64 	%rd4512, %rd4510, %rd8;
	sub.s64 	%rd15208, %rd4511, %rd4512;
	shr.u64 	%rd4513, %rd15208, 63;
	and.b64  	%rd4514, %rd15207, 4294967295;
	add.s64 	%rd4515, %rd4513, %rd9;
	sub.s64 	%rd15207, %rd4514, %rd4515;
	shr.u64 	%rd4516, %rd15207, 63;
	and.b64  	%rd4517, %rd15206, 4294967295;
	add.s64 	%rd4518, %rd4516, %rd10;
	sub.s64 	%rd15206, %rd4517, %rd4518;
	shr.u64 	%rd4519, %rd15206, 63;
	and.b64  	%rd4520, %rd15205, 4294967295;
	add.s64 	%rd4521, %rd4519, %rd11;
	sub.s64 	%rd15205, %rd4520, %rd4521;
	shr.u64 	%rd4522, %rd15205, 63;
	cvt.u32.u64 	%r2206, %rd4522;
	add.s32 	%r2207, %r28, %r2206;
	sub.s32 	%r5513, %r5513, %r2207;
$L__BB0_224:
	shl.b32 	%r5516, %r163, 1;
	shr.u64 	%rd4523, %rd15177, 31;
	and.b64  	%rd4524, %rd4523, 1;
	and.b64  	%rd371, %rd15176, 4294967295;
	shl.b64 	%rd4525, %rd15176, 1;
	and.b64  	%rd4526, %rd4525, 8589934590;
	or.b64  	%rd15216, %rd4524, %rd4526;
	shr.u64 	%rd4527, %rd4526, 32;
	and.b64  	%rd373, %rd15175, 4294967295;
	shl.b64 	%rd4528, %rd15175, 1;
	and.b64  	%rd4529, %rd4528, 8589934590;
	or.b64  	%rd15215, %rd4527, %rd4529;
	shr.u64 	%rd4530, %rd4529, 32;
	and.b64  	%rd375, %rd15174, 4294967295;
	shl.b64 	%rd4531, %rd15174, 1;
	and.b64  	%rd4532, %rd4531, 8589934590;
	or.b64  	%rd15214, %rd4530, %rd4532;
	shr.u64 	%rd4533, %rd4532, 32;
	and.b64  	%rd377, %rd15173, 4294967295;
	shl.b64 	%rd4534, %rd15173, 1;
	and.b64  	%rd4535, %rd4534, 8589934590;
	or.b64  	%rd15213, %rd4533, %rd4535;
	shr.u64 	%rd4536, %rd4535, 32;
	and.b64  	%rd379, %rd15172, 4294967295;
	shl.b64 	%rd4537, %rd15172, 1;
	and.b64  	%rd4538, %rd4537, 8589934590;
	or.b64  	%rd15212, %rd4536, %rd4538;
	shr.u64 	%rd4539, %rd4538, 32;
	and.b64  	%rd381, %rd15171, 4294967295;
	shl.b64 	%rd4540, %rd15171, 1;
	and.b64  	%rd4541, %rd4540, 8589934590;
	or.b64  	%rd15211, %rd4539, %rd4541;
	shr.u64 	%rd4542, %rd4541, 32;
	cvt.u64.u32 	%rd383, %r5507;
	mul.wide.u32 	%rd4543, %r5507, 2;
	add.s64 	%rd4545, %rd4542, %rd4543;
	cvt.u32.u64 	%r5515, %rd4545;
	setp.gt.u64 	%p263, %rd4545, 4294967295;
	setp.lt.u32 	%p264, %r28, %r5515;
	or.pred  	%p265, %p263, %p264;
	@%p265 bra 	$L__BB0_226;
	cvt.u32.u64 	%r2208, %rd11;
	cvt.u32.u64 	%r2209, %rd15211;
	setp.ne.s32 	%p266, %r28, %r5515;
	setp.ge.u32 	%p267, %r2208, %r2209;
	or.pred  	%p268, %p266, %p267;
	@%p268 bra 	$L__BB0_227;
$L__BB0_226:
	cvt.u64.u32 	%rd4548, %r5516;
	sub.s64 	%rd4549, %rd4548, %rd5;
	cvt.u32.u64 	%r5516, %rd4549;
	shr.u64 	%rd4550, %rd4549, 63;
	and.b64  	%rd4551, %rd15216, 4294967295;
	add.s64 	%rd4552, %rd4550, %rd6;
	sub.s64 	%rd15216, %rd4551, %rd4552;
	shr.u64 	%rd4553, %rd15216, 63;
	and.b64  	%rd4554, %rd15215, 4294967295;
	add.s64 	%rd4555, %rd4553, %rd7;
	sub.s64 	%rd15215, %rd4554, %rd4555;
	shr.u64 	%rd4556, %rd15215, 63;
	and.b64  	%rd4557, %rd15214, 4294967295;
	add.s64 	%rd4558, %rd4556, %rd8;
	sub.s64 	%rd15214, %rd4557, %rd4558;
	shr.u64 	%rd4559, %rd15214, 63;
	and.b64  	%rd4560, %rd15213, 4294967295;
	add.s64 	%rd4561, %rd4559, %rd9;
	sub.s64 	%rd15213, %rd4560, %rd4561;
	shr.u64 	%rd4562, %rd15213, 63;
	and.b64  	%rd4563, %rd15212, 4294967295;
	add.s64 	%rd4564, %rd4562, %rd10;
	sub.s64 	%rd15212, %rd4563, %rd4564;
	shr.u64 	%rd4565, %rd15212, 63;
	and.b64  	%rd4566, %rd15211, 4294967295;
	add.s64 	%rd4567, %rd4565, %rd11;
	sub.s64 	%rd15211, %rd4566, %rd4567;
	shr.u64 	%rd4568, %rd15211, 63;
	cvt.u32.u64 	%r2210, %rd4568;
	add.s32 	%r2211, %r28, %r2210;
	sub.s32 	%r5515, %r5515, %r2211;
$L__BB0_227:
	add.s32 	%r5518, %r5516, %r163;
	setp.lt.u32 	%p269, %r5518, %r5516;
	selp.u64 	%rd4569, 1, 0, %p269;
	and.b64  	%rd4570, %rd15216, 4294967295;
	add.s64 	%rd4571, %rd4570, %rd4569;
	add.s64 	%rd15222, %rd4571, %rd371;
	shr.u64 	%rd4572, %rd15222, 32;
	and.b64  	%rd4573, %rd15215, 4294967295;
	add.s64 	%rd4574, %rd4572, %rd4573;
	add.s64 	%rd15221, %rd4574, %rd373;
	shr.u64 	%rd4575, %rd15221, 32;
	and.b64  	%rd4576, %rd15214, 4294967295;
	add.s64 	%rd4577, %rd4575, %rd4576;
	add.s64 	%rd15220, %rd4577, %rd375;
	shr.u64 	%rd4578, %rd15220, 32;
	and.b64  	%rd4579, %rd15213, 4294967295;
	add.s64 	%rd4580, %rd4578, %rd4579;
	add.s64 	%rd15219, %rd4580, %rd377;
	shr.u64 	%rd4581, %rd15219, 32;
	and.b64  	%rd4582, %rd15212, 4294967295;
	add.s64 	%rd4583, %rd4581, %rd4582;
	add.s64 	%rd15218, %rd4583, %rd379;
	shr.u64 	%rd4584, %rd15218, 32;
	and.b64  	%rd4585, %rd15211, 4294967295;
	add.s64 	%rd4586, %rd4584, %rd4585;
	add.s64 	%rd15217, %rd4586, %rd381;
	shr.u64 	%rd4587, %rd15217, 32;
	cvt.u64.u32 	%rd4588, %r5515;
	add.s64 	%rd4589, %rd4587, %rd4588;
	add.s64 	%rd4590, %rd4589, %rd383;
	cvt.u32.u64 	%r5517, %rd4590;
	setp.gt.u64 	%p270, %rd4590, 4294967295;
	setp.lt.u32 	%p271, %r28, %r5517;
	or.pred  	%p272, %p270, %p271;
	@%p272 bra 	$L__BB0_229;
	cvt.u32.u64 	%r2212, %rd11;
	cvt.u32.u64 	%r2213, %rd15217;
	setp.ne.s32 	%p273, %r28, %r5517;
	setp.ge.u32 	%p274, %r2212, %r2213;
	or.pred  	%p275, %p273, %p274;
	@%p275 bra 	$L__BB0_230;
$L__BB0_229:
	cvt.u64.u32 	%rd4594, %r5518;
	sub.s64 	%rd4595, %rd4594, %rd5;
	cvt.u32.u64 	%r5518, %rd4595;
	shr.u64 	%rd4596, %rd4595, 63;
	and.b64  	%rd4597, %rd15222, 4294967295;
	add.s64 	%rd4598, %rd4596, %rd6;
	sub.s64 	%rd15222, %rd4597, %rd4598;
	shr.u64 	%rd4599, %rd15222, 63;
	and.b64  	%rd4600, %rd15221, 4294967295;
	add.s64 	%rd4601, %rd4599, %rd7;
	sub.s64 	%rd15221, %rd4600, %rd4601;
	shr.u64 	%rd4602, %rd15221, 63;
	and.b64  	%rd4603, %rd15220, 4294967295;
	add.s64 	%rd4604, %rd4602, %rd8;
	sub.s64 	%rd15220, %rd4603, %rd4604;
	shr.u64 	%rd4605, %rd15220, 63;
	and.b64  	%rd4606, %rd15219, 4294967295;
	add.s64 	%rd4607, %rd4605, %rd9;
	sub.s64 	%rd15219, %rd4606, %rd4607;
	shr.u64 	%rd4608, %rd15219, 63;
	and.b64  	%rd4609, %rd15218, 4294967295;
	add.s64 	%rd4610, %rd4608, %rd10;
	sub.s64 	%rd15218, %rd4609, %rd4610;
	shr.u64 	%rd4611, %rd15218, 63;
	and.b64  	%rd4612, %rd15217, 4294967295;
	add.s64 	%rd4613, %rd4611, %rd11;
	sub.s64 	%rd15217, %rd4612, %rd4613;
	shr.u64 	%rd4614, %rd15217, 63;
	cvt.u32.u64 	%r2214, %rd4614;
	add.s32 	%r2215, %r28, %r2214;
	sub.s32 	%r5517, %r5517, %r2215;
$L__BB0_230:
	cvt.u64.u32 	%rd414, %r5518;
	mul.wide.u32 	%rd15229, %r5518, %r5518;
	shr.u64 	%rd4615, %rd15229, 32;
	and.b64  	%rd416, %rd15222, 4294967295;
	mul.lo.s64 	%rd4616, %rd416, %rd414;
	add.s64 	%rd4617, %rd4615, %rd4616;
	shr.u64 	%rd4618, %rd4617, 32;
	and.b64  	%rd417, %rd15221, 4294967295;
	mul.lo.s64 	%rd4619, %rd417, %rd414;
	add.s64 	%rd4620, %rd4618, %rd4619;
	shr.u64 	%rd4621, %rd4620, 32;
	and.b64  	%rd418, %rd15220, 4294967295;
	mul.lo.s64 	%rd4622, %rd418, %rd414;
	add.s64 	%rd4623, %rd4621, %rd4622;
	shr.u64 	%rd4624, %rd4623, 32;
	and.b64  	%rd419, %rd15219, 4294967295;
	mul.lo.s64 	%rd4625, %rd419, %rd414;
	add.s64 	%rd4626, %rd4624, %rd4625;
	shr.u64 	%rd4627, %rd4626, 32;
	and.b64  	%rd420, %rd15218, 4294967295;
	mul.lo.s64 	%rd4628, %rd420, %rd414;
	add.s64 	%rd4629, %rd4627, %rd4628;
	shr.u64 	%rd4630, %rd4629, 32;
	and.b64  	%rd421, %rd15217, 4294967295;
	mul.lo.s64 	%rd4631, %rd421, %rd414;
	add.s64 	%rd4632, %rd4630, %rd4631;
	shr.u64 	%rd4633, %rd4632, 32;
	cvt.u64.u32 	%rd4634, %r5517;
	and.b64  	%rd4635, %rd4617, 4294967295;
	add.s64 	%rd15228, %rd4616, %rd4635;
	shr.u64 	%rd4636, %rd15228, 32;
	and.b64  	%rd4637, %rd4620, 4294967295;
	add.s64 	%rd4638, %rd4636, %rd4637;
	mad.lo.s64 	%rd4639, %rd416, %rd416, %rd4638;
	shr.u64 	%rd4640, %rd4639, 32;
	mul.lo.s64 	%rd4641, %rd417, %rd416;
	and.b64  	%rd4642, %rd4623, 4294967295;
	add.s64 	%rd4643, %rd4640, %rd4642;
	add.s64 	%rd4644, %rd4643, %rd4641;
	shr.u64 	%rd4645, %rd4644, 32;
	mul.lo.s64 	%rd4646, %rd418, %rd416;
	and.b64  	%rd4647, %rd4626, 4294967295;
	add.s64 	%rd4648, %rd4645, %rd4647;
	add.s64 	%rd4649, %rd4648, %rd4646;
	shr.u64 	%rd4650, %rd4649, 32;
	mul.lo.s64 	%rd4651, %rd419, %rd416;
	and.b64  	%rd4652, %rd4629, 4294967295;
	add.s64 	%rd4653, %rd4650, %rd4652;
	add.s64 	%rd4654, %rd4653, %rd4651;
	shr.u64 	%rd4655, %rd4654, 32;
	mul.lo.s64 	%rd4656, %rd420, %rd416;
	and.b64  	%rd4657, %rd4632, 4294967295;
	add.s64 	%rd4658, %rd4655, %rd4657;
	add.s64 	%rd4659, %rd4658, %rd4656;
	shr.u64 	%rd4660, %rd4659, 32;
	mul.lo.s64 	%rd4661, %rd15222, %rd421;
	and.b64  	%rd4662, %rd4639, 4294967295;
	add.s64 	%rd15227, %rd4619, %rd4662;
	shr.u64 	%rd4663, %rd15227, 32;
	and.b64  	%rd4664, %rd4644, 4294967295;
	add.s64 	%rd4665, %rd4663, %rd4664;
	add.s64 	%rd4666, %rd4665, %rd4641;
	shr.u64 	%rd4667, %rd4666, 32;
	and.b64  	%rd4668, %rd4649, 4294967295;
	add.s64 	%rd4669, %rd4667, %rd4668;
	mad.lo.s64 	%rd4670, %rd417, %rd417, %rd4669;
	shr.u64 	%rd4671, %rd4670, 32;
	mul.lo.s64 	%rd4672, %rd418, %rd417;
	and.b64  	%rd4673, %rd4654, 4294967295;
	add.s64 	%rd4674, %rd4671, %rd4673;
	add.s64 	%rd4675, %rd4674, %rd4672;
	shr.u64 	%rd4676, %rd4675, 32;
	mul.lo.s64 	%rd4677, %rd419, %rd417;
	and.b64  	%rd4678, %rd4659, 4294967295;
	add.s64 	%rd4679, %rd4676, %rd4678;
	add.s64 	%rd4680, %rd4679, %rd4677;
	shr.u64 	%rd4681, %rd4680, 32;
	mul.lo.s64 	%rd4682, %rd15218, %rd15221;
	and.b64  	%rd4683, %rd4666, 4294967295;
	add.s64 	%rd15226, %rd4622, %rd4683;
	shr.u64 	%rd4684, %rd15226, 32;
	and.b64  	%rd4685, %rd4670, 4294967295;
	add.s64 	%rd4686, %rd4684, %rd4685;
	add.s64 	%rd4687, %rd4686, %rd4646;
	shr.u64 	%rd4688, %rd4687, 32;
	and.b64  	%rd4689, %rd4675, 4294967295;
	add.s64 	%rd4690, %rd4688, %rd4689;
	add.s64 	%rd4691, %rd4690, %rd4672;
	shr.u64 	%rd4692, %rd4691, 32;
	and.b64  	%rd4693, %rd4680, 4294967295;
	add.s64 	%rd4694, %rd4692, %rd4693;
	mad.lo.s64 	%rd4695, %rd418, %rd418, %rd4694;
	shr.u64 	%rd4696, %rd4695, 32;
	mul.lo.s64 	%rd4697, %rd15219, %rd15220;
	and.b64  	%rd4698, %rd4687, 4294967295;
	add.s64 	%rd15225, %rd4625, %rd4698;
	shr.u64 	%rd4699, %rd15225, 32;
	and.b64  	%rd4700, %rd4691, 4294967295;
	add.s64 	%rd4701, %rd4699, %rd4700;
	add.s64 	%rd4702, %rd4701, %rd4651;
	shr.u64 	%rd4703, %rd4702, 32;
	and.b64  	%rd4704, %rd4695, 4294967295;
	add.s64 	%rd4705, %rd4703, %rd4704;
	add.s64 	%rd4706, %rd4705, %rd4677;
	shr.u64 	%rd4707, %rd4706, 32;
	and.b64  	%rd4708, %rd4702, 4294967295;
	add.s64 	%rd15224, %rd4628, %rd4708;
	shr.u64 	%rd4709, %rd15224, 32;
	and.b64  	%rd4710, %rd4706, 4294967295;
	add.s64 	%rd4711, %rd4709, %rd4710;
	add.s64 	%rd4712, %rd4711, %rd4656;
	shr.u64 	%rd4713, %rd4712, 32;
	and.b64  	%rd4714, %rd4712, 4294967295;
	add.s64 	%rd15223, %rd4631, %rd4714;
	shr.u64 	%rd4715, %rd15223, 32;
	cvt.u32.u64 	%r2216, %rd4713;
	cvt.u32.u64 	%r2217, %rd4707;
	cvt.u32.u64 	%r2218, %rd4696;
	cvt.u32.u64 	%r2219, %rd4681;
	cvt.u32.u64 	%r2220, %rd4660;
	cvt.u32.u64 	%r2221, %rd4633;
	cvt.u32.u64 	%r2222, %rd414;
	cvt.u32.u64 	%r2223, %rd4634;
	mul.lo.s32 	%r2224, %r2223, %r2222;
	add.s32 	%r2225, %r2221, %r2224;
	add.s32 	%r2226, %r2220, %r2225;
	cvt.u32.u64 	%r2227, %rd4661;
	add.s32 	%r2228, %r2226, %r2227;
	add.s32 	%r2229, %r2219, %r2228;
	cvt.u32.u64 	%r2230, %rd4682;
	add.s32 	%r2231, %r2229, %r2230;
	add.s32 	%r2232, %r2218, %r2231;
	cvt.u32.u64 	%r2233, %rd4697;
	add.s32 	%r2234, %r2232, %r2233;
	add.s32 	%r2235, %r2217, %r2234;
	add.s32 	%r2236, %r2235, %r2233;
	add.s32 	%r2237, %r2216, %r2236;
	add.s32 	%r2238, %r2237, %r2230;
	cvt.u32.u64 	%r2239, %rd4715;
	add.s32 	%r2240, %r2239, %r2238;
	add.s32 	%r2241, %r2240, %r2227;
	add.s32 	%r5519, %r2224, %r2241;
$L__BB0_231:
	cvt.u32.u64 	%r226, %rd15228;
	cvt.u32.u64 	%r227, %rd15227;
	cvt.u32.u64 	%r228, %rd15226;
	cvt.u32.u64 	%r229, %rd15225;
	cvt.u32.u64 	%r230, %rd15224;
	cvt.u32.u64 	%r231, %rd15223;
	setp.gt.u32 	%p276, %r5519, %r28;
	@%p276 bra 	$L__BB0_245;
	setp.lt.u32 	%p277, %r5519, %r28;
	@%p277 bra 	$L__BB0_246;
	cvt.u32.u64 	%r2242, %rd11;
	setp.lt.u32 	%p278, %r2242, %r231;
	@%p278 bra 	$L__BB0_245;
	setp.gt.u32 	%p279, %r2242, %r231;
	@%p279 bra 	$L__BB0_246;
	cvt.u32.u64 	%r2244, %rd10;
	setp.lt.u32 	%p280, %r2244, %r230;
	@%p280 bra 	$L__BB0_245;
	setp.gt.u32 	%p281, %r2244, %r230;
	@%p281 bra 	$L__BB0_246;
	cvt.u32.u64 	%r2246, %rd9;
	setp.lt.u32 	%p282, %r2246, %r229;
	@%p282 bra 	$L__BB0_245;
	setp.gt.u32 	%p283, %r2246, %r229;
	@%p283 bra 	$L__BB0_246;
	cvt.u32.u64 	%r2248, %rd8;
	setp.lt.u32 	%p284, %r2248, %r228;
	@%p284 bra 	$L__BB0_245;
	setp.gt.u32 	%p285, %r2248, %r228;
	@%p285 bra 	$L__BB0_246;
	cvt.u32.u64 	%r2250, %rd7;
	setp.lt.u32 	%p286, %r2250, %r227;
	@%p286 bra 	$L__BB0_245;
	setp.gt.u32 	%p287, %r2250, %r227;
	@%p287 bra 	$L__BB0_246;
	cvt.u32.u64 	%r2252, %rd6;
	setp.lt.u32 	%p288, %r2252, %r226;
	@%p288 bra 	$L__BB0_245;
	cvt.u32.u64 	%r2254, %rd5;
	setp.gt.u32 	%p289, %r2252, %r226;
	cvt.u32.u64 	%r2255, %rd15229;
	setp.gt.u32 	%p290, %r2254, %r2255;
	or.pred  	%p291, %p289, %p290;
	@%p291 bra 	$L__BB0_246;
$L__BB0_245:
	and.b64  	%rd5309, %rd15229, 4294967295;
	sub.s64 	%rd15229, %rd5309, %rd5;
	shr.u64 	%rd5310, %rd15229, 63;
	and.b64  	%rd5311, %rd15228, 4294967295;
	add.s64 	%rd5312, %rd5310, %rd6;
	sub.s64 	%rd15228, %rd5311, %rd5312;
	shr.u64 	%rd5313, %rd15228, 63;
	and.b64  	%rd5314, %rd15227, 4294967295;
	add.s64 	%rd5315, %rd5313, %rd7;
	sub.s64 	%rd15227, %rd5314, %rd5315;
	shr.u64 	%rd5316, %rd15227, 63;
	and.b64  	%rd5317, %rd15226, 4294967295;
	add.s64 	%rd5318, %rd5316, %rd8;
	sub.s64 	%rd15226, %rd5317, %rd5318;
	shr.u64 	%rd5319, %rd15226, 63;
	and.b64  	%rd5320, %rd15225, 4294967295;
	add.s64 	%rd5321, %rd5319, %rd9;
	sub.s64 	%rd15225, %rd5320, %rd5321;
	shr.u64 	%rd5322, %rd15225, 63;
	and.b64  	%rd5323, %rd15224, 4294967295;
	add.s64 	%rd5324, %rd5322, %rd10;
	sub.s64 	%rd15224, %rd5323, %rd5324;
	shr.u64 	%rd5325, %rd15224, 63;
	and.b64  	%rd5326, %rd15223, 4294967295;
	add.s64 	%rd5327, %rd5325, %rd11;
	sub.s64 	%rd15223, %rd5326, %rd5327;
	shr.u64 	%rd5328, %rd15223, 63;
	cvt.u32.u64 	%r2390, %rd5328;
	add.s32 	%r2391, %r28, %r2390;
	sub.s32 	%r5519, %r5519, %r2391;
	bra.uni 	$L__BB0_231;
$L__BB0_246:
	shl.b32 	%r5521, %r5514, 1;
	shr.u32 	%r2256, %r5514, 31;
	cvt.u64.u32 	%rd4717, %r2256;
	and.b64  	%rd442, %rd15210, 4294967295;
	shl.b64 	%rd4718, %rd15210, 1;
	and.b64  	%rd4719, %rd4718, 8589934590;
	or.b64  	%rd15235, %rd4719, %rd4717;
	shr.u64 	%rd4720, %rd4719, 32;
	and.b64  	%rd444, %rd15209, 4294967295;
	shl.b64 	%rd4721, %rd15209, 1;
	and.b64  	%rd4722, %rd4721, 8589934590;
	or.b64  	%rd15234, %rd4720, %rd4722;
	shr.u64 	%rd4723, %rd4722, 32;
	and.b64  	%rd446, %rd15208, 4294967295;
	shl.b64 	%rd4724, %rd15208, 1;
	and.b64  	%rd4725, %rd4724, 8589934590;
	or.b64  	%rd15233, %rd4723, %rd4725;
	shr.u64 	%rd4726, %rd4725, 32;
	and.b64  	%rd448, %rd15207, 4294967295;
	shl.b64 	%rd4727, %rd15207, 1;
	and.b64  	%rd4728, %rd4727, 8589934590;
	or.b64  	%rd15232, %rd4726, %rd4728;
	shr.u64 	%rd4729, %rd4728, 32;
	and.b64  	%rd450, %rd15206, 4294967295;
	shl.b64 	%rd4730, %rd15206, 1;
	and.b64  	%rd4731, %rd4730, 8589934590;
	or.b64  	%rd15231, %rd4729, %rd4731;
	shr.u64 	%rd4732, %rd4731, 32;
	and.b64  	%rd452, %rd15205, 4294967295;
	shl.b64 	%rd4733, %rd15205, 1;
	and.b64  	%rd4734, %rd4733, 8589934590;
	or.b64  	%rd15230, %rd4732, %rd4734;
	shr.u64 	%rd4735, %rd4734, 32;
	cvt.u64.u32 	%rd454, %r5513;
	mul.wide.u32 	%rd4736, %r5513, 2;
	add.s64 	%rd4737, %rd4735, %rd4736;
	cvt.u32.u64 	%r5520, %rd4737;
	setp.gt.u64 	%p292, %rd4737, 4294967295;
	setp.lt.u32 	%p293, %r28, %r5520;
	or.pred  	%p294, %p292, %p293;
	@%p294 bra 	$L__BB0_248;
	cvt.u32.u64 	%r2257, %rd11;
	cvt.u32.u64 	%r2258, %rd15230;
	setp.ne.s32 	%p295, %r28, %r5520;
	setp.ge.u32 	%p296, %r2257, %r2258;
	or.pred  	%p297, %p295, %p296;
	@%p297 bra 	$L__BB0_249;
$L__BB0_248:
	cvt.u64.u32 	%rd4741, %r5521;
	sub.s64 	%rd4742, %rd4741, %rd5;
	cvt.u32.u64 	%r5521, %rd4742;
	shr.u64 	%rd4743, %rd4742, 63;
	and.b64  	%rd4744, %rd15235, 4294967295;
	add.s64 	%rd4745, %rd4743, %rd6;
	sub.s64 	%rd15235, %rd4744, %rd4745;
	shr.u64 	%rd4746, %rd15235, 63;
	and.b64  	%rd4747, %rd15234, 4294967295;
	add.s64 	%rd4748, %rd4746, %rd7;
	sub.s64 	%rd15234, %rd4747, %rd4748;
	shr.u64 	%rd4749, %rd15234, 63;
	and.b64  	%rd4750, %rd15233, 4294967295;
	add.s64 	%rd4751, %rd4749, %rd8;
	sub.s64 	%rd15233, %rd4750, %rd4751;
	shr.u64 	%rd4752, %rd15233, 63;
	and.b64  	%rd4753, %rd15232, 4294967295;
	add.s64 	%rd4754, %rd4752, %rd9;
	sub.s64 	%rd15232, %rd4753, %rd4754;
	shr.u64 	%rd4755, %rd15232, 63;
	and.b64  	%rd4756, %rd15231, 4294967295;
	add.s64 	%rd4757, %rd4755, %rd10;
	sub.s64 	%rd15231, %rd4756, %rd4757;
	shr.u64 	%rd4758, %rd15231, 63;
	and.b64  	%rd4759, %rd15230, 4294967295;
	add.s64 	%rd4760, %rd4758, %rd11;
	sub.s64 	%rd15230, %rd4759, %rd4760;
	shr.u64 	%rd4761, %rd15230, 63;
	cvt.u32.u64 	%r2259, %rd4761;
	add.s32 	%r2260, %r28, %r2259;
	sub.s32 	%r5520, %r5520, %r2260;
$L__BB0_249:
	and.b64  	%rd4762, %rd15229, 4294967295;
	cvt.u64.u32 	%rd4763, %r5521;
	sub.s64 	%rd4764, %rd4762, %rd4763;
	cvt.u32.u64 	%r5910, %rd4764;
	shr.u64 	%rd4765, %rd4764, 63;
	and.b64  	%rd4766, %rd15228, 4294967295;
	and.b64  	%rd4767, %rd15235, 4294967295;
	add.s64 	%rd4768, %rd4765, %rd4767;
	sub.s64 	%rd15241, %rd4766, %rd4768;
	shr.u64 	%rd4769, %rd15241, 63;
	and.b64  	%rd4770, %rd15227, 4294967295;
	and.b64  	%rd4771, %rd15234, 4294967295;
	add.s64 	%rd4772, %rd4769, %rd4771;
	sub.s64 	%rd15240, %rd4770, %rd4772;
	shr.u64 	%rd4773, %rd15240, 63;
	and.b64  	%rd4774, %rd15226, 4294967295;
	and.b64  	%rd4775, %rd15233, 4294967295;
	add.s64 	%rd4776, %rd4773, %rd4775;
	sub.s64 	%rd15239, %rd4774, %rd4776;
	shr.u64 	%rd4777, %rd15239, 63;
	and.b64  	%rd4778, %rd15225, 4294967295;
	and.b64  	%rd4779, %rd15232, 4294967295;
	add.s64 	%rd4780, %rd4777, %rd4779;
	sub.s64 	%rd15238, %rd4778, %rd4780;
	shr.u64 	%rd4781, %rd15238, 63;
	and.b64  	%rd4782, %rd15224, 4294967295;
	and.b64  	%rd4783, %rd15231, 4294967295;
	add.s64 	%rd4784, %rd4781, %rd4783;
	sub.s64 	%rd15237, %rd4782, %rd4784;
	shr.u64 	%rd4785, %rd15237, 63;
	and.b64  	%rd4786, %rd15223, 4294967295;
	and.b64  	%rd4787, %rd15230, 4294967295;
	add.s64 	%rd4788, %rd4785, %rd4787;
	sub.s64 	%rd15236, %rd4786, %rd4788;
	shr.u64 	%rd4789, %rd15236, 63;
	cvt.u64.u32 	%rd4790, %r5519;
	cvt.u64.u32 	%rd4791, %r5520;
	add.s64 	%rd4792, %rd4789, %rd4791;
	sub.s64 	%rd4793, %rd4790, %rd4792;
	cvt.u32.u64 	%r5903, %rd4793;
	setp.gt.s64 	%p298, %rd4793, -1;
	@%p298 bra 	$L__BB0_251;
	cvt.u32.u64 	%r2261, %rd5;
	add.s32 	%r5910, %r2261, %r5910;
	setp.lt.u32 	%p299, %r5910, %r2261;
	selp.u64 	%rd4794, 1, 0, %p299;
	and.b64  	%rd4795, %rd15241, 4294967295;
	add.s64 	%rd4796, %rd4795, %rd4794;
	add.s64 	%rd15241, %rd4796, %rd6;
	shr.u64 	%rd4797, %rd15241, 32;
	and.b64  	%rd4798, %rd15240, 4294967295;
	add.s64 	%rd4799, %rd4797, %rd4798;
	add.s64 	%rd15240, %rd4799, %rd7;
	shr.u64 	%rd4800, %rd15240, 32;
	and.b64  	%rd4801, %rd15239, 4294967295;
	add.s64 	%rd4802, %rd4800, %rd4801;
	add.s64 	%rd15239, %rd4802, %rd8;
	shr.u64 	%rd4803, %rd15239, 32;
	and.b64  	%rd4804, %rd15238, 4294967295;
	add.s64 	%rd4805, %rd4803, %rd4804;
	add.s64 	%rd15238, %rd4805, %rd9;
	shr.u64 	%rd4806, %rd15238, 32;
	and.b64  	%rd4807, %rd15237, 4294967295;
	add.s64 	%rd4808, %rd4806, %rd4807;
	add.s64 	%rd15237, %rd4808, %rd10;
	shr.u64 	%rd4809, %rd15237, 32;
	and.b64  	%rd4810, %rd15236, 4294967295;
	add.s64 	%rd4811, %rd4809, %rd4810;
	add.s64 	%rd15236, %rd4811, %rd11;
	{ .reg .b32 tmp; mov.b64 {tmp, %r2262}, %rd15236; }
	add.s32 	%r2263, %r5903, %r2262;
	add.s32 	%r5903, %r2263, %r28;
$L__BB0_251:
	cvt.u32.u64 	%r5909, %rd15241;
	cvt.u32.u64 	%r5908, %rd15240;
	cvt.u32.u64 	%r5907, %rd15239;
	cvt.u32.u64 	%r5906, %rd15238;
	cvt.u32.u64 	%r5905, %rd15237;
	cvt.u32.u64 	%r5904, %rd15236;
	cvt.u64.u32 	%rd4812, %r5514;
	cvt.u64.u32 	%rd4813, %r5910;
	sub.s64 	%rd4814, %rd4812, %rd4813;
	cvt.u32.u64 	%r5525, %rd4814;
	shr.u64 	%rd4815, %rd4814, 63;
	and.b64  	%rd4816, %rd15241, 4294967295;
	add.s64 	%rd4817, %rd4815, %rd4816;
	sub.s64 	%rd15247, %rd442, %rd4817;
	shr.u64 	%rd4818, %rd15247, 63;
	and.b64  	%rd4819, %rd15240, 4294967295;
	add.s64 	%rd4820, %rd4818, %rd4819;
	sub.s64 	%rd15246, %rd444, %rd4820;
	shr.u64 	%rd4821, %rd15246, 63;
	and.b64  	%rd4822, %rd15239, 4294967295;
	add.s64 	%rd4823, %rd4821, %rd4822;
	sub.s64 	%rd15245, %rd446, %rd4823;
	shr.u64 	%rd4824, %rd15245, 63;
	and.b64  	%rd4825, %rd15238, 4294967295;
	add.s64 	%rd4826, %rd4824, %rd4825;
	sub.s64 	%rd15244, %rd448, %rd4826;
	shr.u64 	%rd4827, %rd15244, 63;
	and.b64  	%rd4828, %rd15237, 4294967295;
	add.s64 	%rd4829, %rd4827, %rd4828;
	sub.s64 	%rd15243, %rd450, %rd4829;
	shr.u64 	%rd4830, %rd15243, 63;
	and.b64  	%rd4831, %rd15236, 4294967295;
	add.s64 	%rd4832, %rd4830, %rd4831;
	sub.s64 	%rd15242, %rd452, %rd4832;
	shr.u64 	%rd4833, %rd15242, 63;
	cvt.u64.u32 	%rd4834, %r5903;
	add.s64 	%rd4835, %rd4833, %rd4834;
	sub.s64 	%rd4836, %rd454, %rd4835;
	cvt.u32.u64 	%r5524, %rd4836;
	setp.gt.s64 	%p300, %rd4836, -1;
	@%p300 bra 	$L__BB0_253;
	cvt.u32.u64 	%r2264, %rd5;
	add.s32 	%r5525, %r2264, %r5525;
	setp.lt.u32 	%p301, %r5525, %r2264;
	selp.u64 	%rd4837, 1, 0, %p301;
	and.b64  	%rd4838, %rd15247, 4294967295;
	add.s64 	%rd4839, %rd4838, %rd4837;
	add.s64 	%rd15247, %rd4839, %rd6;
	shr.u64 	%rd4840, %rd15247, 32;
	and.b64  	%rd4841, %rd15246, 4294967295;
	add.s64 	%rd4842, %rd4840, %rd4841;
	add.s64 	%rd15246, %rd4842, %rd7;
	shr.u64 	%rd4843, %rd15246, 32;
	and.b64  	%rd4844, %rd15245, 4294967295;
	add.s64 	%rd4845, %rd4843, %rd4844;
	add.s64 	%rd15245, %rd4845, %rd8;
	shr.u64 	%rd4846, %rd15245, 32;
	and.b64  	%rd4847, %rd15244, 4294967295;
	add.s64 	%rd4848, %rd4846, %rd4847;
	add.s64 	%rd15244, %rd4848, %rd9;
	shr.u64 	%rd4849, %rd15244, 32;
	and.b64  	%rd4850, %rd15243, 4294967295;
	add.s64 	%rd4851, %rd4849, %rd4850;
	add.s64 	%rd15243, %rd4851, %rd10;
	shr.u64 	%rd4852, %rd15243, 32;
	and.b64  	%rd4853, %rd15242, 4294967295;
	add.s64 	%rd4854, %rd4852, %rd4853;
	add.s64 	%rd15242, %rd4854, %rd11;
	{ .reg .b32 tmp; mov.b64 {tmp, %r2265}, %rd15242; }
	add.s32 	%r2266, %r5524, %r2265;
	add.s32 	%r5524, %r2266, %r28;
$L__BB0_253:
	cvt.u64.u32 	%rd4856, %r5525;
	mul.lo.s64 	%rd15254, %rd4856, %rd414;
	shr.u64 	%rd4857, %rd15254, 32;
	and.b64  	%rd4858, %rd15247, 4294967295;
	mad.lo.s64 	%rd4859, %rd4858, %rd414, %rd4857;
	shr.u64 	%rd4860, %rd4859, 32;
	and.b64  	%rd4861, %rd15246, 4294967295;
	mad.lo.s64 	%rd4862, %rd4861, %rd414, %rd4860;
	shr.u64 	%rd4863, %rd4862, 32;
	and.b64  	%rd4864, %rd15245, 4294967295;
	mad.lo.s64 	%rd4865, %rd4864, %rd414, %rd4863;
	shr.u64 	%rd4866, %rd4865, 32;
	and.b64  	%rd4867, %rd15244, 4294967295;
	mad.lo.s64 	%rd4868, %rd4867, %rd414, %rd4866;
	shr.u64 	%rd4869, %rd4868, 32;
	and.b64  	%rd4870, %rd15243, 4294967295;
	mad.lo.s64 	%rd4871, %rd4870, %rd414, %rd4869;
	shr.u64 	%rd4872, %rd4871, 32;
	and.b64  	%rd4873, %rd15242, 4294967295;
	mad.lo.s64 	%rd4874, %rd4873, %rd414, %rd4872;
	shr.u64 	%rd4875, %rd4874, 32;
	cvt.u64.u32 	%rd4876, %r5524;
	and.b64  	%rd4877, %rd4859, 4294967295;
	mad.lo.s64 	%rd15253, %rd416, %rd4856, %rd4877;
	shr.u64 	%rd4878, %rd15253, 32;
	and.b64  	%rd4879, %rd4862, 4294967295;
	add.s64 	%rd4880, %rd4878, %rd4879;
	mad.lo.s64 	%rd4881, %rd4858, %rd416, %rd4880;
	shr.u64 	%rd4882, %rd4881, 32;
	and.b64  	%rd4883, %rd4865, 4294967295;
	add.s64 	%rd4884, %rd4882, %rd4883;
	mad.lo.s64 	%rd4885, %rd4861, %rd416, %rd4884;
	shr.u64 	%rd4886, %rd4885, 32;
	and.b64  	%rd4887, %rd4868, 4294967295;
	add.s64 	%rd4888, %rd4886, %rd4887;
	mad.lo.s64 	%rd4889, %rd4864, %rd416, %rd4888;
	shr.u64 	%rd4890, %rd4889, 32;
	and.b64  	%rd4891, %rd4871, 4294967295;
	add.s64 	%rd4892, %rd4890, %rd4891;
	mad.lo.s64 	%rd4893, %rd4867, %rd416, %rd4892;
	shr.u64 	%rd4894, %rd4893, 32;
	and.b64  	%rd4895, %rd4874, 4294967295;
	add.s64 	%rd4896, %rd4894, %rd4895;
	mad.lo.s64 	%rd4897, %rd4870, %rd416, %rd4896;
	shr.u64 	%rd4898, %rd4897, 32;
	and.b64  	%rd4899, %rd4881, 4294967295;
	mad.lo.s64 	%rd15252, %rd417, %rd4856, %rd4899;
	shr.u64 	%rd4900, %rd15252, 32;
	and.b64  	%rd4901, %rd4885, 4294967295;
	add.s64 	%rd4902, %rd4900, %rd4901;
	mad.lo.s64 	%rd4903, %rd4858, %rd417, %rd4902;
	shr.u64 	%rd4904, %rd4903, 32;
	and.b64  	%rd4905, %rd4889, 4294967295;
	add.s64 	%rd4906, %rd4904, %rd4905;
	mad.lo.s64 	%rd4907, %rd4861, %rd417, %rd4906;
	shr.u64 	%rd4908, %rd4907, 32;
	and.b64  	%rd4909, %rd4893, 4294967295;
	add.s64 	%rd4910, %rd4908, %rd4909;
	mad.lo.s64 	%rd4911, %rd4864, %rd417, %rd4910;
	shr.u64 	%rd4912, %rd4911, 32;
	and.b64  	%rd4913, %rd4897, 4294967295;
	add.s64 	%rd4914, %rd4912, %rd4913;
	mad.lo.s64 	%rd4915, %rd4867, %rd417, %rd4914;
	shr.u64 	%rd4916, %rd4915, 32;
	and.b64  	%rd4917, %rd4903, 4294967295;
	mad.lo.s64 	%rd15251, %rd418, %rd4856, %rd4917;
	shr.u64 	%rd4918, %rd15251, 32;
	and.b64  	%rd4919, %rd4907, 4294967295;
	add.s64 	%rd4920, %rd4918, %rd4919;
	mad.lo.s64 	%rd4921, %rd4858, %rd418, %rd4920;
	shr.u64 	%rd4922, %rd4921, 32;
	and.b64  	%rd4923, %rd4911, 4294967295;
	add.s64 	%rd4924, %rd4922, %rd4923;
	mad.lo.s64 	%rd4925, %rd4861, %rd418, %rd4924;
	shr.u64 	%rd4926, %rd4925, 32;
	and.b64  	%rd4927, %rd4915, 4294967295;
	add.s64 	%rd4928, %rd4926, %rd4927;
	mad.lo.s64 	%rd4929, %rd4864, %rd418, %rd4928;
	shr.u64 	%rd4930, %rd4929, 32;
	and.b64  	%rd4931, %rd4921, 4294967295;
	mad.lo.s64 	%rd15250, %rd419, %rd4856, %rd4931;
	shr.u64 	%rd4932, %rd15250, 32;
	and.b64  	%rd4933, %rd4925, 4294967295;
	add.s64 	%rd4934, %rd4932, %rd4933;
	mad.lo.s64 	%rd4935, %rd4858, %rd419, %rd4934;
	shr.u64 	%rd4936, %rd4935, 32;
	and.b64  	%rd4937, %rd4929, 4294967295;
	add.s64 	%rd4938, %rd4936, %rd4937;
	mad.lo.s64 	%rd4939, %rd4861, %rd419, %rd4938;
	shr.u64 	%rd4940, %rd4939, 32;
	and.b64  	%rd4941, %rd4935, 4294967295;
	mad.lo.s64 	%rd15249, %rd420, %rd4856, %rd4941;
	shr.u64 	%rd4942, %rd15249, 32;
	and.b64  	%rd4943, %rd4939, 4294967295;
	add.s64 	%rd4944, %rd4942, %rd4943;
	mad.lo.s64 	%rd4945, %rd4858, %rd420, %rd4944;
	shr.u64 	%rd4946, %rd4945, 32;
	and.b64  	%rd4947, %rd4945, 4294967295;
	mad.lo.s64 	%rd15248, %rd421, %rd4856, %rd4947;
	shr.u64 	%rd4948, %rd15248, 32;
	cvt.u32.u64 	%r2267, %rd4946;
	cvt.u32.u64 	%r2268, %rd4940;
	cvt.u32.u64 	%r2269, %rd4930;
	cvt.u32.u64 	%r2270, %rd4916;
	cvt.u32.u64 	%r2271, %rd4898;
	cvt.u32.u64 	%r2272, %rd4875;
	cvt.u32.u64 	%r2274, %rd4876;
	mad.lo.s32 	%r2275, %r2274, %r2222, %r2272;
	add.s32 	%r2276, %r2271, %r2275;
	cvt.u32.u64 	%r2277, %rd15222;
	cvt.u32.u64 	%r2278, %rd15242;
	mad.lo.s32 	%r2279, %r2278, %r2277, %r2276;
	add.s32 	%r2280, %r2270, %r2279;
	cvt.u32.u64 	%r2281, %rd15221;
	cvt.u32.u64 	%r2282, %rd15243;
	mad.lo.s32 	%r2283, %r2282, %r2281, %r2280;
	add.s32 	%r2284, %r2269, %r2283;
	cvt.u32.u64 	%r2285, %rd15220;
	cvt.u32.u64 	%r2286, %rd15244;
	mad.lo.s32 	%r2287, %r2286, %r2285, %r2284;
	add.s32 	%r2288, %r2268, %r2287;
	cvt.u32.u64 	%r2289, %rd15219;
	cvt.u32.u64 	%r2290, %rd15245;
	mad.lo.s32 	%r2291, %r2290, %r2289, %r2288;
	add.s32 	%r2292, %r2267, %r2291;
	cvt.u32.u64 	%r2293, %rd15218;
	cvt.u32.u64 	%r2294, %rd15246;
	mad.lo.s32 	%r2295, %r2294, %r2293, %r2292;
	cvt.u32.u64 	%r2296, %rd4948;
	add.s32 	%r2297, %r2296, %r2295;
	cvt.u32.u64 	%r2298, %rd15217;
	cvt.u32.u64 	%r2299, %rd15247;
	mad.lo.s32 	%r2300, %r2299, %r2298, %r2297;
	cvt.u32.u64 	%r2302, %rd4856;
	mad.lo.s32 	%r5526, %r2302, %r2223, %r2300;
$L__BB0_254:
	cvt.u32.u64 	%r259, %rd15253;
	cvt.u32.u64 	%r260, %rd15252;
	cvt.u32.u64 	%r261, %rd15251;
	cvt.u32.u64 	%r262, %rd15250;
	cvt.u32.u64 	%r263, %rd15249;
	cvt.u32.u64 	%r264, %rd15248;
	setp.gt.u32 	%p302, %r5526, %r28;
	@%p302 bra 	$L__BB0_268;
	setp.lt.u32 	%p303, %r5526, %r28;
	@%p303 bra 	$L__BB0_269;
	cvt.u32.u64 	%r2303, %rd11;
	setp.lt.u32 	%p304, %r2303, %r264;
	@%p304 bra 	$L__BB0_268;
	setp.gt.u32 	%p305, %r2303, %r264;
	@%p305 bra 	$L__BB0_269;
	cvt.u32.u64 	%r2305, %rd10;
	setp.lt.u32 	%p306, %r2305, %r263;
	@%p306 bra 	$L__BB0_268;
	setp.gt.u32 	%p307, %r2305, %r263;
	@%p307 bra 	$L__BB0_269;
	cvt.u32.u64 	%r2307, %rd9;
	setp.lt.u32 	%p308, %r2307, %r262;
	@%p308 bra 	$L__BB0_268;
	setp.gt.u32 	%p309, %r2307, %r262;
	@%p309 bra 	$L__BB0_269;
	cvt.u32.u64 	%r2309, %rd8;
	setp.lt.u32 	%p310, %r2309, %r261;
	@%p310 bra 	$L__BB0_268;
	setp.gt.u32 	%p311, %r2309, %r261;
	@%p311 bra 	$L__BB0_269;
	cvt.u32.u64 	%r2311, %rd7;
	setp.lt.u32 	%p312, %r2311, %r260;
	@%p312 bra 	$L__BB0_268;
	setp.gt.u32 	%p313, %r2311, %r260;
	@%p313 bra 	$L__BB0_269;
	cvt.u32.u64 	%r2313, %rd6;
	setp.lt.u32 	%p314, %r2313, %r259;
	@%p314 bra 	$L__BB0_268;
	cvt.u32.u64 	%r2315, %rd5;
	setp.gt.u32 	%p315, %r2313, %r259;
	cvt.u32.u64 	%r2316, %rd15254;
	setp.gt.u32 	%p316, %r2315, %r2316;
	or.pred  	%p317, %p315, %p316;
	@%p317 bra 	$L__BB0_269;
$L__BB0_268:
	and.b64  	%rd5289, %rd15254, 4294967295;
	sub.s64 	%rd15254, %rd5289, %rd5;
	shr.u64 	%rd5290, %rd15254, 63;
	and.b64  	%rd5291, %rd15253, 4294967295;
	add.s64 	%rd5292, %rd5290, %rd6;
	sub.s64 	%rd15253, %rd5291, %rd5292;
	shr.u64 	%rd5293, %rd15253, 63;
	and.b64  	%rd5294, %rd15252, 4294967295;
	add.s64 	%rd5295, %rd5293, %rd7;
	sub.s64 	%rd15252, %rd5294, %rd5295;
	shr.u64 	%rd5296, %rd15252, 63;
	and.b64  	%rd5297, %rd15251, 4294967295;
	add.s64 	%rd5298, %rd5296, %rd8;
	sub.s64 	%rd15251, %rd5297, %rd5298;
	shr.u64 	%rd5299, %rd15251, 63;
	and.b64  	%rd5300, %rd15250, 4294967295;
	add.s64 	%rd5301, %rd5299, %rd9;
	sub.s64 	%rd15250, %rd5300, %rd5301;
	shr.u64 	%rd5302, %rd15250, 63;
	and.b64  	%rd5303, %rd15249, 4294967295;
	add.s64 	%rd5304, %rd5302, %rd10;
	sub.s64 	%rd15249, %rd5303, %rd5304;
	shr.u64 	%rd5305, %rd15249, 63;
	and.b64  	%rd5306, %rd15248, 4294967295;
	add.s64 	%rd5307, %rd5305, %rd11;
	sub.s64 	%rd15248, %rd5306, %rd5307;
	shr.u64 	%rd5308, %rd15248, 63;
	cvt.u32.u64 	%r2388, %rd5308;
	add.s32 	%r2389, %r28, %r2388;
	sub.s32 	%r5526, %r5526, %r2389;
	bra.uni 	$L__BB0_254;
$L__BB0_269:
	shl.b32 	%r5528, %r182, 1;
	shr.u64 	%rd4950, %rd15191, 31;
	and.b64  	%rd4951, %rd4950, 1;
	shl.b64 	%rd4952, %rd15190, 1;
	and.b64  	%rd4953, %rd4952, 8589934590;
	or.b64  	%rd15260, %rd4951, %rd4953;
	shr.u64 	%rd4954, %rd4953, 32;
	shl.b64 	%rd4955, %rd15189, 1;
	and.b64  	%rd4956, %rd4955, 8589934590;
	or.b64  	%rd15259, %rd4954, %rd4956;
	shr.u64 	%rd4957, %rd4956, 32;
	shl.b64 	%rd4958, %rd15188, 1;
	and.b64  	%rd4959, %rd4958, 8589934590;
	or.b64  	%rd15258, %rd4957, %rd4959;
	shr.u64 	%rd4960, %rd4959, 32;
	shl.b64 	%rd4961, %rd15187, 1;
	and.b64  	%rd4962, %rd4961, 8589934590;
	or.b64  	%rd15257, %rd4960, %rd4962;
	shr.u64 	%rd4963, %rd4962, 32;
	shl.b64 	%rd4964, %rd15186, 1;
	and.b64  	%rd4965, %rd4964, 8589934590;
	or.b64  	%rd15256, %rd4963, %rd4965;
	shr.u64 	%rd4966, %rd4965, 32;
	shl.b64 	%rd4967, %rd15185, 1;
	and.b64  	%rd4968, %rd4967, 8589934590;
	or.b64  	%rd15255, %rd4966, %rd4968;
	shr.u64 	%rd4969, %rd4968, 32;
	mul.wide.u32 	%rd4970, %r5509, 2;
	add.s64 	%rd4972, %rd4969, %rd4970;
	cvt.u32.u64 	%r5527, %rd4972;
	setp.gt.u64 	%p318, %rd4972, 4294967295;
	setp.lt.u32 	%p319, %r28, %r5527;
	or.pred  	%p320, %p318, %p319;
	@%p320 bra 	$L__BB0_271;
	cvt.u32.u64 	%r2317, %rd11;
	cvt.u32.u64 	%r2318, %rd15255;
	setp.ne.s32 	%p321, %r28, %r5527;
	setp.ge.u32 	%p322, %r2317, %r2318;
	or.pred  	%p323, %p321, %p322;
	@%p323 bra 	$L__BB0_272;
$L__BB0_271:
	cvt.u64.u32 	%rd4975, %r5528;
	sub.s64 	%rd4976, %rd4975, %rd5;
	cvt.u32.u64 	%r5528, %rd4976;
	shr.u64 	%rd4977, %rd4976, 63;
	and.b64  	%rd4978, %rd15260, 4294967295;
	add.s64 	%rd4979, %rd4977, %rd6;
	sub.s64 	%rd15260, %rd4978, %rd4979;
	shr.u64 	%rd4980, %rd15260, 63;
	and.b64  	%rd4981, %rd15259, 4294967295;
	add.s64 	%rd4982, %rd4980, %rd7;
	sub.s64 	%rd15259, %rd4981, %rd4982;
	shr.u64 	%rd4983, %rd15259, 63;
	and.b64  	%rd4984, %rd15258, 4294967295;
	add.s64 	%rd4985, %rd4983, %rd8;
	sub.s64 	%rd15258, %rd4984, %rd4985;
	shr.u64 	%rd4986, %rd15258, 63;
	and.b64  	%rd4987, %rd15257, 4294967295;
	add.s64 	%rd4988, %rd4986, %rd9;
	sub.s64 	%rd15257, %rd4987, %rd4988;
	shr.u64 	%rd4989, %rd15257, 63;
	and.b64  	%rd4990, %rd15256, 4294967295;
	add.s64 	%rd4991, %rd4989, %rd10;
	sub.s64 	%rd15256, %rd4990, %rd4991;
	shr.u64 	%rd4992, %rd15256, 63;
	and.b64  	%rd4993, %rd15255, 4294967295;
	add.s64 	%rd4994, %rd4992, %rd11;
	sub.s64 	%rd15255, %rd4993, %rd4994;
	shr.u64 	%rd4995, %rd15255, 63;
	cvt.u32.u64 	%r2319, %rd4995;
	add.s32 	%r2320, %r28, %r2319;
	sub.s32 	%r5527, %r5527, %r2320;
$L__BB0_272:
	shl.b32 	%r5530, %r5528, 1;
	shr.u32 	%r2321, %r5528, 31;
	cvt.u64.u32 	%rd4996, %r2321;
	shl.b64 	%rd4997, %rd15260, 1;
	and.b64  	%rd4998, %rd4997, 8589934590;
	or.b64  	%rd15266, %rd4998, %rd4996;
	shr.u64 	%rd4999, %rd4998, 32;
	shl.b64 	%rd5000, %rd15259, 1;
	and.b64  	%rd5001, %rd5000, 8589934590;
	or.b64  	%rd15265, %rd4999, %rd5001;
	shr.u64 	%rd5002, %rd5001, 32;
	shl.b64 	%rd5003, %rd15258, 1;
	and.b64  	%rd5004, %rd5003, 8589934590;
	or.b64  	%rd15264, %rd5002, %rd5004;
	shr.u64 	%rd5005, %rd5004, 32;
	shl.b64 	%rd5006, %rd15257, 1;
	and.b64  	%rd5007, %rd5006, 8589934590;
	or.b64  	%rd15263, %rd5005, %rd5007;
	shr.u64 	%rd5008, %rd5007, 32;
	shl.b64 	%rd5009, %rd15256, 1;
	and.b64  	%rd5010, %rd5009, 8589934590;
	or.b64  	%rd15262, %rd5008, %rd5010;
	shr.u64 	%rd5011, %rd5010, 32;
	shl.b64 	%rd5012, %rd15255, 1;
	and.b64  	%rd5013, %rd5012, 8589934590;
	or.b64  	%rd15261, %rd5011, %rd5013;
	shr.u64 	%rd5014, %rd5013, 32;
	mul.wide.u32 	%rd5015, %r5527, 2;
	add.s64 	%rd5016, %rd5014, %rd5015;
	cvt.u32.u64 	%r5529, %rd5016;
	setp.gt.u64 	%p324, %rd5016, 4294967295;
	setp.lt.u32 	%p325, %r28, %r5529;
	or.pred  	%p326, %p324, %p325;
	@%p326 bra 	$L__BB0_274;
	cvt.u32.u64 	%r2322, %rd11;
	cvt.u32.u64 	%r2323, %rd15261;
	setp.ne.s32 	%p327, %r28, %r5529;
	setp.ge.u32 	%p328, %r2322, %r2323;
	or.pred  	%p329, %p327, %p328;
	@%p329 bra 	$L__BB0_275;
$L__BB0_274:
	cvt.u64.u32 	%rd5020, %r5530;
	sub.s64 	%rd5021, %rd5020, %rd5;
	cvt.u32.u64 	%r5530, %rd5021;
	shr.u64 	%rd5022, %rd5021, 63;
	and.b64  	%rd5023, %rd15266, 4294967295;
	add.s64 	%rd5024, %rd5022, %rd6;
	sub.s64 	%rd15266, %rd5023, %rd5024;
	shr.u64 	%rd5025, %rd15266, 63;
	and.b64  	%rd5026, %rd15265, 4294967295;
	add.s64 	%rd5027, %rd5025, %rd7;
	sub.s64 	%rd15265, %rd5026, %rd5027;
	shr.u64 	%rd5028, %rd15265, 63;
	and.b64  	%rd5029, %rd15264, 4294967295;
	add.s64 	%rd5030, %rd5028, %rd8;
	sub.s64 	%rd15264, %rd5029, %rd5030;
	shr.u64 	%rd5031, %rd15264, 63;
	and.b64  	%rd5032, %rd15263, 4294967295;
	add.s64 	%rd5033, %rd5031, %rd9;
	sub.s64 	%rd15263, %rd5032, %rd5033;
	shr.u64 	%rd5034, %rd15263, 63;
	and.b64  	%rd5035, %rd15262, 4294967295;
	add.s64 	%rd5036, %rd5034, %rd10;
	sub.s64 	%rd15262, %rd5035, %rd5036;
	shr.u64 	%rd5037, %rd15262, 63;
	and.b64  	%rd5038, %rd15261, 4294967295;
	add.s64 	%rd5039, %rd5037, %rd11;
	sub.s64 	%rd15261, %rd5038, %rd5039;
	shr.u64 	%rd5040, %rd15261, 63;
	cvt.u32.u64 	%r2324, %rd5040;
	add.s32 	%r2325, %r28, %r2324;
	sub.s32 	%r5529, %r5529, %r2325;
$L__BB0_275:
	shl.b32 	%r5532, %r5530, 1;
	shr.u32 	%r2326, %r5530, 31;
	cvt.u64.u32 	%rd5041, %r2326;
	shl.b64 	%rd5042, %rd15266, 1;
	and.b64  	%rd5043, %rd5042, 8589934590;
	or.b64  	%rd15272, %rd5043, %rd5041;
	shr.u64 	%rd5044, %rd5043, 32;
	shl.b64 	%rd5045, %rd15265, 1;
	and.b64  	%rd5046, %rd5045, 8589934590;
	or.b64  	%rd15271, %rd5044, %rd5046;
	shr.u64 	%rd5047, %rd5046, 32;
	shl.b64 	%rd5048, %rd15264, 1;
	and.b64  	%rd5049, %rd5048, 8589934590;
	or.b64  	%rd15270, %rd5047, %rd5049;
	shr.u64 	%rd5050, %rd5049, 32;
	shl.b64 	%rd5051, %rd15263, 1;
	and.b64  	%rd5052, %rd5051, 8589934590;
	or.b64  	%rd15269, %rd5050, %rd5052;
	shr.u64 	%rd5053, %rd5052, 32;
	shl.b64 	%rd5054, %rd15262, 1;
	and.b64  	%rd5055, %rd5054, 8589934590;
	or.b64  	%rd15268, %rd5053, %rd5055;
	shr.u64 	%rd5056, %rd5055, 32;
	shl.b64 	%rd5057, %rd15261, 1;
	and.b64  	%rd5058, %rd5057, 8589934590;
	or.b64  	%rd15267, %rd5056, %rd5058;
	shr.u64 	%rd5059, %rd5058, 32;
	mul.wide.u32 	%rd5060, %r5529, 2;
	add.s64 	%rd5061, %rd5059, %rd5060;
	cvt.u32.u64 	%r5531, %rd5061;
	setp.gt.u64 	%p330, %rd5061, 4294967295;
	setp.lt.u32 	%p331, %r28, %r5531;
	or.pred  	%p332, %p330, %p331;
	@%p332 bra 	$L__BB0_277;
	cvt.u32.u64 	%r2327, %rd11;
	cvt.u32.u64 	%r2328, %rd15267;
	setp.ne.s32 	%p333, %r28, %r5531;
	setp.ge.u32 	%p334, %r2327, %r2328;
	or.pred  	%p335, %p333, %p334;
	@%p335 bra 	$L__BB0_278;
$L__BB0_277:
	cvt.u64.u32 	%rd5065, %r5532;
	sub.s64 	%rd5066, %rd5065, %rd5;
	cvt.u32.u64 	%r5532, %rd5066;
	shr.u64 	%rd5067, %rd5066, 63;
	and.b64  	%rd5068, %rd15272, 4294967295;
	add.s64 	%rd5069, %rd5067, %rd6;
	sub.s64 	%rd15272, %rd5068, %rd5069;
	shr.u64 	%rd5070, %rd15272, 63;
	and.b64  	%rd5071, %rd15271, 4294967295;
	add.s64 	%rd5072, %rd5070, %rd7;
	sub.s64 	%rd15271, %rd5071, %rd5072;
	shr.u64 	%rd5073, %rd15271, 63;
	and.b64  	%rd5074, %rd15270, 4294967295;
	add.s64 	%rd5075, %rd5073, %rd8;
	sub.s64 	%rd15270, %rd5074, %rd5075;
	shr.u64 	%rd5076, %rd15270, 63;
	and.b64  	%rd5077, %rd15269, 4294967295;
	add.s64 	%rd5078, %rd5076, %rd9;
	sub.s64 	%rd15269, %rd5077, %rd5078;
	shr.u64 	%rd5079, %rd15269, 63;
	and.b64  	%rd5080, %rd15268, 4294967295;
	add.s64 	%rd5081, %rd5079, %rd10;
	sub.s64 	%rd15268, %rd5080, %rd5081;
	shr.u64 	%rd5082, %rd15268, 63;
	and.b64  	%rd5083, %rd15267, 4294967295;
	add.s64 	%rd5084, %rd5082, %rd11;
	sub.s64 	%rd15267, %rd5083, %rd5084;
	shr.u64 	%rd5085, %rd15267, 63;
	cvt.u32.u64 	%r2329, %rd5085;
	add.s32 	%r2330, %r28, %r2329;
	sub.s32 	%r5531, %r5531, %r2330;
$L__BB0_278:
	and.b64  	%rd5086, %rd15254, 4294967295;
	cvt.u64.u32 	%rd5087, %r5532;
	sub.s64 	%rd5088, %rd5086, %rd5087;
	cvt.u32.u64 	%r5902, %rd5088;
	shr.u64 	%rd5089, %rd5088, 63;
	and.b64  	%rd5090, %rd15253, 4294967295;
	and.b64  	%rd5091, %rd15272, 4294967295;
	add.s64 	%rd5092, %rd5089, %rd5091;
	sub.s64 	%rd15278, %rd5090, %rd5092;
	shr.u64 	%rd5093, %rd15278, 63;
	and.b64  	%rd5094, %rd15252, 4294967295;
	and.b64  	%rd5095, %rd15271, 4294967295;
	add.s64 	%rd5096, %rd5093, %rd5095;
	sub.s64 	%rd15277, %rd5094, %rd5096;
	shr.u64 	%rd5097, %rd15277, 63;
	and.b64  	%rd5098, %rd15251, 4294967295;
	and.b64  	%rd5099, %rd15270, 4294967295;
	add.s64 	%rd5100, %rd5097, %rd5099;
	sub.s64 	%rd15276, %rd5098, %rd5100;
	shr.u64 	%rd5101, %rd15276, 63;
	and.b64  	%rd5102, %rd15250, 4294967295;
	and.b64  	%rd5103, %rd15269, 4294967295;
	add.s64 	%rd5104, %rd5101, %rd5103;
	sub.s64 	%rd15275, %rd5102, %rd5104;
	shr.u64 	%rd5105, %rd15275, 63;
	and.b64  	%rd5106, %rd15249, 4294967295;
	and.b64  	%rd5107, %rd15268, 4294967295;
	add.s64 	%rd5108, %rd5105, %rd5107;
	sub.s64 	%rd15274, %rd5106, %rd5108;
	shr.u64 	%rd5109, %rd15274, 63;
	and.b64  	%rd5110, %rd15248, 4294967295;
	and.b64  	%rd5111, %rd15267, 4294967295;
	add.s64 	%rd5112, %rd5109, %rd5111;
	sub.s64 	%rd15273, %rd5110, %rd5112;
	shr.u64 	%rd5113, %rd15273, 63;
	cvt.u64.u32 	%rd5114, %r5526;
	cvt.u64.u32 	%rd5115, %r5531;
	add.s64 	%rd5116, %rd5113, %rd5115;
	sub.s64 	%rd5117, %rd5114, %rd5116;
	cvt.u32.u64 	%r5895, %rd5117;
	setp.gt.s64 	%p336, %rd5117, -1;
	@%p336 bra 	$L__BB0_280;
	cvt.u32.u64 	%r2331, %rd5;
	add.s32 	%r5902, %r2331, %r5902;
	setp.lt.u32 	%p337, %r5902, %r2331;
	selp.u64 	%rd5118, 1, 0, %p337;
	and.b64  	%rd5119, %rd15278, 4294967295;
	add.s64 	%rd5120, %rd5119, %rd5118;
	add.s64 	%rd15278, %rd5120, %rd6;
	shr.u64 	%rd5121, %rd15278, 32;
	and.b64  	%rd5122, %rd15277, 4294967295;
	add.s64 	%rd5123, %rd5121, %rd5122;
	add.s64 	%rd15277, %rd5123, %rd7;
	shr.u64 	%rd5124, %rd15277, 32;
	and.b64  	%rd5125, %rd15276, 4294967295;
	add.s64 	%rd5126, %rd5124, %rd5125;
	add.s64 	%rd15276, %rd5126, %rd8;
	shr.u64 	%rd5127, %rd15276, 32;
	and.b64  	%rd5128, %rd15275, 4294967295;
	add.s64 	%rd5129, %rd5127, %rd5128;
	add.s64 	%rd15275, %rd5129, %rd9;
	shr.u64 	%rd5130, %rd15275, 32;
	and.b64  	%rd5131, %rd15274, 4294967295;
	add.s64 	%rd5132, %rd5130, %rd5131;
	add.s64 	%rd15274, %rd5132, %rd10;
	shr.u64 	%rd5133, %rd15274, 32;
	and.b64  	%rd5134, %rd15273, 4294967295;
	add.s64 	%rd5135, %rd5133, %rd5134;
	add.s64 	%rd15273, %rd5135, %rd11;
	{ .reg .b32 tmp; mov.b64 {tmp, %r2332}, %rd15273; }
	add.s32 	%r2333, %r5895, %r2332;
	add.s32 	%r5895, %r2333, %r28;
$L__BB0_280:
	cvt.u32.u64 	%r5901, %rd15278;
	cvt.u32.u64 	%r5900, %rd15277;
	cvt.u32.u64 	%r5899, %rd15276;
	cvt.u32.u64 	%r5898, %rd15275;
	cvt.u32.u64 	%r5897, %rd15274;
	cvt.u32.u64 	%r5896, %rd15273;
	mul.lo.s64 	%rd15285, %rd37, %rd193;
	shr.u64 	%rd5136, %rd15285, 32;
	mad.lo.s64 	%rd5137, %rd39, %rd193, %rd5136;
	shr.u64 	%rd5138, %rd5137, 32;
	mad.lo.s64 	%rd5139, %rd40, %rd193, %rd5138;
	shr.u64 	%rd5140, %rd5139, 32;
	mad.lo.s64 	%rd5141, %rd41, %rd193, %rd5140;
	shr.u64 	%rd5142, %rd5141, 32;
	mad.lo.s64 	%rd5143, %rd42, %rd193, %rd5142;
	shr.u64 	%rd5144, %rd5143, 32;
	mad.lo.s64 	%rd5145, %rd43, %rd193, %rd5144;
	shr.u64 	%rd5146, %rd5145, 32;
	mad.lo.s64 	%rd5147, %rd44, %rd193, %rd5146;
	shr.u64 	%rd5148, %rd5147, 32;
	and.b64  	%rd5149, %rd5137, 4294967295;
	mad.lo.s64 	%rd15284, %rd37, %rd195, %rd5149;
	shr.u64 	%rd5150, %rd15284, 32;
	and.b64  	%rd5151, %rd5139, 4294967295;
	add.s64 	%rd5152, %rd5150, %rd5151;
	mad.lo.s64 	%rd5153, %rd39, %rd195, %rd5152;
	shr.u64 	%rd5154, %rd5153, 32;
	and.b64  	%rd5155, %rd5141, 4294967295;
	add.s64 	%rd5156, %rd5154, %rd5155;
	mad.lo.s64 	%rd5157, %rd40, %rd195, %rd5156;
	shr.u64 	%rd5158, %rd5157, 32;
	and.b64  	%rd5159, %rd5143, 4294967295;
	add.s64 	%rd5160, %rd5158, %rd5159;
	mad.lo.s64 	%rd5161, %rd41, %rd195, %rd5160;
	shr.u64 	%rd5162, %rd5161, 32;
	and.b64  	%rd5163, %rd5145, 4294967295;
	add.s64 	%rd5164, %rd5162, %rd5163;
	mad.lo.s64 	%rd5165, %rd42, %rd195, %rd5164;
	shr.u64 	%rd5166, %rd5165, 32;
	and.b64  	%rd5167, %rd5147, 4294967295;
	add.s64 	%rd5168, %rd5166, %rd5167;
	mad.lo.s64 	%rd5169, %rd43, %rd195, %rd5168;
	shr.u64 	%rd5170, %rd5169, 32;
	and.b64  	%rd5171, %rd5153, 4294967295;
	mad.lo.s64 	%rd15283, %rd37, %rd197, %rd5171;
	shr.u64 	%rd5172, %rd15283, 32;
	and.b64  	%rd5173, %rd5157, 4294967295;
	add.s64 	%rd5174, %rd5172, %rd5173;
	mad.lo.s64 	%rd5175, %rd39, %rd197, %rd5174;
	shr.u64 	%rd5176, %rd5175, 32;
	and.b64  	%rd5177, %rd5161, 4294967295;
	add.s64 	%rd5178, %rd5176, %rd5177;
	mad.lo.s64 	%rd5179, %rd40, %rd197, %rd5178;
	shr.u64 	%rd5180, %rd5179, 32;
	and.b64  	%rd5181, %rd5165, 4294967295;
	add.s64 	%rd5182, %rd5180, %rd5181;
	mad.lo.s64 	%rd5183, %rd41, %rd197, %rd5182;
	shr.u64 	%rd5184, %rd5183, 32;
	and.b64  	%rd5185, %rd5169, 4294967295;
	add.s64 	%rd5186, %rd5184, %rd5185;
	mad.lo.s64 	%rd5187, %rd42, %rd197, %rd5186;
	shr.u64 	%rd5188, %rd5187, 32;
	and.b64  	%rd5189, %rd5175, 4294967295;
	mad.lo.s64 	%rd15282, %rd37, %rd199, %rd5189;
	shr.u64 	%rd5190, %rd15282, 32;
	and.b64  	%rd5191, %rd5179, 4294967295;
	add.s64 	%rd5192, %rd5190, %rd5191;
	mad.lo.s64 	%rd5193, %rd39, %rd199, %rd5192;
	shr.u64 	%rd5194, %rd5193, 32;
	and.b64  	%rd5195, %rd5183, 4294967295;
	add.s64 	%rd5196, %rd5194, %rd5195;
	mad.lo.s64 	%rd5197, %rd40, %rd199, %rd5196;
	shr.u64 	%rd5198, %rd5197, 32;
	and.b64  	%rd5199, %rd5187, 4294967295;
	add.s64 	%rd5200, %rd5198, %rd5199;
	mad.lo.s64 	%rd5201, %rd41, %rd199, %rd5200;
	shr.u64 	%rd5202, %rd5201, 32;
	and.b64  	%rd5203, %rd5193, 4294967295;
	mad.lo.s64 	%rd15281, %rd37, %rd201, %rd5203;
	shr.u64 	%rd5204, %rd15281, 32;
	and.b64  	%rd5205, %rd5197, 4294967295;
	add.s64 	%rd5206, %rd5204, %rd5205;
	mad.lo.s64 	%rd5207, %rd39, %rd201, %rd5206;
	shr.u64 	%rd5208, %rd5207, 32;
	and.b64  	%rd5209, %rd5201, 4294967295;
	add.s64 	%rd5210, %rd5208, %rd5209;
	mad.lo.s64 	%rd5211, %rd40, %rd201, %rd5210;
	shr.u64 	%rd5212, %rd5211, 32;
	and.b64  	%rd5213, %rd5207, 4294967295;
	mad.lo.s64 	%rd15280, %rd37, %rd203, %rd5213;
	shr.u64 	%rd5214, %rd15280, 32;
	and.b64  	%rd5215, %rd5211, 4294967295;
	add.s64 	%rd5216, %rd5214, %rd5215;
	mad.lo.s64 	%rd5217, %rd39, %rd203, %rd5216;
	shr.u64 	%rd5218, %rd5217, 32;
	and.b64  	%rd5219, %rd5217, 4294967295;
	mad.lo.s64 	%rd15279, %rd37, %rd205, %rd5219;
	shr.u64 	%rd5220, %rd15279, 32;
	cvt.u32.u64 	%r2334, %rd5218;
	cvt.u32.u64 	%r2335, %rd5212;
	cvt.u32.u64 	%r2336, %rd5202;
	cvt.u32.u64 	%r2337, %rd5188;
	cvt.u32.u64 	%r2338, %rd5170;
	cvt.u32.u64 	%r2339, %rd5148;
	mad.lo.s32 	%r2342, %r1663, %r1940, %r2339;
	add.s32 	%r2343, %r2338, %r2342;
	mad.lo.s32 	%r2346, %r1844, %r1945, %r2343;
	add.s32 	%r2347, %r2337, %r2346;
	cvt.u32.u64 	%r2349, %rd43;
	mad.lo.s32 	%r2350, %r2349, %r1949, %r2347;
	add.s32 	%r2351, %r2336, %r2350;
	cvt.u32.u64 	%r2352, %rd199;
	cvt.u32.u64 	%r2353, %rd42;
	mad.lo.s32 	%r2354, %r2353, %r2352, %r2351;
	add.s32 	%r2355, %r2335, %r2354;
	cvt.u32.u64 	%r2356, %rd201;
	cvt.u32.u64 	%r2357, %rd41;
	mad.lo.s32 	%r2358, %r2357, %r2356, %r2355;
	add.s32 	%r2359, %r2334, %r2358;
	cvt.u32.u64 	%r2360, %rd203;
	cvt.u32.u64 	%r2361, %rd40;
	mad.lo.s32 	%r2362, %r2361, %r2360, %r2359;
	cvt.u32.u64 	%r2363, %rd5220;
	add.s32 	%r2364, %r2363, %r2362;
	cvt.u32.u64 	%r2365, %rd205;
	cvt.u32.u64 	%r2366, %rd39;
	mad.lo.s32 	%r2367, %r2366, %r2365, %r2364;
	mad.lo.s32 	%r5535, %r1662, %r1969, %r2367;
$L__BB0_281:
	cvt.u32.u64 	%r298, %rd15285;
	cvt.u32.u64 	%r299, %rd15284;
	cvt.u32.u64 	%r300, %rd15283;
	cvt.u32.u64 	%r301, %rd15282;
	cvt.u32.u64 	%r302, %rd15281;
	cvt.u32.u64 	%r303, %rd15280;
	cvt.u32.u64 	%r304, %rd15279;
	setp.gt.u32 	%p338, %r5535, %r28;
	@%p338 bra 	$L__BB0_295;
	setp.lt.u32 	%p339, %r5535, %r28;
	@%p339 bra 	$L__BB0_296;
	cvt.u32.u64 	%r2370, %rd11;
	setp.lt.u32 	%p340, %r2370, %r304;
	@%p340 bra 	$L__BB0_295;
	setp.gt.u32 	%p341, %r2370, %r304;
	@%p341 bra 	$L__BB0_296;
	cvt.u32.u64 	%r2372, %rd10;
	setp.lt.u32 	%p342, %r2372, %r303;
	@%p342 bra 	$L__BB0_295;
	setp.gt.u32 	%p343, %r2372, %r303;
	@%p343 bra 	$L__BB0_296;
	cvt.u32.u64 	%r2374, %rd9;
	setp.lt.u32 	%p344, %r2374, %r302;
	@%p344 bra 	$L__BB0_295;
	setp.gt.u32 	%p345, %r2374, %r302;
	@%p345 bra 	$L__BB0_296;
	cvt.u32.u64 	%r2376, %rd8;
	setp.lt.u32 	%p346, %r2376, %r301;
	@%p346 bra 	$L__BB0_295;
	setp.gt.u32 	%p347, %r2376, %r301;
	@%p347 bra 	$L__BB0_296;
	cvt.u32.u64 	%r2378, %rd7;
	setp.lt.u32 	%p348, %r2378, %r300;
	@%p348 bra 	$L__BB0_295;
	setp.gt.u32 	%p349, %r2378, %r300;
	@%p349 bra 	$L__BB0_296;
	cvt.u32.u64 	%r2380, %rd6;
	setp.lt.u32 	%p350, %r2380, %r299;
	@%p350 bra 	$L__BB0_295;
	cvt.u32.u64 	%r2382, %rd5;
	setp.gt.u32 	%p351, %r2380, %r299;
	setp.gt.u32 	%p352, %r2382, %r298;
	or.pred  	%p353, %p351, %p352;
	@%p353 bra 	$L__BB0_296;
$L__BB0_295:
	and.b64  	%rd5269, %rd15285, 4294967295;
	sub.s64 	%rd15285, %rd5269, %rd5;
	shr.u64 	%rd5270, %rd15285, 63;
	and.b64  	%rd5271, %rd15284, 4294967295;
	add.s64 	%rd5272, %rd5270, %rd6;
	sub.s64 	%rd15284, %rd5271, %rd5272;
	shr.u64 	%rd5273, %rd15284, 63;
	and.b64  	%rd5274, %rd15283, 4294967295;
	add.s64 	%rd5275, %rd5273, %rd7;
	sub.s64 	%rd15283, %rd5274, %rd5275;
	shr.u64 	%rd5276, %rd15283, 63;
	and.b64  	%rd5277, %rd15282, 4294967295;
	add.s64 	%rd5278, %rd5276, %rd8;
	sub.s64 	%rd15282, %rd5277, %rd5278;
	shr.u64 	%rd5279, %rd15282, 63;
	and.b64  	%rd5280, %rd15281, 4294967295;
	add.s64 	%rd5281, %rd5279, %rd9;
	sub.s64 	%rd15281, %rd5280, %rd5281;
	shr.u64 	%rd5282, %rd15281, 63;
	and.b64  	%rd5283, %rd15280, 4294967295;
	add.s64 	%rd5284, %rd5282, %rd10;
	sub.s64 	%rd15280, %rd5283, %rd5284;
	shr.u64 	%rd5285, %rd15280, 63;
	and.b64  	%rd5286, %rd15279, 4294967295;
	add.s64 	%rd5287, %rd5285, %rd11;
	sub.s64 	%rd15279, %rd5286, %rd5287;
	shr.u64 	%rd5288, %rd15279, 63;
	cvt.u32.u64 	%r2386, %rd5288;
	add.s32 	%r2387, %r28, %r2386;
	sub.s32 	%r5535, %r5535, %r2387;
	bra.uni 	$L__BB0_281;
$L__BB0_296:
	shl.b32 	%r5894, %r298, 1;
	shr.u64 	%rd5222, %rd15285, 31;
	and.b64  	%rd5223, %rd5222, 1;
	shl.b64 	%rd5224, %rd15284, 1;
	and.b64  	%rd5225, %rd5224, 8589934590;
	or.b64  	%rd15290, %rd5223, %rd5225;
	shr.u64 	%rd5226, %rd5225, 32;
	shl.b64 	%rd5227, %rd15283, 1;
	and.b64  	%rd5228, %rd5227, 8589934590;
	or.b64  	%rd15289, %rd5226, %rd5228;
	shr.u64 	%rd5229, %rd5228, 32;
	shl.b64 	%rd5230, %rd15282, 1;
	and.b64  	%rd5231, %rd5230, 8589934590;
	or.b64  	%rd15288, %rd5229, %rd5231;
	shr.u64 	%rd5232, %rd5231, 32;
	shl.b64 	%rd5233, %rd15281, 1;
	and.b64  	%rd5234, %rd5233, 8589934590;
	or.b64  	%rd15287, %rd5232, %rd5234;
	shr.u64 	%rd5235, %rd5234, 32;
	shl.b64 	%rd5236, %rd15280, 1;
	and.b64  	%rd5237, %rd5236, 8589934590;
	or.b64  	%rd15286, %rd5235, %rd5237;
	shr.u64 	%rd5238, %rd5237, 32;
	shl.b64 	%rd5239, %rd15279, 1;
	and.b64  	%rd5240, %rd5239, 8589934590;
	or.b64  	%rd622, %rd5238, %rd5240;
	shr.u64 	%rd5241, %rd5240, 32;
	mul.wide.u32 	%rd5242, %r5535, 2;
	add.s64 	%rd5244, %rd5241, %rd5242;
	cvt.u32.u64 	%r5887, %rd5244;
	setp.gt.u64 	%p354, %rd5244, 4294967295;
	setp.lt.u32 	%p355, %r28, %r5887;
	or.pred  	%p356, %p354, %p355;
	@%p356 bra 	$L__BB0_298;
	cvt.u32.u64 	%r2383, %rd11;
	cvt.u32.u64 	%r5888, %rd622;
	setp.ne.s32 	%p357, %r28, %r5887;
	setp.ge.u32 	%p358, %r2383, %r5888;
	or.pred  	%p359, %p357, %p358;
	@%p359 bra 	$L__BB0_299;
$L__BB0_298:
	cvt.u64.u32 	%rd5247, %r5894;
	sub.s64 	%rd5248, %rd5247, %rd5;
	cvt.u32.u64 	%r5894, %rd5248;
	shr.u64 	%rd5249, %rd5248, 63;
	and.b64  	%rd5250, %rd15290, 4294967295;
	add.s64 	%rd5251, %rd5249, %rd6;
	sub.s64 	%rd15290, %rd5250, %rd5251;
	shr.u64 	%rd5252, %rd15290, 63;
	and.b64  	%rd5253, %rd15289, 4294967295;
	add.s64 	%rd5254, %rd5252, %rd7;
	sub.s64 	%rd15289, %rd5253, %rd5254;
	shr.u64 	%rd5255, %rd15289, 63;
	and.b64  	%rd5256, %rd15288, 4294967295;
	add.s64 	%rd5257, %rd5255, %rd8;
	sub.s64 	%rd15288, %rd5256, %rd5257;
	shr.u64 	%rd5258, %rd15288, 63;
	and.b64  	%rd5259, %rd15287, 4294967295;
	add.s64 	%rd5260, %rd5258, %rd9;
	sub.s64 	%rd15287, %rd5259, %rd5260;
	shr.u64 	%rd5261, %rd15287, 63;
	and.b64  	%rd5262, %rd15286, 4294967295;
	add.s64 	%rd5263, %rd5261, %rd10;
	sub.s64 	%rd15286, %rd5262, %rd5263;
	shr.u64 	%rd5264, %rd15286, 63;
	and.b64  	%rd5265, %rd622, 4294967295;
	add.s64 	%rd5266, %rd5264, %rd11;
	sub.s64 	%rd5267, %rd5265, %rd5266;
	cvt.u32.u64 	%r5888, %rd5267;
	shr.u64 	%rd5268, %rd5267, 63;
	cvt.u32.u64 	%r2384, %rd5268;
	add.s32 	%r2385, %r28, %r2384;
	sub.s32 	%r5887, %r5887, %r2385;
$L__BB0_299:
	cvt.u32.u64 	%r5889, %rd15286;
	cvt.u32.u64 	%r5890, %rd15287;
	cvt.u32.u64 	%r5891, %rd15288;
	cvt.u32.u64 	%r5892, %rd15289;
	cvt.u32.u64 	%r5893, %rd15290;
$L__BB0_300:
	and.b64  	%rd6666, %rd15111, 31;
	add.s64 	%rd6667, %rd16056, %rd6666;
	add.s64 	%rd16056, %rd6667, 1;
	@%p490 bra 	$L__BB0_1284;
	ld.param.u64 	%rd15382, [_Z17kangaroo_step_optP5PointPmPjS0_P4Trapjjjjiim_param_11];
	mov.u32 	%r5584, %r5887;
	mov.u32 	%r5585, %r5888;
	mov.u32 	%r5586, %r5889;
	mov.u32 	%r5587, %r5890;
	mov.u32 	%r5588, %r5891;
	mov.u32 	%r5589, %r5892;
	mov.u32 	%r5590, %r5893;
	mov.u32 	%r5591, %r5894;
	mov.u32 	%r5592, %r5895;
	mov.u32 	%r5593, %r5896;
	mov.u32 	%r5594, %r5897;
	mov.u32 	%r5595, %r5898;
	mov.u32 	%r5596, %r5899;
	mov.u32 	%r5597, %r5900;
	mov.u32 	%r5598, %r5901;
	mov.u32 	%r5599, %r5902;
	mov.u32 	%r5600, %r5903;
	mov.u32 	%r5601, %r5904;
	mov.u32 	%r5602, %r5905;
	mov.u32 	%r5603, %r5906;
	mov.u32 	%r5604, %r5907;
	mov.u32 	%r5605, %r5908;
	mov.u32 	%r5606, %r5909;
	mov.u32 	%r5607, %r5910;
$L__BB0_302:
	cvt.u32.u64 	%r2780, %rd15382;
	rem.u32 	%r489, %r5607, %r2780;
	cvt.u16.u32 	%rs2, %r489;
	mul.lo.s16 	%rs3, %rs2, 57;
	shr.u16 	%rs4, %rs3, 9;
	mul.lo.s16 	%rs5, %rs4, 9;
	sub.s16 	%rs6, %rs2, %rs5;
	and.b16  	%rs1, %rs6, 255;
	setp.gt.u16 	%p491, %rs1, 6;
	@%p491 bra 	$L__BB0_304;
	cvt.u32.u16 	%r2781, %rs1;
	mov.b16 	%rs7, 1;
	shl.b16 	%rs8, %rs7, %r2781;
	and.b16  	%rs9, %rs8, 73;
	setp.ne.s16 	%p492, %rs9, 0;
	mov.u32 	%r5887, %r5584;
	mov.u32 	%r5888, %r5585;
	mov.u32 	%r5889, %r5586;
	mov.u32 	%r5890, %r5587;
	mov.u32 	%r5891, %r5588;
	mov.u32 	%r5892, %r5589;
	mov.u32 	%r5893, %r5590;
	mov.u32 	%r5894, %r5591;
	mov.u32 	%r5895, %r5592;
	mov.u32 	%r5896, %r5593;
	mov.u32 	%r5897, %r5594;
	mov.u32 	%r5898, %r5595;
	mov.u32 	%r5899, %r5596;
	mov.u32 	%r5900, %r5597;
	mov.u32 	%r5901, %r5598;
	mov.u32 	%r5902, %r5599;
	mov.u32 	%r5903, %r5600;
	mov.u32 	%r5904, %r5601;
	mov.u32 	%r5905, %r5602;
	mov.u32 	%r5906, %r5603;
	mov.u32 	%r5907, %r5604;
	mov.u32 	%r5908, %r5605;
	mov.u32 	%r5909, %r5606;
	mov.u32 	%r5910, %r5607;
	@%p492 bra 	$L__BB0_1284;
$L__BB0_304:
	cvt.u64.u32 	%rd963, %r489;
	mov.b64 	%rd6670, 3;
	mov.b64 	%rd15399, 0;
	st.local.v2.u64 	[%rd4], {%rd15399, %rd6670};
	mov.b64 	%rd6671, 9;
	mov.b64 	%rd6672, 6;
	st.local.v2.u64 	[%rd4+16], {%rd6672, %rd6671};
	mov.b64 	%rd6673, 15;
	mov.b64 	%rd6674, 12;
	st.local.v2.u64 	[%rd4+32], {%rd6674, %rd6673};
	mov.b64 	%rd6675, 21;
	mov.b64 	%rd6676, 18;
	st.local.v2.u64 	[%rd4+48], {%rd6676, %rd6675};
	mov.b64 	%rd6677, 27;
	mov.b64 	%rd6678, 24;
	st.local.v2.u64 	[%rd4+64], {%rd6678, %rd6677};
	mov.b64 	%rd6679, 33;
	mov.b64 	%rd6680, 30;
	st.local.v2.u64 	[%rd4+80], {%rd6680, %rd6679};
	mov.b64 	%rd6681, 39;
	mov.b64 	%rd6682, 36;
	st.local.v2.u64 	[%rd4+96], {%rd6682, %rd6681};
	mov.b64 	%rd6683, 45;
	mov.b64 	%rd6684, 42;
	st.local.v2.u64 	[%rd4+112], {%rd6684, %rd6683};
	mov.b64 	%rd6685, 51;
	mov.b64 	%rd6686, 48;
	st.local.v2.u64 	[%rd4+128], {%rd6686, %rd6685};
	mov.b64 	%rd6687, 57;
	mov.b64 	%rd6688, 54;
	st.local.v2.u64 	[%rd4+144], {%rd6688, %rd6687};
	mov.b64 	%rd6689, 63;
	mov.b64 	%rd6690, 60;
	st.local.v2.u64 	[%rd4+160], {%rd6690, %rd6689};
	mov.b64 	%rd6691, 69;
	mov.b64 	%rd6692, 66;
	st.local.v2.u64 	[%rd4+176], {%rd6692, %rd6691};
	mov.b64 	%rd6693, 75;
	mov.b64 	%rd6694, 72;
	st.local.v2.u64 	[%rd4+192], {%rd6694, %rd6693};
	mov.b64 	%rd6695, 81;
	mov.b64 	%rd6696, 78;
	st.local.v2.u64 	[%rd4+208], {%rd6696, %rd6695};
	setp.lt.u64 	%p493, %rd15382, 3;
	mov.b64 	%rd15398, -1;
	@%p493 bra 	$L__BB0_318;
	cvt.u16.u64 	%rs10, %rd15382;
	and.b16  	%rs11, %rs10, 255;
	mul.lo.s16 	%rs12, %rs11, 171;
	shr.u16 	%rs13, %rs12, 9;
	sub.s64 	%rd964, %rd15382, %rd963;
	max.u16 	%rs14, %rs13, 1;
	cvt.u32.u16 	%r490, %rs14;
	and.b32  	%r491, %r490, 15;
	setp.lt.u16 	%p494, %rs11, 48;
	mov.b64 	%rd15398, -1;
	mov.b64 	%rd15399, 0;
	mov.b32 	%r5610, 0;
	@%p494 bra 	$L__BB0_308;
	and.b32  	%r5610, %r490, 112;
	mov.b64 	%rd15398, -1;
	mov.b64 	%rd15399, 0;
	mov.b32 	%r5608, 0;
$L__BB0_307:
	.pragma "nounroll";
	mul.wide.u32 	%rd6702, %r5608, 8;
	add.s64 	%rd6703, %rd4, %rd6702;
	ld.local.v2.u64 	{%rd6704, %rd6705}, [%rd6703];
	sub.s64 	%rd6706, %rd963, %rd6704;
	add.s64 	%rd6707, %rd964, %rd6704;
	min.u64 	%rd6708, %rd6706, %rd6707;
	setp.lt.u64 	%p495, %rd6708, %rd15398;
	min.u64 	%rd6709, %rd6708, %rd15398;
	selp.b64 	%rd6710, %rd6704, %rd15399, %p495;
	sub.s64 	%rd6711, %rd963, %rd6705;
	add.s64 	%rd6712, %rd964, %rd6705;
	min.u64 	%rd6713, %rd6711, %rd6712;
	setp.lt.u64 	%p496, %rd6713, %rd6709;
	min.u64 	%rd6714, %rd6713, %rd6709;
	selp.b64 	%rd6715, %rd6705, %rd6710, %p496;
	ld.local.v2.u64 	{%rd6716, %rd6717}, [%rd6703+16];
	sub.s64 	%rd6718, %rd963, %rd6716;
	add.s64 	%rd6719, %rd964, %rd6716;
	min.u64 	%rd6720, %rd6718, %rd6719;
	setp.lt.u64 	%p497, %rd6720, %rd6714;
	min.u64 	%rd6721, %rd6720, %rd6714;
	selp.b64 	%rd6722, %rd6716, %rd6715, %p497;
	sub.s64 	%rd6723, %rd963, %rd6717;
	add.s64 	%rd6724, %rd964, %rd6717;
	min.u64 	%rd6725, %rd6723, %rd6724;
	setp.lt.u64 	%p498, %rd6725, %rd6721;
	min.u64 	%rd6726, %rd6725, %rd6721;
	selp.b64 	%rd6727, %rd6717, %rd6722, %p498;
	ld.local.v2.u64 	{%rd6728, %rd6729}, [%rd6703+32];
	sub.s64 	%rd6730, %rd963, %rd6728;
	add.s64 	%rd6731, %rd964, %rd6728;
	min.u64 	%rd6732, %rd6730, %rd6731;
	setp.lt.u64 	%p499, %rd6732, %rd6726;
	min.u64 	%rd6733, %rd6732, %rd6726;
	selp.b64 	%rd6734, %rd6728, %rd6727, %p499;
	sub.s64 	%rd6735, %rd963, %rd6729;
	add.s64 	%rd6736, %rd964, %rd6729;
	min.u64 	%rd6737, %rd6735, %rd6736;
	setp.lt.u64 	%p500, %rd6737, %rd6733;
	min.u64 	%rd6738, %rd6737, %rd6733;
	selp.b64 	%rd6739, %rd6729, %rd6734, %p500;
	ld.local.v2.u64 	{%rd6740, %rd6741}, [%rd6703+48];
	sub.s64 	%rd6742, %rd963, %rd6740;
	add.s64 	%rd6743, %rd964, %rd6740;
	min.u64 	%rd6744, %rd6742, %rd6743;
	setp.lt.u64 	%p501, %rd6744, %rd6738;
	min.u64 	%rd6745, %rd6744, %rd6738;
	selp.b64 	%rd6746, %rd6740, %rd6739, %p501;
	sub.s64 	%rd6747, %rd963, %rd6741;
	add.s64 	%rd6748, %rd964, %rd6741;
	min.u64 	%rd6749, %rd6747, %rd6748;
	setp.lt.u64 	%p502, %rd6749, %rd6745;
	min.u64 	%rd6750, %rd6749, %rd6745;
	selp.b64 	%rd6751, %rd6741, %rd6746, %p502;
	ld.local.v2.u64 	{%rd6752, %rd6753}, [%rd6703+64];
	sub.s64 	%rd6754, %rd963, %rd6752;
	add.s64 	%rd6755, %rd964, %rd6752;
	min.u64 	%rd6756, %rd6754, %rd6755;
	setp.lt.u64 	%p503, %rd6756, %rd6750;
	min.u64 	%rd6757, %rd6756, %rd6750;
	selp.b64 	%rd6758, %rd6752, %rd6751, %p503;
	sub.s64 	%rd6759, %rd963, %rd6753;
	add.s64 	%rd6760, %rd964, %rd6753;
	min.u64 	%rd6761, %rd6759, %rd6760;
	setp.lt.u64 	%p504, %rd6761, %rd6757;
	min.u64 	%rd6762, %rd6761, %rd6757;
	selp.b64 	%rd6763, %rd6753, %rd6758, %p504;
	ld.local.v2.u64 	{%rd6764, %rd6765}, [%rd6703+80];
	sub.s64 	%rd6766, %rd963, %rd6764;
	add.s64 	%rd6767, %rd964, %rd6764;
	min.u64 	%rd6768, %rd6766, %rd6767;
	setp.lt.u64 	%p505, %rd6768, %rd6762;
	min.u64 	%rd6769, %rd6768, %rd6762;
	selp.b64 	%rd6770, %rd6764, %rd6763, %p505;
	sub.s64 	%rd6771, %rd963, %rd6765;
	add.s64 	%rd6772, %rd964, %rd6765;
	min.u64 	%rd6773, %rd6771, %rd6772;
	setp.lt.u64 	%p506, %rd6773, %rd6769;
	min.u64 	%rd6774, %rd6773, %rd6769;
	selp.b64 	%rd6775, %rd6765, %rd6770, %p506;
	ld.local.v2.u64 	{%rd6776, %rd6777}, [%rd6703+96];
	sub.s64 	%rd6778, %rd963, %rd6776;
	add.s64 	%rd6779, %rd964, %rd6776;
	min.u64 	%rd6780, %rd6778, %rd6779;
	setp.lt.u64 	%p507, %rd6780, %rd6774;
	min.u64 	%rd6781, %rd6780, %rd6774;
	selp.b64 	%rd6782, %rd6776, %rd6775, %p507;
	sub.s64 	%rd6783, %rd963, %rd6777;
	add.s64 	%rd6784, %rd964, %rd6777;
	min.u64 	%rd6785, %rd6783, %rd6784;
	setp.lt.u64 	%p508, %rd6785, %rd6781;
	min.u64 	%rd6786, %rd6785, %rd6781;
	selp.b64 	%rd6787, %rd6777, %rd6782, %p508;
	ld.local.v2.u64 	{%rd6788, %rd6789}, [%rd6703+112];
	sub.s64 	%rd6790, %rd963, %rd6788;
	add.s64 	%rd6791, %rd964, %rd6788;
	min.u64 	%rd6792, %rd6790, %rd6791;
	setp.lt.u64 	%p509, %rd6792, %rd6786;
	min.u64 	%rd6793, %rd6792, %rd6786;
	selp.b64 	%rd6794, %rd6788, %rd6787, %p509;
	sub.s64 	%rd6795, %rd963, %rd6789;
	add.s64 	%rd6796, %rd964, %rd6789;
	min.u64 	%rd6797, %rd6795, %rd6796;
	setp.lt.u64 	%p510, %rd6797, %rd6793;
	min.u64 	%rd15398, %rd6797, %rd6793;
	selp.b64 	%rd15399, %rd6789, %rd6794, %p510;
	add.s32 	%r5608, %r5608, 16;
	setp.ne.s32 	%p511, %r5608, %r5610;
	@%p511 bra 	$L__BB0_307;
$L__BB0_308:
	setp.eq.s32 	%p512, %r491, 0;
	@%p512 bra 	$L__BB0_318;
	and.b32  	%r496, %r490, 7;
	setp.lt.u32 	%p513, %r491, 8;
	@%p513 bra 	$L__BB0_311;
	mul.wide.u32 	%rd6799, %r5610, 8;
	add.s64 	%rd6800, %rd4, %rd6799;
	ld.local.u64 	%rd6801, [%rd6800];
	sub.s64 	%rd6802, %rd963, %rd6801;
	add.s64 	%rd6803, %rd964, %rd6801;
	min.u64 	%rd6804, %rd6802, %rd6803;
	setp.lt.u64 	%p514, %rd6804, %rd15398;
	min.u64 	%rd6805, %rd6804, %rd15398;
	selp.b64 	%rd6806, %rd6801, %rd15399, %p514;
	ld.local.u64 	%rd6807, [%rd6800+8];
	sub.s64 	%rd6808, %rd963, %rd6807;
	add.s64 	%rd6809, %rd964, %rd6807;
	min.u64 	%rd6810, %rd6808, %rd6809;
	setp.lt.u64 	%p515, %rd6810, %rd6805;
	min.u64 	%rd6811, %rd6810, %rd6805;
	selp.b64 	%rd6812, %rd6807, %rd6806, %p515;
	ld.local.u64 	%rd6813, [%rd6800+16];
	sub.s64 	%rd6814, %rd963, %rd6813;
	add.s64 	%rd6815, %rd964, %rd6813;
	min.u64 	%rd6816, %rd6814, %rd6815;
	setp.lt.u64 	%p516, %rd6816, %rd6811;
	min.u64 	%rd6817, %rd6816, %rd6811;
	selp.b64 	%rd6818, %rd6813, %rd6812, %p516;
	ld.local.u64 	%rd6819, [%rd6800+24];
	sub.s64 	%rd6820, %rd963, %rd6819;
	add.s64 	%rd6821, %rd964, %rd6819;
	min.u64 	%rd6822, %rd6820, %rd6821;
	setp.lt.u64 	%p517, %rd6822, %rd6817;
	min.u64 	%rd6823, %rd6822, %rd6817;
	selp.b64 	%rd6824, %rd6819, %rd6818, %p517;
	ld.local.u64 	%rd6825, [%rd6800+32];
	sub.s64 	%rd6826, %rd963, %rd6825;
	add.s64 	%rd6827, %rd964, %rd6825;
	min.u64 	%rd6828, %rd6826, %rd6827;
	setp.lt.u64 	%p518, %rd6828, %rd6823;
	min.u64 	%rd6829, %rd6828, %rd6823;
	selp.b64 	%rd6830, %rd6825, %rd6824, %p518;
	ld.local.u64 	%rd6831, [%rd6800+40];
	sub.s64 	%rd6832, %rd963, %rd6831;
	add.s64 	%rd6833, %rd964, %rd6831;
	min.u64 	%rd6834, %rd6832, %rd6833;
	setp.lt.u64 	%p519, %rd6834, %rd6829;
	min.u64 	%rd6835, %rd6834, %rd6829;
	selp.b64 	%rd6836, %rd6831, %rd6830, %p519;
	ld.local.u64 	%rd6837, [%rd6800+48];
	sub.s64 	%rd6838, %rd963, %rd6837;
	add.s64 	%rd6839, %rd964, %rd6837;
	min.u64 	%rd6840, %rd6838, %rd6839;
	setp.lt.u64 	%p520, %rd6840, %rd6835;
	min.u64 	%rd6841, %rd6840, %rd6835;
	selp.b64 	%rd6842, %rd6837, %rd6836, %p520;
	ld.local.u64 	%rd6843, [%rd6800+56];
	sub.s64 	%rd6844, %rd963, %rd6843;
	add.s64 	%rd6845, %rd964, %rd6843;
	min.u64 	%rd6846, %rd6844, %rd6845;
	setp.lt.u64 	%p521, %rd6846, %rd6841;
	min.u64 	%rd15398, %rd6846, %rd6841;
	selp.b64 	%rd15399, %rd6843, %rd6842, %p521;
	add.s32 	%r5610, %r5610, 8;
$L__BB0_311:
	setp.eq.s32 	%p522, %r496, 0;
	@%p522 bra 	$L__BB0_318;
	and.b32  	%r499, %r490, 3;
	setp.lt.u32 	%p523, %r496, 4;
	@%p523 bra 	$L__BB0_314;
	mul.wide.u32 	%rd6848, %r5610, 8;
	add.s64 	%rd6849, %rd4, %rd6848;
	ld.local.u64 	%rd6850, [%rd6849];
	sub.s64 	%rd6851, %rd963, %rd6850;
	add.s64 	%rd6852, %rd964, %rd6850;
	min.u64 	%rd6853, %rd6851, %rd6852;
	setp.lt.u64 	%p524, %rd6853, %rd15398;
	min.u64 	%rd6854, %rd6853, %rd15398;
	selp.b64 	%rd6855, %rd6850, %rd15399, %p524;
	ld.local.u64 	%rd6856, [%rd6849+8];
	sub.s64 	%rd6857, %rd963, %rd6856;
	add.s64 	%rd6858, %rd964, %rd6856;
	min.u64 	%rd6859, %rd6857, %rd6858;
	setp.lt.u64 	%p525, %rd6859, %rd6854;
	min.u64 	%rd6860, %rd6859, %rd6854;
	selp.b64 	%rd6861, %rd6856, %rd6855, %p525;
	ld.local.u64 	%rd6862, [%rd6849+16];
	sub.s64 	%rd6863, %rd963, %rd6862;
	add.s64 	%rd6864, %rd964, %rd6862;
	min.u64 	%rd6865, %rd6863, %rd6864;
	setp.lt.u64 	%p526, %rd6865, %rd6860;
	min.u64 	%rd6866, %rd6865, %rd6860;
	selp.b64 	%rd6867, %rd6862, %rd6861, %p526;
	ld.local.u64 	%rd6868, [%rd6849+24];
	sub.s64 	%rd6869, %rd963, %rd6868;
	add.s64 	%rd6870, %rd964, %rd6868;
	min.u64 	%rd6871, %rd6869, %rd6870;
	setp.lt.u64 	%p527, %rd6871, %rd6866;
	min.u64 	%rd15398, %rd6871, %rd6866;
	selp.b64 	%rd15399, %rd6868, %rd6867, %p527;
	add.s32 	%r5610, %r5610, 4;
$L__BB0_314:
	setp.eq.s32 	%p528, %r499, 0;
	@%p528 bra 	$L__BB0_318;
	mul.wide.u32 	%rd6872, %r5610, 8;
	add.s64 	%rd985, %rd4, %rd6872;
	ld.local.u64 	%rd6873, [%rd985];
	sub.s64 	%rd6874, %rd963, %rd6873;
	add.s64 	%rd6875, %rd964, %rd6873;
	min.u64 	%rd6876, %rd6874, %rd6875;
	setp.lt.u64 	%p529, %rd6876, %rd15398;
	min.u64 	%rd15398, %rd6876, %rd15398;
	selp.b64 	%rd15399, %rd6873, %rd15399, %p529;
	setp.eq.s32 	%p530, %r499, 1;
	@%p530 bra 	$L__BB0_318;
	ld.local.u64 	%rd6877, [%rd985+8];
	sub.s64 	%rd6878, %rd963, %rd6877;
	add.s64 	%rd6879, %rd964, %rd6877;
	min.u64 	%rd6880, %rd6878, %rd6879;
	setp.lt.u64 	%p531, %rd6880, %rd15398;
	min.u64 	%rd15398, %rd6880, %rd15398;
	selp.b64 	%rd15399, %rd6877, %rd15399, %p531;
	setp.eq.s32 	%p532, %r499, 2;
	@%p532 bra 	$L__BB0_318;
	ld.local.u64 	%rd6881, [%rd985+16];
	sub.s64 	%rd6882, %rd963, %rd6881;
	add.s64 	%rd6883, %rd964, %rd6881;
	min.u64 	%rd6884, %rd6882, %rd6883;
	setp.lt.u64 	%p533, %rd6884, %rd15398;
	min.u64 	%rd15398, %rd6884, %rd15398;
	selp.b64 	%rd15399, %rd6881, %rd15399, %p533;
$L__BB0_318:
	setp.eq.s64 	%p534, %rd15398, 0;
	selp.b64 	%rd994, %rd15399, %rd15398, %p534;
	setp.gt.u64 	%p535, %rd994, 999999;
	mov.u32 	%r5887, %r5584;
	mov.u32 	%r5888, %r5585;
	mov.u32 	%r5889, %r5586;
	mov.u32 	%r5890, %r5587;
	mov.u32 	%r5891, %r5588;
	mov.u32 	%r5892, %r5589;
	mov.u32 	%r5893, %r5590;
	mov.u32 	%r5894, %r5591;
	mov.u32 	%r5895, %r5592;
	mov.u32 	%r5896, %r5593;
	mov.u32 	%r5897, %r5594;
	mov.u32 	%r5898, %r5595;
	mov.u32 	%r5899, %r5596;
	mov.u32 	%r5900, %r5597;
	mov.u32 	%r5901, %r5598;
	mov.u32 	%r5902, %r5599;
	mov.u32 	%r5903, %r5600;
	mov.u32 	%r5904, %r5601;
	mov.u32 	%r5905, %r5602;
	mov.u32 	%r5906, %r5603;
	mov.u32 	%r5907, %r5604;
	mov.u32 	%r5908, %r5605;
	mov.u32 	%r5909, %r5606;
	mov.u32 	%r5910, %r5607;
	@%p535 bra 	$L__BB0_1283;
	setp.eq.s64 	%p536, %rd994, 0;
	mov.b32 	%r5722, 0;
	mov.u32 	%r5723, %r5722;
	mov.u32 	%r5724, %r5722;
	mov.u32 	%r5725, %r5722;
	mov.u32 	%r5726, %r5722;
	mov.u32 	%r5727, %r5722;
	mov.u32 	%r5728, %r5722;
	mov.u32 	%r5729, %r5722;
	mov.u32 	%r5730, %r5722;
	mov.u32 	%r5731, %r5722;
	mov.u32 	%r5732, %r5722;
	mov.u32 	%r5733, %r5722;
	mov.u32 	%r5734, %r5722;
	mov.u32 	%r5735, %r5722;
	mov.u32 	%r5736, %r5722;
	mov.u32 	%r5737, %r5722;
	mov.u32 	%r5738, %r5722;
	mov.u32 	%r5739, %r5722;
	mov.u32 	%r5740, %r5722;
	mov.u32 	%r5741, %r5722;
	mov.u32 	%r5742, %r5722;
	mov.u32 	%r5743, %r5722;
	mov.u32 	%r5744, %r5722;
	mov.u32 	%r5745, %r5722;
	@%p536 bra 	$L__BB0_1003;
	mov.b32 	%r5612, 0;
	mov.u32 	%r5613, %r5612;
	mov.u32 	%r5614, %r5612;
	mov.u32 	%r5615, %r5612;
	mov.u32 	%r5616, %r5612;
	mov.u32 	%r5617, %r5612;
	mov.u32 	%r5618, %r5612;
	mov.u32 	%r5619, %r5612;
	mov.u32 	%r5620, %r5612;
	mov.u32 	%r5621, %r5612;
	mov.u32 	%r5622, %r5612;
	mov.u32 	%r5623, %r5612;
	mov.u32 	%r5624, %r5612;
	mov.u32 	%r5625, %r5612;
	mov.u32 	%r5626, %r5612;
	mov.u32 	%r5627, %r5612;
	mov.u32 	%r5628, %r5612;
	mov.u32 	%r5629, %r5612;
	mov.u32 	%r5630, %r5612;
	mov.u32 	%r5631, %r5612;
	mov.u32 	%r5632, %r5612;
	mov.u32 	%r5633, %r5612;
	mov.u32 	%r5634, %r5612;
	mov.u32 	%r5635, %r5612;
	mov.u32 	%r5636, %r5612;
	mov.u64 	%rd15400, %rd994;
	mov.u32 	%r5637, %r81;
	mov.u32 	%r5638, %r80;
	mov.u32 	%r5639, %r79;
	mov.u32 	%r5640, %r78;
	mov.u32 	%r5641, %r77;
	mov.u32 	%r5642, %r76;
	mov.u32 	%r5643, %r75;
	mov.u32 	%r5644, %r74;
	mov.u32 	%r5786, %r73;
	mov.u32 	%r5787, %r72;
	mov.u32 	%r5788, %r71;
	mov.u32 	%r5789, %r70;
	mov.u32 	%r5790, %r69;
	mov.u32 	%r5791, %r68;
	mov.u32 	%r5792, %r67;
	mov.u32 	%r5793, %r66;
	mov.u32 	%r5794, %r65;
	mov.u32 	%r5795, %r64;
	mov.u32 	%r5796, %r63;
	mov.u32 	%r5797, %r62;
	mov.u32 	%r5798, %r61;
	mov.u32 	%r5799, %r60;
	mov.u32 	%r5800, %r59;
	mov.u32 	%r5801, %r58;
	mov.u32 	%r5722, %r5612;
	mov.u32 	%r5723, %r5613;
	mov.u32 	%r5724, %r5614;
	mov.u32 	%r5725, %r5615;
	mov.u32 	%r5726, %r5616;
	mov.u32 	%r5727, %r5617;
	mov.u32 	%r5728, %r5618;
	mov.u32 	%r5729, %r5619;
	mov.u32 	%r5730, %r5620;
	mov.u32 	%r5731, %r5621;
	mov.u32 	%r5732, %r5622;
	mov.u32 	%r5733, %r5623;
	mov.u32 	%r5734, %r5624;
	mov.u32 	%r5735, %r5625;
	mov.u32 	%r5736, %r5626;
	mov.u32 	%r5737, %r5627;
	mov.u32 	%r5738, %r5628;
	mov.u32 	%r5739, %r5629;
	mov.u32 	%r5740, %r5630;
	mov.u32 	%r5741, %r5631;
	mov.u32 	%r5742, %r5632;
	mov.u32 	%r5743, %r5633;
	mov.u32 	%r5744, %r5634;
	mov.u32 	%r5745, %r5635;
$L__BB0_321:
	and.b64  	%rd6885, %rd15400, 1;
	setp.eq.b64 	%p537, %rd6885, 1;
	not.pred 	%p538, %p537;
	@%p538 bra 	$L__BB0_728;
	or.b32  	%r2786, %r5619, %r5618;
	or.b32  	%r2787, %r2786, %r5617;
	or.b32  	%r2788, %r2787, %r5616;
	or.b32  	%r2789, %r2788, %r5615;
	or.b32  	%r2790, %r2789, %r5614;
	or.b32  	%r2791, %r2790, %r5613;
	or.b32  	%r2792, %r2791, %r5612;
	setp.eq.s32 	%p539, %r2792, 0;
	mov.u32 	%r5722, %r5637;
	mov.u32 	%r5723, %r5638;
	mov.u32 	%r5724, %r5639;
	mov.u32 	%r5725, %r5640;
	mov.u32 	%r5726, %r5641;
	mov.u32 	%r5727, %r5642;
	mov.u32 	%r5728, %r5643;
	mov.u32 	%r5729, %r5644;
	mov.u32 	%r5730, %r5786;
	mov.u32 	%r5731, %r5787;
	mov.u32 	%r5732, %r5788;
	mov.u32 	%r5733, %r5789;
	mov.u32 	%r5734, %r5790;
	mov.u32 	%r5735, %r5791;
	mov.u32 	%r5736, %r5792;
	mov.u32 	%r5737, %r5793;
	mov.u32 	%r5738, %r5794;
	mov.u32 	%r5739, %r5795;
	mov.u32 	%r5740, %r5796;
	mov.u32 	%r5741, %r5797;
	mov.u32 	%r5742, %r5798;
	mov.u32 	%r5743, %r5799;
	mov.u32 	%r5744, %r5800;
	mov.u32 	%r5745, %r5801;
	@%p539 bra 	$L__BB0_728;
	or.b32  	%r2793, %r5644, %r5643;
	or.b32  	%r2794, %r2793, %r5642;
	or.b32  	%r2795, %r2794, %r5641;
	or.b32  	%r2796, %r2795, %r5640;
	or.b32  	%r2797, %r2796, %r5639;
	or.b32  	%r2798, %r2797, %r5638;
	or.b32  	%r2799, %r2798, %r5637;
	setp.eq.s32 	%p540, %r2799, 0;
	mov.u32 	%r5722, %r5612;
	mov.u32 	%r5723, %r5613;
	mov.u32 	%r5724, %r5614;
	mov.u32 	%r5725, %r5615;
	mov.u32 	%r5726, %r5616;
	mov.u32 	%r5727, %r5617;
	mov.u32 	%r5728, %r5618;
	mov.u32 	%r5729, %r5619;
	mov.u32 	%r5730, %r5620;
	mov.u32 	%r5731, %r5621;
	mov.u32 	%r5732, %r5622;
	mov.u32 	%r5733, %r5623;
	mov.u32 	%r5734, %r5624;
	mov.u32 	%r5735, %r5625;
	mov.u32 	%r5736, %r5626;
	mov.u32 	%r5737, %r5627;
	mov.u32 	%r5738, %r5628;
	mov.u32 	%r5739, %r5629;
	mov.u32 	%r5740, %r5630;
	mov.u32 	%r5741, %r5631;
	mov.u32 	%r5742, %r5632;
	mov.u32 	%r5743, %r5633;
	mov.u32 	%r5744, %r5634;
	mov.u32 	%r5745, %r5635;
	@%p540 bra 	$L__BB0_728;
	cvt.u64.u32 	%rd996, %r5619;
	mul.wide.u32 	%rd15401, %r5619, %r5619;
	shr.u64 	%rd6886, %rd15401, 32;
	cvt.u64.u32 	%rd998, %r5618;
	mul.wide.u32 	%rd6887, %r5618, %r5619;
	add.s64 	%rd6888, %rd6886, %rd6887;
	shr.u64 	%rd6889, %rd6888, 32;
	cvt.u64.u32 	%rd999, %r5617;
	mul.wide.u32 	%rd6890, %r5617, %r5619;
	add.s64 	%rd6891, %rd6889, %rd6890;
	shr.u64 	%rd6892, %rd6891, 32;
	cvt.u64.u32 	%rd1000, %r5616;
	mul.wide.u32 	%rd6893, %r5616, %r5619;
	add.s64 	%rd6894, %rd6892, %rd6893;
	shr.u64 	%rd6895, %rd6894, 32;
	cvt.u64.u32 	%rd1001, %r5615;
	mul.wide.u32 	%rd6896, %r5615, %r5619;
	add.s64 	%rd6897, %rd6895, %rd6896;
	shr.u64 	%rd6898, %rd6897, 32;
	cvt.u64.u32 	%rd1002, %r5614;
	mul.wide.u32 	%rd6899, %r5614, %r5619;
	add.s64 	%rd6900, %rd6898, %rd6899;
	shr.u64 	%rd6901, %rd6900, 32;
	cvt.u64.u32 	%rd1003, %r5613;
	mul.wide.u32 	%rd6902, %r5613, %r5619;
	add.s64 	%rd6903, %rd6901, %rd6902;
	shr.u64 	%rd6904, %rd6903, 32;
	cvt.u64.u32 	%rd1004, %r5612;
	and.b64  	%rd6905, %rd6888, 4294967295;
	add.s64 	%rd15402, %rd6887, %rd6905;
	shr.u64 	%rd6906, %rd15402, 32;
	mul.wide.u32 	%rd6907, %r5618, %r5618;
	and.b64  	%rd6908, %rd6891, 4294967295;
	add.s64 	%rd6909, %rd6906, %rd6908;
	add.s64 	%rd6910, %rd6909, %rd6907;
	shr.u64 	%rd6911, %rd6910, 32;
	mul.wide.u32 	%rd6912, %r5617, %r5618;
	and.b64  	%rd6913, %rd6894, 4294967295;
	add.s64 	%rd6914, %rd6911, %rd6913;
	add.s64 	%rd6915, %rd6914, %rd6912;
	shr.u64 	%rd6916, %rd6915, 32;
	mul.wide.u32 	%rd6917, %r5616, %r5618;
	and.b64  	%rd6918, %rd6897, 4294967295;
	add.s64 	%rd6919, %rd6916, %rd6918;
	add.s64 	%rd6920, %rd6919, %rd6917;
	shr.u64 	%rd6921, %rd6920, 32;
	mul.wide.u32 	%rd6922, %r5615, %r5618;
	and.b64  	%rd6923, %rd6900, 4294967295;
	add.s64 	%rd6924, %rd6921, %rd6923;
	add.s64 	%rd6925, %rd6924, %rd6922;
	shr.u64 	%rd6926, %rd6925, 32;
	mul.wide.u32 	%rd6927, %r5614, %r5618;
	and.b64  	%rd6928, %rd6903, 4294967295;
	add.s64 	%rd6929, %rd6926, %rd6928;
	add.s64 	%rd6930, %rd6929, %rd6927;
	shr.u64 	%rd6931, %rd6930, 32;
	mul.wide.u32 	%rd6932, %r5613, %r5618;
	and.b64  	%rd6933, %rd6910, 4294967295;
	add.s64 	%rd15403, %rd6890, %rd6933;
	shr.u64 	%rd6934, %rd15403, 32;
	and.b64  	%rd6935, %rd6915, 4294967295;
	add.s64 	%rd6936, %rd6934, %rd6935;
	add.s64 	%rd6937, %rd6936, %rd6912;
	shr.u64 	%rd6938, %rd6937, 32;
	mul.wide.u32 	%rd6939, %r5617, %r5617;
	and.b64  	%rd6940, %rd6920, 4294967295;
	add.s64 	%rd6941, %rd6938, %rd6940;
	add.s64 	%rd6942, %rd6941, %rd6939;
	shr.u64 	%rd6943, %rd6942, 32;
	mul.wide.u32 	%rd6944, %r5616, %r5617;
	and.b64  	%rd6945, %rd6925, 4294967295;
	add.s64 	%rd6946, %rd6943, %rd6945;
	add.s64 	%rd6947, %rd6946, %rd6944;
	shr.u64 	%rd6948, %rd6947, 32;
	mul.wide.u32 	%rd6949, %r5615, %r5617;
	and.b64  	%rd6950, %rd6930, 4294967295;
	add.s64 	%rd6951, %rd6948, %rd6950;
	add.s64 	%rd6952, %rd6951, %rd6949;
	shr.u64 	%rd6953, %rd6952, 32;
	mul.wide.u32 	%rd6954, %r5614, %r5617;
	and.b64  	%rd6955, %rd6937, 4294967295;
	add.s64 	%rd15404, %rd6893, %rd6955;
	shr.u64 	%rd6956, %rd15404, 32;
	and.b64  	%rd6957, %rd6942, 4294967295;
	add.s64 	%rd6958, %rd6956, %rd6957;
	add.s64 	%rd6959, %rd6958, %rd6917;
	shr.u64 	%rd6960, %rd6959, 32;
	and.b64  	%rd6961, %rd6947, 4294967295;
	add.s64 	%rd6962, %rd6960, %rd6961;
	add.s64 	%rd6963, %rd6962, %rd6944;
	shr.u64 	%rd6964, %rd6963, 32;
	mul.wide.u32 	%rd6965, %r5616, %r5616;
	and.b64  	%rd6966, %rd6952, 4294967295;
	add.s64 	%rd6967, %rd6964, %rd6966;
	add.s64 	%rd6968, %rd6967, %rd6965;
	shr.u64 	%rd6969, %rd6968, 32;
	mul.wide.u32 	%rd6970, %r5615, %r5616;
	and.b64  	%rd6971, %rd6959, 4294967295;
	add.s64 	%rd15405, %rd6896, %rd6971;
	shr.u64 	%rd6972, %rd15405, 32;
	and.b64  	%rd6973, %rd6963, 4294967295;
	add.s64 	%rd6974, %rd6972, %rd6973;
	add.s64 	%rd6975, %rd6974, %rd6922;
	shr.u64 	%rd6976, %rd6975, 32;
	and.b64  	%rd6977, %rd6968, 4294967295;
	add.s64 	%rd6978, %rd6976, %rd6977;
	add.s64 	%rd6979, %rd6978, %rd6949;
	shr.u64 	%rd6980, %rd6979, 32;
	and.b64  	%rd6981, %rd6975, 4294967295;
	add.s64 	%rd15406, %rd6899, %rd6981;
	shr.u64 	%rd6982, %rd15406, 32;
	and.b64  	%rd6983, %rd6979, 4294967295;
	add.s64 	%rd6984, %rd6982, %rd6983;
	add.s64 	%rd6985, %rd6984, %rd6927;
	shr.u64 	%rd6986, %rd6985, 32;
	and.b64  	%rd6987, %rd6985, 4294967295;
	add.s64 	%rd15407, %rd6902, %rd6987;
	shr.u64 	%rd6988, %rd15407, 32;
	cvt.u32.u64 	%r2800, %rd6986;
	cvt.u32.u64 	%r2801, %rd6980;
	cvt.u32.u64 	%r2802, %rd6969;
	cvt.u32.u64 	%r2803, %rd6953;
	cvt.u32.u64 	%r2804, %rd6931;
	cvt.u32.u64 	%r2805, %rd6904;
	cvt.u32.u64 	%r2806, %rd996;
	cvt.u32.u64 	%r2807, %rd1004;
	mul.lo.s32 	%r2808, %r2807, %r2806;
	add.s32 	%r2809, %r2805, %r2808;
	add.s32 	%r2810, %r2804, %r2809;
	cvt.u32.u64 	%r2811, %rd6932;
	add.s32 	%r2812, %r2810, %r2811;
	add.s32 	%r2813, %r2803, %r2812;
	cvt.u32.u64 	%r2814, %rd6954;
	add.s32 	%r2815, %r2813, %r2814;
	add.s32 	%r2816, %r2802, %r2815;
	cvt.u32.u64 	%r2817, %rd6970;
	add.s32 	%r2818, %r2816, %r2817;
	add.s32 	%r2819, %r2801, %r2818;
	add.s32 	%r2820, %r2819, %r2817;
	add.s32 	%r2821, %r2800, %r2820;
	add.s32 	%r2822, %r2821, %r2814;
	cvt.u32.u64 	%r2823, %rd6988;
	add.s32 	%r2824, %r2823, %r2822;
	add.s32 	%r2825, %r2824, %r2811;
	add.s32 	%r5661, %r2808, %r2825;
$L__BB0_325:
	cvt.u32.u64 	%r554, %rd15407;
	cvt.u32.u64 	%r555, %rd15406;
	cvt.u32.u64 	%r556, %rd15405;
	cvt.u32.u64 	%r557, %rd15404;
	cvt.u32.u64 	%r558, %rd15403;
	cvt.u32.u64 	%r559, %rd15402;
	setp.gt.u32 	%p541, %r5661, %r28;
	@%p541 bra 	$L__BB0_339;
	setp.lt.u32 	%p542, %r5661, %r28;
	@%p542 bra 	$L__BB0_467;
	cvt.u32.u64 	%r2826, %rd11;
	setp.lt.u32 	%p543, %r2826, %r554;
	@%p543 bra 	$L__BB0_339;
	setp.gt.u32 	%p544, %r2826, %r554;
	@%p544 bra 	$L__BB0_467;
	cvt.u32.u64 	%r2828, %rd10;
	setp.lt.u32 	%p545, %r2828, %r555;
	@%p545 bra 	$L__BB0_339;
	setp.gt.u32 	%p546, %r2828, %r555;
	@%p546 bra 	$L__BB0_467;
	cvt.u32.u64 	%r2830, %rd9;
	setp.lt.u32 	%p547, %r2830, %r556;
	@%p547 bra 	$L__BB0_339;
	setp.gt.u32 	%p548, %r2830, %r556;
	@%p548 bra 	$L__BB0_467;
	cvt.u32.u64 	%r2832, %rd8;
	setp.lt.u32 	%p549, %r2832, %r557;
	@%p549 bra 	$L__BB0_339;
	setp.gt.u32 	%p550, %r2832, %r557;
	@%p550 bra 	$L__BB0_467;
	cvt.u32.u64 	%r2834, %rd7;
	setp.lt.u32 	%p551, %r2834, %r558;
	@%p551 bra 	$L__BB0_339;
	setp.gt.u32 	%p552, %r2834, %r558;
	@%p552 bra 	$L__BB0_467;
	cvt.u32.u64 	%r2836, %rd6;
	setp.lt.u32 	%p553, %r2836, %r559;
	@%p553 bra 	$L__BB0_339;
	cvt.u32.u64 	%r2838, %rd5;
	setp.gt.u32 	%p554, %r2836, %r559;
	cvt.u32.u64 	%r2839, %rd15401;
	setp.gt.u32 	%p555, %r2838, %r2839;
	or.pred  	%p556, %p554, %p555;
	@%p556 bra 	$L__BB0_467;
$L__BB0_339:
	and.b64  	%rd10281, %rd15401, 4294967295;
	sub.s64 	%rd15401, %rd10281, %rd5;
	shr.u64 	%rd10282, %rd15401, 63;
	and.b64  	%rd10283, %rd15402, 4294967295;
	add.s64 	%rd10284, %rd10282, %rd6;
	sub.s64 	%rd15402, %rd10283, %rd10284;
	shr.u64 	%rd10285, %rd15402, 63;
	and.b64  	%rd10286, %rd15403, 4294967295;
	add.s64 	%rd10287, %rd10285, %rd7;
	sub.s64 	%rd15403, %rd10286, %rd10287;
	shr.u64 	%rd10288, %rd15403, 63;
	and.b64  	%rd10289, %rd15404, 4294967295;
	add.s64 	%rd10290, %rd10288, %rd8;
	sub.s64 	%rd15404, %rd10289, %rd10290;
	shr.u64 	%rd10291, %rd15404, 63;
	and.b64  	%rd10292, %rd15405, 4294967295;
	add.s64 	%rd10293, %rd10291, %rd9;
	sub.s64 	%rd15405, %rd10292, %rd10293;
	shr.u64 	%rd10294, %rd15405, 63;
	and.b64  	%rd10295, %rd15406, 4294967295;
	add.s64 	%rd10296, %rd10294, %rd10;
	sub.s64 	%rd15406, %rd10295, %rd10296;
	shr.u64 	%rd10297, %rd15406, 63;
	and.b64  	%rd10298, %rd15407, 4294967295;
	add.s64 	%rd10299, %rd10297, %rd11;
	sub.s64 	%rd15407, %rd10298, %rd10299;
	shr.u64 	%rd10300, %rd15407, 63;
	cvt.u32.u64 	%r3949, %rd10300;
	add.s32 	%r3950, %r28, %r3949;
	sub.s32 	%r5661, %r5661, %r3950;
	bra.uni 	$L__BB0_325;
$L__BB0_340:
	and.b64  	%rd5409, %rd143, 4294967295;
	and.b64  	%rd633, %rd115, 4294967295;
	sub.s64 	%rd5410, %rd5409, %rd633;
	cvt.u32.u64 	%r5540, %rd5410;
	shr.u64 	%rd5411, %rd5410, 63;
	and.b64  	%rd5412, %rd142, 4294967295;
	and.b64  	%rd634, %rd114, 4294967295;
	add.s64 	%rd5413, %rd5411, %rd634;
	sub.s64 	%rd15296, %rd5412, %rd5413;
	shr.u64 	%rd5414, %rd15296, 63;
	and.b64  	%rd5415, %rd141, 4294967295;
	and.b64  	%rd636, %rd113, 4294967295;
	add.s64 	%rd5416, %rd5414, %rd636;
	sub.s64 	%rd15295, %rd5415, %rd5416;
	shr.u64 	%rd5417, %rd15295, 63;
	and.b64  	%rd5418, %rd140, 4294967295;
	and.b64  	%rd638, %rd112, 4294967295;
	add.s64 	%rd5419, %rd5417, %rd638;
	sub.s64 	%rd15294, %rd5418, %rd5419;
	shr.u64 	%rd5420, %rd15294, 63;
	and.b64  	%rd5421, %rd139, 4294967295;
	and.b64  	%rd640, %rd111, 4294967295;
	add.s64 	%rd5422, %rd5420, %rd640;
	sub.s64 	%rd15293, %rd5421, %rd5422;
	shr.u64 	%rd5423, %rd15293, 63;
	and.b64  	%rd5424, %rd138, 4294967295;
	and.b64  	%rd642, %rd110, 4294967295;
	add.s64 	%rd5425, %rd5423, %rd642;
	sub.s64 	%rd15292, %rd5424, %rd5425;
	shr.u64 	%rd5426, %rd15292, 63;
	and.b64  	%rd5427, %rd137, 4294967295;
	and.b64  	%rd644, %rd109, 4294967295;
	add.s64 	%rd5428, %rd5426, %rd644;
	sub.s64 	%rd15291, %rd5427, %rd5428;
	shr.u64 	%rd5429, %rd15291, 63;
	cvt.u64.u32 	%rd5430, %r114;
	cvt.u64.u32 	%rd646, %r104;
	add.s64 	%rd5431, %rd5429, %rd646;
	sub.s64 	%rd5432, %rd5430, %rd5431;
	cvt.u32.u64 	%r5539, %rd5432;
	setp.gt.s64 	%p360, %rd5432, -1;
	@%p360 bra 	$L__BB0_342;
	cvt.u32.u64 	%r2400, %rd5;
	add.s32 	%r5540, %r2400, %r5540;
	setp.lt.u32 	%p361, %r5540, %r2400;
	selp.u64 	%rd5433, 1, 0, %p361;
	and.b64  	%rd5434, %rd15296, 4294967295;
	add.s64 	%rd5435, %rd5434, %rd5433;
	add.s64 	%rd15296, %rd5435, %rd6;
	shr.u64 	%rd5436, %rd15296, 32;
	and.b64  	%rd5437, %rd15295, 4294967295;
	add.s64 	%rd5438, %rd5436, %rd5437;
	add.s64 	%rd15295, %rd5438, %rd7;
	shr.u64 	%rd5439, %rd15295, 32;
	and.b64  	%rd5440, %rd15294, 4294967295;
	add.s64 	%rd5441, %rd5439, %rd5440;
	add.s64 	%rd15294, %rd5441, %rd8;
	shr.u64 	%rd5442, %rd15294, 32;
	and.b64  	%rd5443, %rd15293, 4294967295;
	add.s64 	%rd5444, %rd5442, %rd5443;
	add.s64 	%rd15293, %rd5444, %rd9;
	shr.u64 	%rd5445, %rd15293, 32;
	and.b64  	%rd5446, %rd15292, 4294967295;
	add.s64 	%rd5447, %rd5445, %rd5446;
	add.s64 	%rd15292, %rd5447, %rd10;
	shr.u64 	%rd5448, %rd15292, 32;
	and.b64  	%rd5449, %rd15291, 4294967295;
	add.s64 	%rd5450, %rd5448, %rd5449;
	add.s64 	%rd15291, %rd5450, %rd11;
	{ .reg .b32 tmp; mov.b64 {tmp, %r2401}, %rd15291; }
	add.s32 	%r2402, %r5539, %r2401;
	add.s32 	%r5539, %r2402, %r28;
$L__BB0_342:
	and.b64  	%rd5451, %rd235, 4294967295;
	and.b64  	%rd659, %rd214, 4294967295;
	sub.s64 	%rd5452, %rd5451, %rd659;
	cvt.u32.u64 	%r5542, %rd5452;
	shr.u64 	%rd5453, %rd5452, 63;
	and.b64  	%rd5454, %rd234, 4294967295;
	and.b64  	%rd660, %rd213, 4294967295;
	add.s64 	%rd5455, %rd5453, %rd660;
	sub.s64 	%rd15302, %rd5454, %rd5455;
	shr.u64 	%rd5456, %rd15302, 63;
	and.b64  	%rd5457, %rd233, 4294967295;
	and.b64  	%rd662, %rd212, 4294967295;
	add.s64 	%rd5458, %rd5456, %rd662;
	sub.s64 	%rd15301, %rd5457, %rd5458;
	shr.u64 	%rd5459, %rd15301, 63;
	and.b64  	%rd5460, %rd232, 4294967295;
	and.b64  	%rd664, %rd211, 4294967295;
	add.s64 	%rd5461, %rd5459, %rd664;
	sub.s64 	%rd15300, %rd5460, %rd5461;
	shr.u64 	%rd5462, %rd15300, 63;
	and.b64  	%rd5463, %rd231, 4294967295;
	and.b64  	%rd666, %rd210, 4294967295;
	add.s64 	%rd5464, %rd5462, %rd666;
	sub.s64 	%rd15299, %rd5463, %rd5464;
	shr.u64 	%rd5465, %rd15299, 63;
	and.b64  	%rd5466, %rd230, 4294967295;
	and.b64  	%rd668, %rd209, 4294967295;
	add.s64 	%rd5467, %rd5465, %rd668;
	sub.s64 	%rd15298, %rd5466, %rd5467;
	shr.u64 	%rd5468, %rd15298, 63;
	and.b64  	%rd5469, %rd229, 4294967295;
	and.b64  	%rd670, %rd208, 4294967295;
	add.s64 	%rd5470, %rd5468, %rd670;
	sub.s64 	%rd15297, %rd5469, %rd5470;
	shr.u64 	%rd5471, %rd15297, 63;
	cvt.u64.u32 	%rd5472, %r152;
	cvt.u64.u32 	%rd672, %r142;
	add.s64 	%rd5473, %rd5471, %rd672;
	sub.s64 	%rd5474, %rd5472, %rd5473;
	cvt.u32.u64 	%r5541, %rd5474;
	setp.gt.s64 	%p362, %rd5474, -1;
	@%p362 bra 	$L__BB0_344;
	cvt.u32.u64 	%r2403, %rd5;
	add.s32 	%r5542, %r2403, %r5542;
	setp.lt.u32 	%p363, %r5542, %r2403;
	selp.u64 	%rd5475, 1, 0, %p363;
	and.b64  	%rd5476, %rd15302, 4294967295;
	add.s64 	%rd5477, %rd5476, %rd5475;
	add.s64 	%rd15302, %rd5477, %rd6;
	shr.u64 	%rd5478, %rd15302, 32;
	and.b64  	%rd5479, %rd15301, 4294967295;
	add.s64 	%rd5480, %rd5478, %rd5479;
	add.s64 	%rd15301, %rd5480, %rd7;
	shr.u64 	%rd5481, %rd15301, 32;
	and.b64  	%rd5482, %rd15300, 4294967295;
	add.s64 	%rd5483, %rd5481, %rd5482;
	add.s64 	%rd15300, %rd5483, %rd8;
	shr.u64 	%rd5484, %rd15300, 32;
	and.b64  	%rd5485, %rd15299, 4294967295;
	add.s64 	%rd5486, %rd5484, %rd5485;
	add.s64 	%rd15299, %rd5486, %rd9;
	shr.u64 	%rd5487, %rd15299, 32;
	and.b64  	%rd5488, %rd15298, 4294967295;
	add.s64 	%rd5489, %rd5487, %rd5488;
	add.s64 	%rd15298, %rd5489, %rd10;
	shr.u64 	%rd5490, %rd15298, 32;
	and.b64  	%rd5491, %rd15297, 4294967295;
	add.s64 	%rd5492, %rd5490, %rd5491;
	add.s64 	%rd15297, %rd5492, %rd11;
	{ .reg .b32 tmp; mov.b64 {tmp, %r2404}, %rd15297; }
	add.s32 	%r2405, %r5541, %r2404;
	add.s32 	%r5541, %r2405, %r28;
$L__BB0_344:
	cvt.u64.u32 	%rd685, %r5540;
	mul.wide.u32 	%rd15309, %r5540, %r5540;
	shr.u64 	%rd5493, %rd15309, 32;
	and.b64  	%rd687, %rd15296, 4294967295;
	mul.lo.s64 	%rd5494, %rd687, %rd685;
	add.s64 	%rd5495, %rd5493, %rd5494;
	shr.u64 	%rd5496, %rd5495, 32;
	and.b64  	%rd688, %rd15295, 4294967295;
	mul.lo.s64 	%rd5497, %rd688, %rd685;
	add.s64 	%rd5498, %rd5496, %rd5497;
	shr.u64 	%rd5499, %rd5498, 32;
	and.b64  	%rd689, %rd15294, 4294967295;
	mul.lo.s64 	%rd5500, %rd689, %rd685;
	add.s64 	%rd5501, %rd5499, %rd5500;
	shr.u64 	%rd5502, %rd5501, 32;
	and.b64  	%rd690, %rd15293, 4294967295;
	mul.lo.s64 	%rd5503, %rd690, %rd685;
	add.s64 	%rd5504, %rd5502, %rd5503;
	shr.u64 	%rd5505, %rd5504, 32;
	and.b64  	%rd691, %rd15292, 4294967295;
	mul.lo.s64 	%rd5506, %rd691, %rd685;
	add.s64 	%rd5507, %rd5505, %rd5506;
	shr.u64 	%rd5508, %rd5507, 32;
	and.b64  	%rd692, %rd15291, 4294967295;
	mul.lo.s64 	%rd5509, %rd692, %rd685;
	add.s64 	%rd5510, %rd5508, %rd5509;
	shr.u64 	%rd5511, %rd5510, 32;
	cvt.u64.u32 	%rd693, %r5539;
	and.b64  	%rd5512, %rd5495, 4294967295;
	add.s64 	%rd15308, %rd5494, %rd5512;
	shr.u64 	%rd5513, %rd15308, 32;
	and.b64  	%rd5514, %rd5498, 4294967295;
	add.s64 	%rd5515, %rd5513, %rd5514;
	mad.lo.s64 	%rd5516, %rd687, %rd687, %rd5515;
	shr.u64 	%rd5517, %rd5516, 32;
	mul.lo.s64 	%rd5518, %rd688, %rd687;
	and.b64  	%rd5519, %rd5501, 4294967295;
	add.s64 	%rd5520, %rd5517, %rd5519;
	add.s64 	%rd5521, %rd5520, %rd5518;
	shr.u64 	%rd5522, %rd5521, 32;
	mul.lo.s64 	%rd5523, %rd689, %rd687;
	and.b64  	%rd5524, %rd5504, 4294967295;
	add.s64 	%rd5525, %rd5522, %rd5524;
	add.s64 	%rd5526, %rd5525, %rd5523;
	shr.u64 	%rd5527, %rd5526, 32;
	mul.lo.s64 	%rd5528, %rd690, %rd687;
	and.b64  	%rd5529, %rd5507, 4294967295;
	add.s64 	%rd5530, %rd5527, %rd5529;
	add.s64 	%rd5531, %rd5530, %rd5528;
	shr.u64 	%rd5532, %rd5531, 32;
	mul.lo.s64 	%rd5533, %rd691, %rd687;
	and.b64  	%rd5534, %rd5510, 4294967295;
	add.s64 	%rd5535, %rd5532, %rd5534;
	add.s64 	%rd5536, %rd5535, %rd5533;
	shr.u64 	%rd5537, %rd5536, 32;
	mul.lo.s64 	%rd5538, %rd15291, %rd15296;
	and.b64  	%rd5539, %rd5516, 4294967295;
	add.s64 	%rd15307, %rd5497, %rd5539;
	shr.u64 	%rd5540, %rd15307, 32;
	and.b64  	%rd5541, %rd5521, 4294967295;
	add.s64 	%rd5542, %rd5540, %rd5541;
	add.s64 	%rd5543, %rd5542, %rd5518;
	shr.u64 	%rd5544, %rd5543, 32;
	and.b64  	%rd5545, %rd5526, 4294967295;
	add.s64 	%rd5546, %rd5544, %rd5545;
	mad.lo.s64 	%rd5547, %rd688, %rd688, %rd5546;
	shr.u64 	%rd5548, %rd5547, 32;
	mul.lo.s64 	%rd5549, %rd689, %rd688;
	and.b64  	%rd5550, %rd5531, 4294967295;
	add.s64 	%rd5551, %rd5548, %rd5550;
	add.s64 	%rd5552, %rd5551, %rd5549;
	shr.u64 	%rd5553, %rd5552, 32;
	mul.lo.s64 	%rd5554, %rd690, %rd688;
	and.b64  	%rd5555, %rd5536, 4294967295;
	add.s64 	%rd5556, %rd5553, %rd5555;
	add.s64 	%rd5557, %rd5556, %rd5554;
	shr.u64 	%rd5558, %rd5557, 32;
	mul.lo.s64 	%rd5559, %rd15292, %rd15295;
	and.b64  	%rd5560, %rd5543, 4294967295;
	add.s64 	%rd15306, %rd5500, %rd5560;
	shr.u64 	%rd5561, %rd15306, 32;
	and.b64  	%rd5562, %rd5547, 4294967295;
	add.s64 	%rd5563, %rd5561, %rd5562;
	add.s64 	%rd5564, %rd5563, %rd5523;
	shr.u64 	%rd5565, %rd5564, 32;
	and.b64  	%rd5566, %rd5552, 4294967295;
	add.s64 	%rd5567, %rd5565, %rd5566;
	add.s64 	%rd5568, %rd5567, %rd5549;
	shr.u64 	%rd5569, %rd5568, 32;
	and.b64  	%rd5570, %rd5557, 4294967295;
	add.s64 	%rd5571, %rd5569, %rd5570;
	mad.lo.s64 	%rd5572, %rd689, %rd689, %rd5571;
	shr.u64 	%rd5573, %rd5572, 32;
	mul.lo.s64 	%rd5574, %rd15293, %rd15294;
	and.b64  	%rd5575, %rd5564, 4294967295;
	add.s64 	%rd15305, %rd5503, %rd5575;
	shr.u64 	%rd5576, %rd15305, 32;
	and.b64  	%rd5577, %rd5568, 4294967295;
	add.s64 	%rd5578, %rd5576, %rd5577;
	add.s64 	%rd5579, %rd5578, %rd5528;
	shr.u64 	%rd5580, %rd5579, 32;
	and.b64  	%rd5581, %rd5572, 4294967295;
	add.s64 	%rd5582, %rd5580, %rd5581;
	add.s64 	%rd5583, %rd5582, %rd5554;
	shr.u64 	%rd5584, %rd5583, 32;
	and.b64  	%rd5585, %rd5579, 4294967295;
	add.s64 	%rd15304, %rd5506, %rd5585;
	shr.u64 	%rd5586, %rd15304, 32;
	and.b64  	%rd5587, %rd5583, 4294967295;
	add.s64 	%rd5588, %rd5586, %rd5587;
	add.s64 	%rd5589, %rd5588, %rd5533;
	shr.u64 	%rd5590, %rd5589, 32;
	and.b64  	%rd5591, %rd5589, 4294967295;
	add.s64 	%rd15303, %rd5509, %rd5591;
	shr.u64 	%rd5592, %rd15303, 32;
	cvt.u32.u64 	%r2406, %rd5590;
	cvt.u32.u64 	%r2407, %rd5584;
	cvt.u32.u64 	%r2408, %rd5573;
	cvt.u32.u64 	%r2409, %rd5558;
	cvt.u32.u64 	%r2410, %rd5537;
	cvt.u32.u64 	%r2411, %rd5511;
	cvt.u32.u64 	%r2412, %rd685;
	cvt.u32.u64 	%r2413, %rd693;
	mul.lo.s32 	%r2414, %r2413, %r2412;
	add.s32 	%r2415, %r2411, %r2414;
	add.s32 	%r2416, %r2410, %r2415;
	cvt.u32.u64 	%r2417, %rd5538;
	add.s32 	%r2418, %r2416, %r2417;
	add.s32 	%r2419, %r2409, %r2418;
	cvt.u32.u64 	%r2420, %rd5559;
	add.s32 	%r2421, %r2419, %r2420;
	add.s32 	%r2422, %r2408, %r2421;
	cvt.u32.u64 	%r2423, %rd5574;
	add.s32 	%r2424, %r2422, %r2423;
	add.s32 	%r2425, %r2407, %r2424;
	add.s32 	%r2426, %r2425, %r2423;
	add.s32 	%r2427, %r2406, %r2426;
	add.s32 	%r2428, %r2427, %r2420;
	cvt.u32.u64 	%r2429, %rd5592;
	add.s32 	%r2430, %r2429, %r2428;
	add.s32 	%r2431, %r2430, %r2417;
	add.s32 	%r5543, %r2414, %r2431;
$L__BB0_345:
	cvt.u32.u64 	%r334, %rd15308;
	cvt.u32.u64 	%r335, %rd15307;
	cvt.u32.u64 	%r336, %rd15306;
	cvt.u32.u64 	%r337, %rd15305;
	cvt.u32.u64 	%r338, %rd15304;
	cvt.u32.u64 	%r339, %rd15303;
	setp.gt.u32 	%p364, %r5543, %r28;
	@%p364 bra 	$L__BB0_359;
	setp.lt.u32 	%p365, %r5543, %r28;
	@%p365 bra 	$L__BB0_360;
	cvt.u32.u64 	%r2432, %rd11;
	setp.lt.u32 	%p366, %r2432, %r339;
	@%p366 bra 	$L__BB0_359;
	setp.gt.u32 	%p367, %r2432, %r339;
	@%p367 bra 	$L__BB0_360;
	cvt.u32.u64 	%r2434, %rd10;
	setp.lt.u32 	%p368, %r2434, %r338;
	@%p368 bra 	$L__BB0_359;
	setp.gt.u32 	%p369, %r2434, %r338;
	@%p369 bra 	$L__BB0_360;
	cvt.u32.u64 	%r2436, %rd9;
	setp.lt.u32 	%p370, %r2436, %r337;
	@%p370 bra 	$L__BB0_359;
	setp.gt.u32 	%p371, %r2436, %r337;
	@%p371 bra 	$L__BB0_360;
	cvt.u32.u64 	%r2438, %rd8;
	setp.lt.u32 	%p372, %r2438, %r336;
	@%p372 bra 	$L__BB0_359;
	setp.gt.u32 	%p373, %r2438, %r336;
	@%p373 bra 	$L__BB0_360;
	cvt.u32.u64 	%r2440, %rd7;
	setp.lt.u32 	%p374, %r2440, %r335;
	@%p374 bra 	$L__BB0_359;
	setp.gt.u32 	%p375, %r2440, %r335;
	@%p375 bra 	$L__BB0_360;
	cvt.u32.u64 	%r2442, %rd6;
	setp.lt.u32 	%p376, %r2442, %r334;
	@%p376 bra 	$L__BB0_359;
	cvt.u32.u64 	%r2444, %rd5;
	setp.gt.u32 	%p377, %r2442, %r334;
	cvt.u32.u64 	%r2445, %rd15309;
	setp.gt.u32 	%p378, %r2444, %r2445;
	or.pred  	%p379, %p377, %p378;
	@%p379 bra 	$L__BB0_360;
$L__BB0_359:
	and.b64  	%rd6486, %rd15309, 4294967295;
	sub.s64 	%rd15309, %rd6486, %rd5;
	shr.u64 	%rd6487, %rd15309, 63;
	and.b64  	%rd6488, %rd15308, 4294967295;
	add.s64 	%rd6489, %rd6487, %rd6;
	sub.s64 	%rd15308, %rd6488, %rd6489;
	shr.u64 	%rd6490, %rd15308, 63;
	and.b64  	%rd6491, %rd15307, 4294967295;
	add.s64 	%rd6492, %rd6490, %rd7;
	sub.s64 	%rd15307, %rd6491, %rd6492;
	shr.u64 	%rd6493, %rd15307, 63;
	and.b64  	%rd6494, %rd15306, 4294967295;
	add.s64 	%rd6495, %rd6493, %rd8;
	sub.s64 	%rd15306, %rd6494, %rd6495;
	shr.u64 	%rd6496, %rd15306, 63;
	and.b64  	%rd6497, %rd15305, 4294967295;
	add.s64 	%rd6498, %rd6496, %rd9;
	sub.s64 	%rd15305, %rd6497, %rd6498;
	shr.u64 	%rd6499, %rd15305, 63;
	and.b64  	%rd6500, %rd15304, 4294967295;
	add.s64 	%rd6501, %rd6499, %rd10;
	sub.s64 	%rd15304, %rd6500, %rd6501;
	shr.u64 	%rd6502, %rd15304, 63;
	and.b64  	%rd6503, %rd15303, 4294967295;
	add.s64 	%rd6504, %rd6502, %rd11;
	sub.s64 	%rd15303, %rd6503, %rd6504;
	shr.u64 	%rd6505, %rd15303, 63;
	cvt.u32.u64 	%r2762, %rd6505;
	add.s32 	%r2763, %r28, %r2762;
	sub.s32 	%r5543, %r5543, %r2763;
	bra.uni 	$L__BB0_345;
$L__BB0_360:
	and.b64  	%rd714, %rd15309, 4294967295;
	mul.lo.s64 	%rd15316, %rd714, %rd685;
	shr.u64 	%rd5594, %rd15316, 32;
	mad.lo.s64 	%rd5595, %rd687, %rd714, %rd5594;
	shr.u64 	%rd5596, %rd5595, 32;
	mad.lo.s64 	%rd5597, %rd688, %rd714, %rd5596;
	shr.u64 	%rd5598, %rd5597, 32;
	mad.lo.s64 	%rd5599, %rd689, %rd714, %rd5598;
	shr.u64 	%rd5600, %rd5599, 32;
	mad.lo.s64 	%rd5601, %rd690, %rd714, %rd5600;
	shr.u64 	%rd5602, %rd5601, 32;
	mad.lo.s64 	%rd5603, %rd691, %rd714, %rd5602;
	shr.u64 	%rd5604, %rd5603, 32;
	mad.lo.s64 	%rd5605, %rd692, %rd714, %rd5604;
	shr.u64 	%rd5606, %rd5605, 32;
	and.b64  	%rd716, %rd15308, 4294967295;
	and.b64  	%rd5607, %rd5595, 4294967295;
	mad.lo.s64 	%rd15315, %rd716, %rd685, %rd5607;
	shr.u64 	%rd5608, %rd15315, 32;
	and.b64  	%rd5609, %rd5597, 4294967295;
	add.s64 	%rd5610, %rd5608, %rd5609;
	mad.lo.s64 	%rd5611, %rd687, %rd716, %rd5610;
	shr.u64 	%rd5612, %rd5611, 32;
	and.b64  	%rd5613, %rd5599, 4294967295;
	add.s64 	%rd5614, %rd5612, %rd5613;
	mad.lo.s64 	%rd5615, %rd688, %rd716, %rd5614;
	shr.u64 	%rd5616, %rd5615, 32;
	and.b64  	%rd5617, %rd5601, 4294967295;
	add.s64 	%rd5618, %rd5616, %rd5617;
	mad.lo.s64 	%rd5619, %rd689, %rd716, %rd5618;
	shr.u64 	%rd5620, %rd5619, 32;
	and.b64  	%rd5621, %rd5603, 4294967295;
	add.s64 	%rd5622, %rd5620, %rd5621;
	mad.lo.s64 	%rd5623, %rd690, %rd716, %rd5622;
	shr.u64 	%rd5624, %rd5623, 32;
	and.b64  	%rd5625, %rd5605, 4294967295;
	add.s64 	%rd5626, %rd5624, %rd5625;
	mad.lo.s64 	%rd5627, %rd691, %rd716, %rd5626;
	shr.u64 	%rd5628, %rd5627, 32;
	and.b64  	%rd718, %rd15307, 4294967295;
	and.b64  	%rd5629, %rd5611, 4294967295;
	mad.lo.s64 	%rd15314, %rd718, %rd685, %rd5629;
	shr.u64 	%rd5630, %rd15314, 32;
	and.b64  	%rd5631, %rd5615, 4294967295;
	add.s64 	%rd5632, %rd5630, %rd5631;
	mad.lo.s64 	%rd5633, %rd687, %rd718, %rd5632;
	shr.u64 	%rd5634, %rd5633, 32;
	and.b64  	%rd5635, %rd5619, 4294967295;
	add.s64 	%rd5636, %rd5634, %rd5635;
	mad.lo.s64 	%rd5637, %rd688, %rd718, %rd5636;
	shr.u64 	%rd5638, %rd5637, 32;
	and.b64  	%rd5639, %rd5623, 4294967295;
	add.s64 	%rd5640, %rd5638, %rd5639;
	mad.lo.s64 	%rd5641, %rd689, %rd718, %rd5640;
	shr.u64 	%rd5642, %rd5641, 32;
	and.b64  	%rd5643, %rd5627, 4294967295;
	add.s64 	%rd5644, %rd5642, %rd5643;
	mad.lo.s64 	%rd5645, %rd690, %rd718, %rd5644;
	shr.u64 	%rd5646, %rd5645, 32;
	and.b64  	%rd720, %rd15306, 4294967295;
	and.b64  	%rd5647, %rd5633, 4294967295;
	mad.lo.s64 	%rd15313, %rd720, %rd685, %rd5647;
	shr.u64 	%rd5648, %rd15313, 32;
	and.b64  	%rd5649, %rd5637, 4294967295;
	add.s64 	%rd5650, %rd5648, %rd5649;
	mad.lo.s64 	%rd5651, %rd687, %rd720, %rd5650;
	shr.u64 	%rd5652, %rd5651, 32;
	and.b64  	%rd5653, %rd5641, 4294967295;
	add.s64 	%rd5654, %rd5652, %rd5653;
	mad.lo.s64 	%rd5655, %rd688, %rd720, %rd5654;
	shr.u64 	%rd5656, %rd5655, 32;
	and.b64  	%rd5657, %rd5645, 4294967295;
	add.s64 	%rd5658, %rd5656, %rd5657;
	mad.lo.s64 	%rd5659, %rd689, %rd720, %rd5658;
	shr.u64 	%rd5660, %rd5659, 32;
	and.b64  	%rd722, %rd15305, 4294967295;
	and.b64  	%rd5661, %rd5651, 4294967295;
	mad.lo.s64 	%rd15312, %rd722, %rd685, %rd5661;
	shr.u64 	%rd5662, %rd15312, 32;
	and.b64  	%rd5663, %rd5655, 4294967295;
	add.s64 	%rd5664, %rd5662, %rd5663;
	mad.lo.s64 	%rd5665, %rd687, %rd722, %rd5664;
	shr.u64 	%rd5666, %rd5665, 32;
	and.b64  	%rd5667, %rd5659, 4294967295;
	add.s64 	%rd5668, %rd5666, %rd5667;
	mad.lo.s64 	%rd5669, %rd688, %rd722, %rd5668;
	shr.u64 	%rd5670, %rd5669, 32;
	and.b64  	%rd724, %rd15304, 4294967295;
	and.b64  	%rd5671, %rd5665, 4294967295;
	mad.lo.s64 	%rd15311, %rd724, %rd685, %rd5671;
	shr.u64 	%rd5672, %rd15311, 32;
	and.b64  	%rd5673, %rd5669, 4294967295;
	add.s64 	%rd5674, %rd5672, %rd5673;
	mad.lo.s64 	%rd5675, %rd687, %rd724, %rd5674;
	shr.u64 	%rd5676, %rd5675, 32;
	and.b64  	%rd726, %rd15303, 4294967295;
	and.b64  	%rd5677, %rd5675, 4294967295;
	mad.lo.s64 	%rd15310, %rd726, %rd685, %rd5677;
	shr.u64 	%rd5678, %rd15310, 32;
	cvt.u64.u32 	%rd728, %r5543;
	cvt.u32.u64 	%r2446, %rd5676;
	cvt.u32.u64 	%r2447, %rd5670;
	cvt.u32.u64 	%r2448, %rd5660;
	cvt.u32.u64 	%r2449, %rd5646;
	cvt.u32.u64 	%r2450, %rd5628;
	cvt.u32.u64 	%r2451, %rd5606;
	cvt.u32.u64 	%r2453, %rd15309;
	mad.lo.s32 	%r2454, %r2453, %r2413, %r2451;
	add.s32 	%r2455, %r2450, %r2454;
	cvt.u32.u64 	%r2457, %rd15291;
	mad.lo.s32 	%r2458, %r2457, %r334, %r2455;
	add.s32 	%r2459, %r2449, %r2458;
	cvt.u32.u64 	%r2461, %rd15292;
	mad.lo.s32 	%r2462, %r2461, %r335, %r2459;
	add.s32 	%r2463, %r2448, %r2462;
	cvt.u32.u64 	%r2465, %rd15293;
	mad.lo.s32 	%r2466, %r2465, %r336, %r2463;
	add.s32 	%r2467, %r2447, %r2466;
	cvt.u32.u64 	%r2469, %rd15294;
	mad.lo.s32 	%r2470, %r2469, %r337, %r2467;
	add.s32 	%r2471, %r2446, %r2470;
	cvt.u32.u64 	%r2473, %rd15295;
	mad.lo.s32 	%r2474, %r2473, %r338, %r2471;
	cvt.u32.u64 	%r2475, %rd5678;
	add.s32 	%r2476, %r2475, %r2474;
	cvt.u32.u64 	%r2478, %rd15296;
	mad.lo.s32 	%r2479, %r2478, %r339, %r2476;
	cvt.u32.u64 	%r2481, %rd728;
	mad.lo.s32 	%r5544, %r2412, %r2481, %r2479;
$L__BB0_361:
	cvt.u32.u64 	%r343, %rd15315;
	cvt.u32.u64 	%r344, %rd15314;
	cvt.u32.u64 	%r345, %rd15313;
	cvt.u32.u64 	%r346, %rd15312;
	cvt.u32.u64 	%r347, %rd15311;
	cvt.u32.u64 	%r348, %rd15310;
	setp.gt.u32 	%p380, %r5544, %r28;
	@%p380 bra 	$L__BB0_375;
	setp.lt.u32 	%p381, %r5544, %r28;
	@%p381 bra 	$L__BB0_376;
	cvt.u32.u64 	%r2482, %rd11;
	setp.lt.u32 	%p382, %r2482, %r348;
	@%p382 bra 	$L__BB0_375;
	setp.gt.u32 	%p383, %r2482, %r348;
	@%p383 bra 	$L__BB0_376;
	cvt.u32.u64 	%r2484, %rd10;
	setp.lt.u32 	%p384, %r2484, %r347;
	@%p384 bra 	$L__BB0_375;
	setp.gt.u32 	%p385, %r2484, %r347;
	@%p385 bra 	$L__BB0_376;
	cvt.u32.u64 	%r2486, %rd9;
	setp.lt.u32 	%p386, %r2486, %r346;
	@%p386 bra 	$L__BB0_375;
	setp.gt.u32 	%p387, %r2486, %r346;
	@%p387 bra 	$L__BB0_376;
	cvt.u32.u64 	%r2488, %rd8;
	setp.lt.u32 	%p388, %r2488, %r345;
	@%p388 bra 	$L__BB0_375;
	setp.gt.u32 	%p389, %r2488, %r345;
	@%p389 bra 	$L__BB0_376;
	cvt.u32.u64 	%r2490, %rd7;
	setp.lt.u32 	%p390, %r2490, %r344;
	@%p390 bra 	$L__BB0_375;
	setp.gt.u32 	%p391, %r2490, %r344;
	@%p391 bra 	$L__BB0_376;
	cvt.u32.u64 	%r2492, %rd6;
	setp.lt.u32 	%p392, %r2492, %r343;
	@%p392 bra 	$L__BB0_375;
	cvt.u32.u64 	%r2494, %rd5;
	setp.gt.u32 	%p393, %r2492, %r343;
	cvt.u32.u64 	%r2495, %rd15316;
	setp.gt.u32 	%p394, %r2494, %r2495;
	or.pred  	%p395, %p393, %p394;
	@%p395 bra 	$L__BB0_376;
$L__BB0_375:
	and.b64  	%rd6466, %rd15316, 4294967295;
	sub.s64 	%rd15316, %rd6466, %rd5;
	shr.u64 	%rd6467, %rd15316, 63;
	and.b64  	%rd6468, %rd15315, 4294967295;
	add.s64 	%rd6469, %rd6467, %rd6;
	sub.s64 	%rd15315, %rd6468, %rd6469;
	shr.u64 	%rd6470, %rd15315, 63;
	and.b64  	%rd6471, %rd15314, 4294967295;
	add.s64 	%rd6472, %rd6470, %rd7;
	sub.s64 	%rd15314, %rd6471, %rd6472;
	shr.u64 	%rd6473, %rd15314, 63;
	and.b64  	%rd6474, %rd15313, 4294967295;
	add.s64 	%rd6475, %rd6473, %rd8;
	sub.s64 	%rd15313, %rd6474, %rd6475;
	shr.u64 	%rd6476, %rd15313, 63;
	and.b64  	%rd6477, %rd15312, 4294967295;
	add.s64 	%rd6478, %rd6476, %rd9;
	sub.s64 	%rd15312, %rd6477, %rd6478;
	shr.u64 	%rd6479, %rd15312, 63;
	and.b64  	%rd6480, %rd15311, 4294967295;
	add.s64 	%rd6481, %rd6479, %rd10;
	sub.s64 	%rd15311, %rd6480, %rd6481;
	shr.u64 	%rd6482, %rd15311, 63;
	and.b64  	%rd6483, %rd15310, 4294967295;
	add.s64 	%rd6484, %rd6482, %rd11;
	sub.s64 	%rd15310, %rd6483, %rd6484;
	shr.u64 	%rd6485, %rd15310, 63;
	cvt.u32.u64 	%r2760, %rd6485;
	add.s32 	%r2761, %r28, %r2760;
	sub.s32 	%r5544, %r5544, %r2761;
	bra.uni 	$L__BB0_361;
$L__BB0_376:
	mul.lo.s64 	%rd15323, %rd714, %rd633;
	shr.u64 	%rd5680, %rd15323, 32;
	mad.lo.s64 	%rd5681, %rd716, %rd633, %rd5680;
	shr.u64 	%rd5682, %rd5681, 32;
	mad.lo.s64 	%rd5683, %rd718, %rd633, %rd5682;
	shr.u64 	%rd5684, %rd5683, 32;
	mad.lo.s64 	%rd5685, %rd720, %rd633, %rd5684;
	shr.u64 	%rd5686, %rd5685, 32;
	mad.lo.s64 	%rd5687, %rd722, %rd633, %rd5686;
	shr.u64 	%rd5688, %rd5687, 32;
	mad.lo.s64 	%rd5689, %rd724, %rd633, %rd5688;
	shr.u64 	%rd5690, %rd5689, 32;
	mad.lo.s64 	%rd5691, %rd726, %rd633, %rd5690;
	shr.u64 	%rd5692, %rd5691, 32;
	and.b64  	%rd5693, %rd5681, 4294967295;
	mad.lo.s64 	%rd15322, %rd714, %rd634, %rd5693;
	shr.u64 	%rd5694, %rd15322, 32;
	and.b64  	%rd5695, %rd5683, 4294967295;
	add.s64 	%rd5696, %rd5694, %rd5695;
	mad.lo.s64 	%rd5697, %rd716, %rd634, %rd5696;
	shr.u64 	%rd5698, %rd5697, 32;
	and.b64  	%rd5699, %rd5685, 4294967295;
	add.s64 	%rd5700, %rd5698, %rd5699;
	mad.lo.s64 	%rd5701, %rd718, %rd634, %rd5700;
	shr.u64 	%rd5702, %rd5701, 32;
	and.b64  	%rd5703, %rd5687, 4294967295;
	add.s64 	%rd5704, %rd5702, %rd5703;
	mad.lo.s64 	%rd5705, %rd720, %rd634, %rd5704;
	shr.u64 	%rd5706, %rd5705, 32;
	and.b64  	%rd5707, %rd5689, 4294967295;
	add.s64 	%rd5708, %rd5706, %rd5707;
	mad.lo.s64 	%rd5709, %rd722, %rd634, %rd5708;
	shr.u64 	%rd5710, %rd5709, 32;
	and.b64  	%rd5711, %rd5691, 4294967295;
	add.s64 	%rd5712, %rd5710, %rd5711;
	mad.lo.s64 	%rd5713, %rd724, %rd634, %rd5712;
	shr.u64 	%rd5714, %rd5713, 32;
	and.b64  	%rd5715, %rd5697, 4294967295;
	mad.lo.s64 	%rd15321, %rd714, %rd636, %rd5715;
	shr.u64 	%rd5716, %rd15321, 32;
	and.b64  	%rd5717, %rd5701, 4294967295;
	add.s64 	%rd5718, %rd5716, %rd5717;
	mad.lo.s64 	%rd5719, %rd716, %rd636, %rd5718;
	shr.u64 	%rd5720, %rd5719, 32;
	and.b64  	%rd5721, %rd5705, 4294967295;
	add.s64 	%rd5722, %rd5720, %rd5721;
	mad.lo.s64 	%rd5723, %rd718, %rd636, %rd5722;
	shr.u64 	%rd5724, %rd5723, 32;
	and.b64  	%rd5725, %rd5709, 4294967295;
	add.s64 	%rd5726, %rd5724, %rd5725;
	mad.lo.s64 	%rd5727, %rd720, %rd636, %rd5726;
	shr.u64 	%rd5728, %rd5727, 32;
	and.b64  	%rd5729, %rd5713, 4294967295;
	add.s64 	%rd5730, %rd5728, %rd5729;
	mad.lo.s64 	%rd5731, %rd722, %rd636, %rd5730;
	shr.u64 	%rd5732, %rd5731, 32;
	and.b64  	%rd5733, %rd5719, 4294967295;
	mad.lo.s64 	%rd15320, %rd714, %rd638, %rd5733;
	shr.u64 	%rd5734, %rd15320, 32;
	and.b64  	%rd5735, %rd5723, 4294967295;
	add.s64 	%rd5736, %rd5734, %rd5735;
	mad.lo.s64 	%rd5737, %rd716, %rd638, %rd5736;
	shr.u64 	%rd5738, %rd5737, 32;
	and.b64  	%rd5739, %rd5727, 4294967295;
	add.s64 	%rd5740, %rd5738, %rd5739;
	mad.lo.s64 	%rd5741, %rd718, %rd638, %rd5740;
	shr.u64 	%rd5742, %rd5741, 32;
	and.b64  	%rd5743, %rd5731, 4294967295;
	add.s64 	%rd5744, %rd5742, %rd5743;
	mad.lo.s64 	%rd5745, %rd720, %rd638, %rd5744;
	shr.u64 	%rd5746, %rd5745, 32;
	and.b64  	%rd5747, %rd5737, 4294967295;
	mad.lo.s64 	%rd15319, %rd714, %rd640, %rd5747;
	shr.u64 	%rd5748, %rd15319, 32;
	and.b64  	%rd5749, %rd5741, 4294967295;
	add.s64 	%rd5750, %rd5748, %rd5749;
	mad.lo.s64 	%rd5751, %rd716, %rd640, %rd5750;
	shr.u64 	%rd5752, %rd5751, 32;
	and.b64  	%rd5753, %rd5745, 4294967295;
	add.s64 	%rd5754, %rd5752, %rd5753;
	mad.lo.s64 	%rd5755, %rd718, %rd640, %rd5754;
	shr.u64 	%rd5756, %rd5755, 32;
	and.b64  	%rd5757, %rd5751, 4294967295;
	mad.lo.s64 	%rd15318, %rd714, %rd642, %rd5757;
	shr.u64 	%rd5758, %rd15318, 32;
	and.b64  	%rd5759, %rd5755, 4294967295;
	add.s64 	%rd5760, %rd5758, %rd5759;
	mad.lo.s64 	%rd5761, %rd716, %rd642, %rd5760;
	shr.u64 	%rd5762, %rd5761, 32;
	and.b64  	%rd5763, %rd5761, 4294967295;
	mad.lo.s64 	%rd15317, %rd714, %rd644, %rd5763;
	shr.u64 	%rd5764, %rd15317, 32;
	cvt.u32.u64 	%r2496, %rd5762;
	cvt.u32.u64 	%r2497, %rd5756;
	cvt.u32.u64 	%r2498, %rd5746;
	cvt.u32.u64 	%r2499, %rd5732;
	cvt.u32.u64 	%r2500, %rd5714;
	cvt.u32.u64 	%r2501, %rd5692;
	mad.lo.s32 	%r2504, %r105, %r2481, %r2501;
	add.s32 	%r2505, %r2500, %r2504;
	mad.lo.s32 	%r2508, %r339, %r106, %r2505;
	add.s32 	%r2509, %r2499, %r2508;
	cvt.u32.u64 	%r2510, %rd113;
	mad.lo.s32 	%r2512, %r338, %r2510, %r2509;
	add.s32 	%r2513, %r2498, %r2512;
	cvt.u32.u64 	%r2514, %rd112;
	mad.lo.s32 	%r2516, %r337, %r2514, %r2513;
	add.s32 	%r2517, %r2497, %r2516;
	cvt.u32.u64 	%r2518, %rd111;
	mad.lo.s32 	%r2520, %r336, %r2518, %r2517;
	add.s32 	%r2521, %r2496, %r2520;
	cvt.u32.u64 	%r2522, %rd110;
	mad.lo.s32 	%r2524, %r335, %r2522, %r2521;
	cvt.u32.u64 	%r2525, %rd5764;
	add.s32 	%r2526, %r2525, %r2524;
	cvt.u32.u64 	%r2527, %rd109;
	mad.lo.s32 	%r2529, %r334, %r2527, %r2526;
	cvt.u32.u64 	%r2530, %rd646;
	mad.lo.s32 	%r5545, %r2453, %r2530, %r2529;
$L__BB0_377:
	cvt.u32.u64 	%r352, %rd15323;
	cvt.u32.u64 	%r353, %rd15322;
	cvt.u32.u64 	%r354, %rd15321;
	cvt.u32.u64 	%r355, %rd15320;
	cvt.u32.u64 	%r356, %rd15319;
	cvt.u32.u64 	%r357, %rd15318;
	cvt.u32.u64 	%r358, %rd15317;
	setp.gt.u32 	%p396, %r5545, %r28;
	@%p396 bra 	$L__BB0_391;
	setp.lt.u32 	%p397, %r5545, %r28;
	@%p397 bra 	$L__BB0_392;
	cvt.u32.u64 	%r2532, %rd11;
	setp.lt.u32 	%p398, %r2532, %r358;
	@%p398 bra 	$L__BB0_391;
	setp.gt.u32 	%p399, %r2532, %r358;
	@%p399 bra 	$L__BB0_392;
	cvt.u32.u64 	%r2534, %rd10;
	setp.lt.u32 	%p400, %r2534, %r357;
	@%p400 bra 	$L__BB0_391;
	setp.gt.u32 	%p401, %r2534, %r357;
	@%p401 bra 	$L__BB0_392;
	cvt.u32.u64 	%r2536, %rd9;
	setp.lt.u32 	%p402, %r2536, %r356;
	@%p402 bra 	$L__BB0_391;
	setp.gt.u32 	%p403, %r2536, %r356;
	@%p403 bra 	$L__BB0_392;
	cvt.u32.u64 	%r2538, %rd8;
	setp.lt.u32 	%p404, %r2538, %r355;
	@%p404 bra 	$L__BB0_391;
	setp.gt.u32 	%p405, %r2538, %r355;
	@%p405 bra 	$L__BB0_392;
	cvt.u32.u64 	%r2540, %rd7;
	setp.lt.u32 	%p406, %r2540, %r354;
	@%p406 bra 	$L__BB0_391;
	setp.gt.u32 	%p407, %r2540, %r354;
	@%p407 bra 	$L__BB0_392;
	cvt.u32.u64 	%r2542, %rd6;
	setp.lt.u32 	%p408, %r2542, %r353;
	@%p408 bra 	$L__BB0_391;
	cvt.u32.u64 	%r2544, %rd5;
	setp.gt.u32 	%p409, %r2542, %r353;
	setp.gt.u32 	%p410, %r2544, %r352;
	or.pred  	%p411, %p409, %p410;
	@%p411 bra 	$L__BB0_392;
$L__BB0_391:
	and.b64  	%rd6446, %rd15323, 4294967295;
	sub.s64 	%rd15323, %rd6446, %rd5;
	shr.u64 	%rd6447, %rd15323, 63;
	and.b64  	%rd6448, %rd15322, 4294967295;
	add.s64 	%rd6449, %rd6447, %rd6;
	sub.s64 	%rd15322, %rd6448, %rd6449;
	shr.u64 	%rd6450, %rd15322, 63;
	and.b64  	%rd6451, %rd15321, 4294967295;
	add.s64 	%rd6452, %rd6450, %rd7;
	sub.s64 	%rd15321, %rd6451, %rd6452;
	shr.u64 	%rd6453, %rd15321, 63;
	and.b64  	%rd6454, %rd15320, 4294967295;
	add.s64 	%rd6455, %rd6453, %rd8;
	sub.s64 	%rd15320, %rd6454, %rd6455;
	shr.u64 	%rd6456, %rd15320, 63;
	and.b64  	%rd6457, %rd15319, 4294967295;
	add.s64 	%rd6458, %rd6456, %rd9;
	sub.s64 	%rd15319, %rd6457, %rd6458;
	shr.u64 	%rd6459, %rd15319, 63;
	and.b64  	%rd6460, %rd15318, 4294967295;
	add.s64 	%rd6461, %rd6459, %rd10;
	sub.s64 	%rd15318, %rd6460, %rd6461;
	shr.u64 	%rd6462, %rd15318, 63;
	and.b64  	%rd6463, %rd15317, 4294967295;
	add.s64 	%rd6464, %rd6462, %rd11;
	sub.s64 	%rd15317, %rd6463, %rd6464;
	shr.u64 	%rd6465, %rd15317, 63;
	cvt.u32.u64 	%r2758, %rd6465;
	add.s32 	%r2759, %r28, %r2758;
	sub.s32 	%r5545, %r5545, %r2759;
	bra.uni 	$L__BB0_377;
$L__BB0_392:
	shl.b32 	%r5547, %r352, 1;
	shr.u64 	%rd5766, %rd15323, 31;
	and.b64  	%rd5767, %rd5766, 1;
	and.b64  	%rd764, %rd15322, 4294967295;
	shl.b64 	%rd5768, %rd15322, 1;
	and.b64  	%rd5769, %rd5768, 8589934590;
	or.b64  	%rd15329, %rd5767, %rd5769;
	shr.u64 	%rd5770, %rd5769, 32;
	and.b64  	%rd766, %rd15321, 4294967295;
	shl.b64 	%rd5771, %rd15321, 1;
	and.b64  	%rd5772, %rd5771, 8589934590;
	or.b64  	%rd15328, %rd5770, %rd5772;
	shr.u64 	%rd5773, %rd5772, 32;
	and.b64  	%rd768, %rd15320, 4294967295;
	shl.b64 	%rd5774, %rd15320, 1;
	and.b64  	%rd5775, %rd5774, 8589934590;
	or.b64  	%rd15327, %rd5773, %rd5775;
	shr.u64 	%rd5776, %rd5775, 32;
	and.b64  	%rd770, %rd15319, 4294967295;
	shl.b64 	%rd5777, %rd15319, 1;
	and.b64  	%rd5778, %rd5777, 8589934590;
	or.b64  	%rd15326, %rd5776, %rd5778;
	shr.u64 	%rd5779, %rd5778, 32;
	and.b64  	%rd772, %rd15318, 4294967295;
	shl.b64 	%rd5780, %rd15318, 1;
	and.b64  	%rd5781, %rd5780, 8589934590;
	or.b64  	%rd15325, %rd5779, %rd5781;
	shr.u64 	%rd5782, %rd5781, 32;
	and.b64  	%rd774, %rd15317, 4294967295;
	shl.b64 	%rd5783, %rd15317, 1;
	and.b64  	%rd5784, %rd5783, 8589934590;
	or.b64  	%rd15324, %rd5782, %rd5784;
	shr.u64 	%rd5785, %rd5784, 32;
	cvt.u64.u32 	%rd776, %r5545;
	mul.wide.u32 	%rd5786, %r5545, 2;
	add.s64 	%rd5788, %rd5785, %rd5786;
	cvt.u32.u64 	%r5546, %rd5788;
	setp.gt.u64 	%p412, %rd5788, 4294967295;
	setp.lt.u32 	%p413, %r28, %r5546;
	or.pred  	%p414, %p412, %p413;
	@%p414 bra 	$L__BB0_394;
	cvt.u32.u64 	%r2545, %rd11;
	cvt.u32.u64 	%r2546, %rd15324;
	setp.ne.s32 	%p415, %r28, %r5546;
	setp.ge.u32 	%p416, %r2545, %r2546;
	or.pred  	%p417, %p415, %p416;
	@%p417 bra 	$L__BB0_395;
$L__BB0_394:
	cvt.u64.u32 	%rd5791, %r5547;
	sub.s64 	%rd5792, %rd5791, %rd5;
	cvt.u32.u64 	%r5547, %rd5792;
	shr.u64 	%rd5793, %rd5792, 63;
	and.b64  	%rd5794, %rd15329, 4294967295;
	add.s64 	%rd5795, %rd5793, %rd6;
	sub.s64 	%rd15329, %rd5794, %rd5795;
	shr.u64 	%rd5796, %rd15329, 63;
	and.b64  	%rd5797, %rd15328, 4294967295;
	add.s64 	%rd5798, %rd5796, %rd7;
	sub.s64 	%rd15328, %rd5797, %rd5798;
	shr.u64 	%rd5799, %rd15328, 63;
	and.b64  	%rd5800, %rd15327, 4294967295;
	add.s64 	%rd5801, %rd5799, %rd8;
	sub.s64 	%rd15327, %rd5800, %rd5801;
	shr.u64 	%rd5802, %rd15327, 63;
	and.b64  	%rd5803, %rd15326, 4294967295;
	add.s64 	%rd5804, %rd5802, %rd9;
	sub.s64 	%rd15326, %rd5803, %rd5804;
	shr.u64 	%rd5805, %rd15326, 63;
	and.b64  	%rd5806, %rd15325, 4294967295;
	add.s64 	%rd5807, %rd5805, %rd10;
	sub.s64 	%rd15325, %rd5806, %rd5807;
	shr.u64 	%rd5808, %rd15325, 63;
	and.b64  	%rd5809, %rd15324, 4294967295;
	add.s64 	%rd5810, %rd5808, %rd11;
	sub.s64 	%rd15324, %rd5809, %rd5810;
	shr.u64 	%rd5811, %rd15324, 63;
	cvt.u32.u64 	%r2547, %rd5811;
	add.s32 	%r2548, %r28, %r2547;
	sub.s32 	%r5546, %r5546, %r2548;
$L__BB0_395:
	cvt.u64.u32 	%rd789, %r5542;
	mul.wide.u32 	%rd15336, %r5542, %r5542;
	shr.u64 	%rd5812, %rd15336, 32;
	and.b64  	%rd791, %rd15302, 4294967295;
	mul.lo.s64 	%rd5813, %rd791, %rd789;
	add.s64 	%rd5814, %rd5812, %rd5813;
	shr.u64 	%rd5815, %rd5814, 32;
	and.b64  	%rd792, %rd15301, 4294967295;
	mul.lo.s64 	%rd5816, %rd792, %rd789;
	add.s64 	%rd5817, %rd5815, %rd5816;
	shr.u64 	%rd5818, %rd5817, 32;
	and.b64  	%rd793, %rd15300, 4294967295;
	mul.lo.s64 	%rd5819, %rd793, %rd789;
	add.s64 	%rd5820, %rd5818, %rd5819;
	shr.u64 	%rd5821, %rd5820, 32;
	and.b64  	%rd794, %rd15299, 4294967295;
	mul.lo.s64 	%rd5822, %rd794, %rd789;
	add.s64 	%rd5823, %rd5821, %rd5822;
	shr.u64 	%rd5824, %rd5823, 32;
	and.b64  	%rd795, %rd15298, 4294967295;
	mul.lo.s64 	%rd5825, %rd795, %rd789;
	add.s64 	%rd5826, %rd5824, %rd5825;
	shr.u64 	%rd5827, %rd5826, 32;
	and.b64  	%rd796, %rd15297, 4294967295;
	mul.lo.s64 	%rd5828, %rd796, %rd789;
	add.s64 	%rd5829, %rd5827, %rd5828;
	shr.u64 	%rd5830, %rd5829, 32;
	cvt.u64.u32 	%rd5831, %r5541;
	and.b64  	%rd5832, %rd5814, 4294967295;
	add.s64 	%rd15335, %rd5813, %rd5832;
	shr.u64 	%rd5833, %rd15335, 32;
	and.b64  	%rd5834, %rd5817, 4294967295;
	add.s64 	%rd5835, %rd5833, %rd5834;
	mad.lo.s64 	%rd5836, %rd791, %rd791, %rd5835;
	shr.u64 	%rd5837, %rd5836, 32;
	mul.lo.s64 	%rd5838, %rd792, %rd791;
	and.b64  	%rd5839, %rd5820, 4294967295;
	add.s64 	%rd5840, %rd5837, %rd5839;
	add.s64 	%rd5841, %rd5840, %rd5838;
	shr.u64 	%rd5842, %rd5841, 32;
	mul.lo.s64 	%rd5843, %rd793, %rd791;
	and.b64  	%rd5844, %rd5823, 4294967295;
	add.s64 	%rd5845, %rd5842, %rd5844;
	add.s64 	%rd5846, %rd5845, %rd5843;
	shr.u64 	%rd5847, %rd5846, 32;
	mul.lo.s64 	%rd5848, %rd794, %rd791;
	and.b64  	%rd5849, %rd5826, 4294967295;
	add.s64 	%rd5850, %rd5847, %rd5849;
	add.s64 	%rd5851, %rd5850, %rd5848;
	shr.u64 	%rd5852, %rd5851, 32;
	mul.lo.s64 	%rd5853, %rd795, %rd791;
	and.b64  	%rd5854, %rd5829, 4294967295;
	add.s64 	%rd5855, %rd5852, %rd5854;
	add.s64 	%rd5856, %rd5855, %rd5853;
	shr.u64 	%rd5857, %rd5856, 32;
	mul.lo.s64 	%rd5858, %rd15297, %rd15302;
	and.b64  	%rd5859, %rd5836, 4294967295;
	add.s64 	%rd15334, %rd5816, %rd5859;
	shr.u64 	%rd5860, %rd15334, 32;
	and.b64  	%rd5861, %rd5841, 4294967295;
	add.s64 	%rd5862, %rd5860, %rd5861;
	add.s64 	%rd5863, %rd5862, %rd5838;
	shr.u64 	%rd5864, %rd5863, 32;
	and.b64  	%rd5865, %rd5846, 4294967295;
	add.s64 	%rd5866, %rd5864, %rd5865;
	mad.lo.s64 	%rd5867, %rd792, %rd792, %rd5866;
	shr.u64 	%rd5868, %rd5867, 32;
	mul.lo.s64 	%rd5869, %rd793, %rd792;
	and.b64  	%rd5870, %rd5851, 4294967295;
	add.s64 	%rd5871, %rd5868, %rd5870;
	add.s64 	%rd5872, %rd5871, %rd5869;
	shr.u64 	%rd5873, %rd5872, 32;
	mul.lo.s64 	%rd5874, %rd794, %rd792;
	and.b64  	%rd5875, %rd5856, 4294967295;
	add.s64 	%rd5876, %rd5873, %rd5875;
	add.s64 	%rd5877, %rd5876, %rd5874;
	shr.u64 	%rd5878, %rd5877, 32;
	mul.lo.s64 	%rd5879, %rd15298, %rd15301;
	and.b64  	%rd5880, %rd5863, 4294967295;
	add.s64 	%rd15333, %rd5819, %rd5880;
	shr.u64 	%rd5881, %rd15333, 32;
	and.b64  	%rd5882, %rd5867, 4294967295;
	add.s64 	%rd5883, %rd5881, %rd5882;
	add.s64 	%rd5884, %rd5883, %rd5843;
	shr.u64 	%rd5885, %rd5884, 32;
	and.b64  	%rd5886, %rd5872, 4294967295;
	add.s64 	%rd5887, %rd5885, %rd5886;
	add.s64 	%rd5888, %rd5887, %rd5869;
	shr.u64 	%rd5889, %rd5888, 32;
	and.b64  	%rd5890, %rd5877, 4294967295;
	add.s64 	%rd5891, %rd5889, %rd5890;
	mad.lo.s64 	%rd5892, %rd793, %rd793, %rd5891;
	shr.u64 	%rd5893, %rd5892, 32;
	mul.lo.s64 	%rd5894, %rd15299, %rd15300;
	and.b64  	%rd5895, %rd5884, 4294967295;
	add.s64 	%rd15332, %rd5822, %rd5895;
	shr.u64 	%rd5896, %rd15332, 32;
	and.b64  	%rd5897, %rd5888, 4294967295;
	add.s64 	%rd5898, %rd5896, %rd5897;
	add.s64 	%rd5899, %rd5898, %rd5848;
	shr.u64 	%rd5900, %rd5899, 32;
	and.b64  	%rd5901, %rd5892, 4294967295;
	add.s64 	%rd5902, %rd5900, %rd5901;
	add.s64 	%rd5903, %rd5902, %rd5874;
	shr.u64 	%rd5904, %rd5903, 32;
	and.b64  	%rd5905, %rd5899, 4294967295;
	add.s64 	%rd15331, %rd5825, %rd5905;
	shr.u64 	%rd5906, %rd15331, 32;
	and.b64  	%rd5907, %rd5903, 4294967295;
	add.s64 	%rd5908, %rd5906, %rd5907;
	add.s64 	%rd5909, %rd5908, %rd5853;
	shr.u64 	%rd5910, %rd5909, 32;
	and.b64  	%rd5911, %rd5909, 4294967295;
	add.s64 	%rd15330, %rd5828, %rd5911;
	shr.u64 	%rd5912, %rd15330, 32;
	cvt.u32.u64 	%r2549, %rd5910;
	cvt.u32.u64 	%r2550, %rd5904;
	cvt.u32.u64 	%r2551, %rd5893;
	cvt.u32.u64 	%r2552, %rd5878;
	cvt.u32.u64 	%r2553, %rd5857;
	cvt.u32.u64 	%r2554, %rd5830;
	cvt.u32.u64 	%r2555, %rd789;
	cvt.u32.u64 	%r2556, %rd5831;
	mul.lo.s32 	%r2557, %r2556, %r2555;
	add.s32 	%r2558, %r2554, %r2557;
	add.s32 	%r2559, %r2553, %r2558;
	cvt.u32.u64 	%r2560, %rd5858;
	add.s32 	%r2561, %r2559, %r2560;
	add.s32 	%r2562, %r2552, %r2561;
	cvt.u32.u64 	%r2563, %rd5879;
	add.s32 	%r2564, %r2562, %r2563;
	add.s32 	%r2565, %r2551, %r2564;
	cvt.u32.u64 	%r2566, %rd5894;
	add.s32 	%r2567, %r2565, %r2566;
	add.s32 	%r2568, %r2550, %r2567;
	add.s32 	%r2569, %r2568, %r2566;
	add.s32 	%r2570, %r2549, %r2569;
	add.s32 	%r2571, %r2570, %r2563;
	cvt.u32.u64 	%r2572, %rd5912;
	add.s32 	%r2573, %r2572, %r2571;
	add.s32 	%r2574, %r2573, %r2560;
	add.s32 	%r5548, %r2557, %r2574;
$L__BB0_396:
	cvt.u32.u64 	%r368, %rd15335;
	cvt.u32.u64 	%r369, %rd15334;
	cvt.u32.u64 	%r370, %rd15333;
	cvt.u32.u64 	%r371, %rd15332;
	cvt.u32.u64 	%r372, %rd15331;
	cvt.u32.u64 	%r373, %rd15330;
	setp.gt.u32 	%p418, %r5548, %r28;
	@%p418 bra 	$L__BB0_410;
	setp.lt.u32 	%p419, %r5548, %r28;
	@%p419 bra 	$L__BB0_411;
	cvt.u32.u64 	%r2575, %rd11;
	setp.lt.u32 	%p420, %r2575, %r373;
	@%p420 bra 	$L__BB0_410;
	setp.gt.u32 	%p421, %r2575, %r373;
	@%p421 bra 	$L__BB0_411;
	cvt.u32.u64 	%r2577, %rd10;
	setp.lt.u32 	%p422, %r2577, %r372;
	@%p422 bra 	$L__BB0_410;
	setp.gt.u32 	%p423, %r2577, %r372;
	@%p423 bra 	$L__BB0_411;
	cvt.u32.u64 	%r2579, %rd9;
	setp.lt.u32 	%p424, %r2579, %r371;
	@%p424 bra 	$L__BB0_410;
	setp.gt.u32 	%p425, %r2579, %r371;
	@%p425 bra 	$L__BB0_411;
	cvt.u32.u64 	%r2581, %rd8;
	setp.lt.u32 	%p426, %r2581, %r370;
	@%p426 bra 	$L__BB0_410;
	setp.gt.u32 	%p427, %r2581, %r370;
	@%p427 bra 	$L__BB0_411;
	cvt.u32.u64 	%r2583, %rd7;
	setp.lt.u32 	%p428, %r2583, %r369;
	@%p428 bra 	$L__BB0_410;
	setp.gt.u32 	%p429, %r2583, %r369;
	@%p429 bra 	$L__BB0_411;
	cvt.u32.u64 	%r2585, %rd6;
	setp.lt.u32 	%p430, %r2585, %r368;
	@%p430 bra 	$L__BB0_410;
	cvt.u32.u64 	%r2587, %rd5;
	setp.gt.u32 	%p431, %r2585, %r368;
	cvt.u32.u64 	%r2588, %rd15336;
	setp.gt.u32 	%p432, %r2587, %r2588;
	or.pred  	%p433, %p431, %p432;
	@%p433 bra 	$L__BB0_411;
$L__BB0_410:
	and.b64  	%rd6426, %rd15336, 4294967295;
	sub.s64 	%rd15336, %rd6426, %rd5;
	shr.u64 	%rd6427, %rd15336, 63;
	and.b64  	%rd6428, %rd15335, 4294967295;
	add.s64 	%rd6429, %rd6427, %rd6;
	sub.s64 	%rd15335, %rd6428, %rd6429;
	shr.u64 	%rd6430, %rd15335, 63;
	and.b64  	%rd6431, %rd15334, 4294967295;
	add.s64 	%rd6432, %rd6430, %rd7;
	sub.s64 	%rd15334, %rd6431, %rd6432;
	shr.u64 	%rd6433, %rd15334, 63;
	and.b64  	%rd6434, %rd15333, 4294967295;
	add.s64 	%rd6435, %rd6433, %rd8;
	sub.s64 	%rd15333, %rd6434, %rd6435;
	shr.u64 	%rd6436, %rd15333, 63;
	and.b64  	%rd6437, %rd15332, 4294967295;
	add.s64 	%rd6438, %rd6436, %rd9;
	sub.s64 	%rd15332, %rd6437, %rd6438;
	shr.u64 	%rd6439, %rd15332, 63;
	and.b64  	%rd6440, %rd15331, 4294967295;
	add.s64 	%rd6441, %rd6439, %rd10;
	sub.s64 	%rd15331, %rd6440, %rd6441;
	shr.u64 	%rd6442, %rd15331, 63;
	and.b64  	%rd6443, %rd15330, 4294967295;
	add.s64 	%rd6444, %rd6442, %rd11;
	sub.s64 	%rd15330, %rd6443, %rd6444;
	shr.u64 	%rd6445, %rd15330, 63;
	cvt.u32.u64 	%r2756, %rd6445;
	add.s32 	%r2757, %r28, %r2756;
	sub.s32 	%r5548, %r5548, %r2757;
	bra.uni 	$L__BB0_396;
$L__BB0_411:
	and.b64  	%rd5914, %rd15336, 4294967295;
	and.b64  	%rd817, %rd15316, 4294967295;
	sub.s64 	%rd5915, %rd5914, %rd817;
	cvt.u32.u64 	%r5550, %rd5915;
	shr.u64 	%rd5916, %rd5915, 63;
	and.b64  	%rd5917, %rd15335, 4294967295;
	and.b64  	%rd818, %rd15315, 4294967295;
	add.s64 	%rd5918, %rd5916, %rd818;
	sub.s64 	%rd15342, %rd5917, %rd5918;
	shr.u64 	%rd5919, %rd15342, 63;
	and.b64  	%rd5920, %rd15334, 4294967295;
	and.b64  	%rd820, %rd15314, 4294967295;
	add.s64 	%rd5921, %rd5919, %rd820;
	sub.s64 	%rd15341, %rd5920, %rd5921;
	shr.u64 	%rd5922, %rd15341, 63;
	and.b64  	%rd5923, %rd15333, 4294967295;
	and.b64  	%rd822, %rd15313, 4294967295;
	add.s64 	%rd5924, %rd5922, %rd822;
	sub.s64 	%rd15340, %rd5923, %rd5924;
	shr.u64 	%rd5925, %rd15340, 63;
	and.b64  	%rd5926, %rd15332, 4294967295;
	and.b64  	%rd824, %rd15312, 4294967295;
	add.s64 	%rd5927, %rd5925, %rd824;
	sub.s64 	%rd15339, %rd5926, %rd5927;
	shr.u64 	%rd5928, %rd15339, 63;
	and.b64  	%rd5929, %rd15331, 4294967295;
	and.b64  	%rd826, %rd15311, 4294967295;
	add.s64 	%rd5930, %rd5928, %rd826;
	sub.s64 	%rd15338, %rd5929, %rd5930;
	shr.u64 	%rd5931, %rd15338, 63;
	and.b64  	%rd5932, %rd15330, 4294967295;
	and.b64  	%rd828, %rd15310, 4294967295;
	add.s64 	%rd5933, %rd5931, %rd828;
	sub.s64 	%rd15337, %rd5932, %rd5933;
	shr.u64 	%rd5934, %rd15337, 63;
	cvt.u64.u32 	%rd5935, %r5548;
	cvt.u64.u32 	%rd830, %r5544;
	add.s64 	%rd5936, %rd5934, %rd830;
	sub.s64 	%rd5937, %rd5935, %rd5936;
	cvt.u32.u64 	%r5549, %rd5937;
	setp.gt.s64 	%p434, %rd5937, -1;
	@%p434 bra 	$L__BB0_413;
	cvt.u32.u64 	%r2589, %rd5;
	add.s32 	%r5550, %r2589, %r5550;
	setp.lt.u32 	%p435, %r5550, %r2589;
	selp.u64 	%rd5938, 1, 0, %p435;
	and.b64  	%rd5939, %rd15342, 4294967295;
	add.s64 	%rd5940, %rd5939, %rd5938;
	add.s64 	%rd15342, %rd5940, %rd6;
	shr.u64 	%rd5941, %rd15342, 32;
	and.b64  	%rd5942, %rd15341, 4294967295;
	add.s64 	%rd5943, %rd5941, %rd5942;
	add.s64 	%rd15341, %rd5943, %rd7;
	shr.u64 	%rd5944, %rd15341, 32;
	and.b64  	%rd5945, %rd15340, 4294967295;
	add.s64 	%rd5946, %rd5944, %rd5945;
	add.s64 	%rd15340, %rd5946, %rd8;
	shr.u64 	%rd5947, %rd15340, 32;
	and.b64  	%rd5948, %rd15339, 4294967295;
	add.s64 	%rd5949, %rd5947, %rd5948;
	add.s64 	%rd15339, %rd5949, %rd9;
	shr.u64 	%rd5950, %rd15339, 32;
	and.b64  	%rd5951, %rd15338, 4294967295;
	add.s64 	%rd5952, %rd5950, %rd5951;
	add.s64 	%rd15338, %rd5952, %rd10;
	shr.u64 	%rd5953, %rd15338, 32;
	and.b64  	%rd5954, %rd15337, 4294967295;
	add.s64 	%rd5955, %rd5953, %rd5954;
	add.s64 	%rd15337, %rd5955, %rd11;
	{ .reg .b32 tmp; mov.b64 {tmp, %r2590}, %rd15337; }
	add.s32 	%r2591, %r5549, %r2590;
	add.s32 	%r5549, %r2591, %r28;
$L__BB0_413:
	cvt.u64.u32 	%rd5956, %r5550;
	cvt.u64.u32 	%rd5957, %r5547;
	sub.s64 	%rd5958, %rd5956, %rd5957;
	cvt.u32.u64 	%r5910, %rd5958;
	shr.u64 	%rd5959, %rd5958, 63;
	and.b64  	%rd5960, %rd15342, 4294967295;
	and.b64  	%rd5961, %rd15329, 4294967295;
	add.s64 	%rd5962, %rd5959, %rd5961;
	sub.s64 	%rd15348, %rd5960, %rd5962;
	shr.u64 	%rd5963, %rd15348, 63;
	and.b64  	%rd5964, %rd15341, 4294967295;
	and.b64  	%rd5965, %rd15328, 4294967295;
	add.s64 	%rd5966, %rd5963, %rd5965;
	sub.s64 	%rd15347, %rd5964, %rd5966;
	shr.u64 	%rd5967, %rd15347, 63;
	and.b64  	%rd5968, %rd15340, 4294967295;
	and.b64  	%rd5969, %rd15327, 4294967295;
	add.s64 	%rd5970, %rd5967, %rd5969;
	sub.s64 	%rd15346, %rd5968, %rd5970;
	shr.u64 	%rd5971, %rd15346, 63;
	and.b64  	%rd5972, %rd15339, 4294967295;
	and.b64  	%rd5973, %rd15326, 4294967295;
	add.s64 	%rd5974, %rd5971, %rd5973;
	sub.s64 	%rd15345, %rd5972, %rd5974;
	shr.u64 	%rd5975, %rd15345, 63;
	and.b64  	%rd5976, %rd15338, 4294967295;
	and.b64  	%rd5977, %rd15325, 4294967295;
	add.s64 	%rd5978, %rd5975, %rd5977;
	sub.s64 	%rd15344, %rd5976, %rd5978;
	shr.u64 	%rd5979, %rd15344, 63;
	and.b64  	%rd5980, %rd15337, 4294967295;
	and.b64  	%rd5981, %rd15324, 4294967295;
	add.s64 	%rd5982, %rd5979, %rd5981;
	sub.s64 	%rd15343, %rd5980, %rd5982;
	shr.u64 	%rd5983, %rd15343, 63;
	cvt.u64.u32 	%rd5984, %r5549;
	cvt.u64.u32 	%rd5985, %r5546;
	add.s64 	%rd5986, %rd5983, %rd5985;
	sub.s64 	%rd5987, %rd5984, %rd5986;
	cvt.u32.u64 	%r5903, %rd5987;
	setp.gt.s64 	%p436, %rd5987, -1;
	@%p436 bra 	$L__BB0_415;
	cvt.u32.u64 	%r2592, %rd5;
	add.s32 	%r5910, %r2592, %r5910;
	setp.lt.u32 	%p437, %r5910, %r2592;
	selp.u64 	%rd5988, 1, 0, %p437;
	and.b64  	%rd5989, %rd15348, 4294967295;
	add.s64 	%rd5990, %rd5989, %rd5988;
	add.s64 	%rd15348, %rd5990, %rd6;
	shr.u64 	%rd5991, %rd15348, 32;
	and.b64  	%rd5992, %rd15347, 4294967295;
	add.s64 	%rd5993, %rd5991, %rd5992;
	add.s64 	%rd15347, %rd5993, %rd7;
	shr.u64 	%rd5994, %rd15347, 32;
	and.b64  	%rd5995, %rd15346, 4294967295;
	add.s64 	%rd5996, %rd5994, %rd5995;
	add.s64 	%rd15346, %rd5996, %rd8;
	shr.u64 	%rd5997, %rd15346, 32;
	and.b64  	%rd5998, %rd15345, 4294967295;
	add.s64 	%rd5999, %rd5997, %rd5998;
	add.s64 	%rd15345, %rd5999, %rd9;
	shr.u64 	%rd6000, %rd15345, 32;
	and.b64  	%rd6001, %rd15344, 4294967295;
	add.s64 	%rd6002, %rd6000, %rd6001;
	add.s64 	%rd15344, %rd6002, %rd10;
	shr.u64 	%rd6003, %rd15344, 32;
	and.b64  	%rd6004, %rd15343, 4294967295;
	add.s64 	%rd6005, %rd6003, %rd6004;
	add.s64 	%rd15343, %rd6005, %rd11;
	{ .reg .b32 tmp; mov.b64 {tmp, %r2593}, %rd15343; }
	add.s32 	%r2594, %r5903, %r2593;
	add.s32 	%r5903, %r2594, %r28;
$L__BB0_415:
	cvt.u32.u64 	%r5909, %rd15348;
	cvt.u32.u64 	%r5908, %rd15347;
	cvt.u32.u64 	%r5907, %rd15346;
	cvt.u32.u64 	%r5906, %rd15345;
	cvt.u32.u64 	%r5905, %rd15344;
	cvt.u32.u64 	%r5904, %rd15343;
	and.b64  	%rd6006, %rd15323, 4294967295;
	cvt.u64.u32 	%rd6007, %r5910;
	sub.s64 	%rd6008, %rd6006, %rd6007;
	cvt.u32.u64 	%r5554, %rd6008;
	shr.u64 	%rd6009, %rd6008, 63;
	and.b64  	%rd6010, %rd15348, 4294967295;
	add.s64 	%rd6011, %rd6009, %rd6010;
	sub.s64 	%rd15354, %rd764, %rd6011;
	shr.u64 	%rd6012, %rd15354, 63;
	and.b64  	%rd6013, %rd15347, 4294967295;
	add.s64 	%rd6014, %rd6012, %rd6013;
	sub.s64 	%rd15353, %rd766, %rd6014;
	shr.u64 	%rd6015, %rd15353, 63;
	and.b64  	%rd6016, %rd15346, 4294967295;
	add.s64 	%rd6017, %rd6015, %rd6016;
	sub.s64 	%rd15352, %rd768, %rd6017;
	shr.u64 	%rd6018, %rd15352, 63;
	and.b64  	%rd6019, %rd15345, 4294967295;
	add.s64 	%rd6020, %rd6018, %rd6019;
	sub.s64 	%rd15351, %rd770, %rd6020;
	shr.u64 	%rd6021, %rd15351, 63;
	and.b64  	%rd6022, %rd15344, 4294967295;
	add.s64 	%rd6023, %rd6021, %rd6022;
	sub.s64 	%rd15350, %rd772, %rd6023;
	shr.u64 	%rd6024, %rd15350, 63;
	and.b64  	%rd6025, %rd15343, 4294967295;
	add.s64 	%rd6026, %rd6024, %rd6025;
	sub.s64 	%rd15349, %rd774, %rd6026;
	shr.u64 	%rd6027, %rd15349, 63;
	cvt.u64.u32 	%rd6028, %r5903;
	add.s64 	%rd6029, %rd6027, %rd6028;
	sub.s64 	%rd6030, %rd776, %rd6029;
	cvt.u32.u64 	%r5553, %rd6030;
	setp.gt.s64 	%p438, %rd6030, -1;
	@%p438 bra 	$L__BB0_417;
	cvt.u32.u64 	%r2595, %rd5;
	add.s32 	%r5554, %r2595, %r5554;
	setp.lt.u32 	%p439, %r5554, %r2595;
	selp.u64 	%rd6031, 1, 0, %p439;
	and.b64  	%rd6032, %rd15354, 4294967295;
	add.s64 	%rd6033, %rd6032, %rd6031;
	add.s64 	%rd15354, %rd6033, %rd6;
	shr.u64 	%rd6034, %rd15354, 32;
	and.b64  	%rd6035, %rd15353, 4294967295;
	add.s64 	%rd6036, %rd6034, %rd6035;
	add.s64 	%rd15353, %rd6036, %rd7;
	shr.u64 	%rd6037, %rd15353, 32;
	and.b64  	%rd6038, %rd15352, 4294967295;
	add.s64 	%rd6039, %rd6037, %rd6038;
	add.s64 	%rd15352, %rd6039, %rd8;
	shr.u64 	%rd6040, %rd15352, 32;
	and.b64  	%rd6041, %rd15351, 4294967295;
	add.s64 	%rd6042, %rd6040, %rd6041;
	add.s64 	%rd15351, %rd6042, %rd9;
	shr.u64 	%rd6043, %rd15351, 32;
	and.b64  	%rd6044, %rd15350, 4294967295;
	add.s64 	%rd6045, %rd6043, %rd6044;
	add.s64 	%rd15350, %rd6045, %rd10;
	shr.u64 	%rd6046, %rd15350, 32;
	and.b64  	%rd6047, %rd15349, 4294967295;
	add.s64 	%rd6048, %rd6046, %rd6047;
	add.s64 	%rd15349, %rd6048, %rd11;
	{ .reg .b32 tmp; mov.b64 {tmp, %r2596}, %rd15349; }
	add.s32 	%r2597, %r5553, %r2596;
	add.s32 	%r5553, %r2597, %r28;
$L__BB0_417:
	cvt.u64.u32 	%rd6050, %r5554;
	mul.lo.s64 	%rd15361, %rd6050, %rd789;
	shr.u64 	%rd6051, %rd15361, 32;
	and.b64  	%rd6052, %rd15354, 4294967295;
	mad.lo.s64 	%rd6053, %rd6052, %rd789, %rd6051;
	shr.u64 	%rd6054, %rd6053, 32;
	and.b64  	%rd6055, %rd15353, 4294967295;
	mad.lo.s64 	%rd6056, %rd6055, %rd789, %rd6054;
	shr.u64 	%rd6057, %rd6056, 32;
	and.b64  	%rd6058, %rd15352, 4294967295;
	mad.lo.s64 	%rd6059, %rd6058, %rd789, %rd6057;
	shr.u64 	%rd6060, %rd6059, 32;
	and.b64  	%rd6061, %rd15351, 4294967295;
	mad.lo.s64 	%rd6062, %rd6061, %rd789, %rd6060;
	shr.u64 	%rd6063, %rd6062, 32;
	and.b64  	%rd6064, %rd15350, 4294967295;
	mad.lo.s64 	%rd6065, %rd6064, %rd789, %rd6063;
	shr.u64 	%rd6066, %rd6065, 32;
	and.b64  	%rd6067, %rd15349, 4294967295;
	mad.lo.s64 	%rd6068, %rd6067, %rd789, %rd6066;
	shr.u64 	%rd6069, %rd6068, 32;
	cvt.u64.u32 	%rd6070, %r5553;
	and.b64  	%rd6071, %rd6053, 4294967295;
	mad.lo.s64 	%rd15360, %rd791, %rd6050, %rd6071;
	shr.u64 	%rd6072, %rd15360, 32;
	and.b64  	%rd6073, %rd6056, 4294967295;
	add.s64 	%rd6074, %rd6072, %rd6073;
	mad.lo.s64 	%rd6075, %rd6052, %rd791, %rd6074;
	shr.u64 	%rd6076, %rd6075, 32;
	and.b64  	%rd6077, %rd6059, 4294967295;
	add.s64 	%rd6078, %rd6076, %rd6077;
	mad.lo.s64 	%rd6079, %rd6055, %rd791, %rd6078;
	shr.u64 	%rd6080, %rd6079, 32;
	and.b64  	%rd6081, %rd6062, 4294967295;
	add.s64 	%rd6082, %rd6080, %rd6081;
	mad.lo.s64 	%rd6083, %rd6058, %rd791, %rd6082;
	shr.u64 	%rd6084, %rd6083, 32;
	and.b64  	%rd6085, %rd6065, 4294967295;
	add.s64 	%rd6086, %rd6084, %rd6085;
	mad.lo.s64 	%rd6087, %rd6061, %rd791, %rd6086;
	shr.u64 	%rd6088, %rd6087, 32;
	and.b64  	%rd6089, %rd6068, 4294967295;
	add.s64 	%rd6090, %rd6088, %rd6089;
	mad.lo.s64 	%rd6091, %rd6064, %rd791, %rd6090;
	shr.u64 	%rd6092, %rd6091, 32;
	and.b64  	%rd6093, %rd6075, 4294967295;
	mad.lo.s64 	%rd15359, %rd792, %rd6050, %rd6093;
	shr.u64 	%rd6094, %rd15359, 32;
	and.b64  	%rd6095, %rd6079, 4294967295;
	add.s64 	%rd6096, %rd6094, %rd6095;
	mad.lo.s64 	%rd6097, %rd6052, %rd792, %rd6096;
	shr.u64 	%rd6098, %rd6097, 32;
	and.b64  	%rd6099, %rd6083, 4294967295;
	add.s64 	%rd6100, %rd6098, %rd6099;
	mad.lo.s64 	%rd6101, %rd6055, %rd792, %rd6100;
	shr.u64 	%rd6102, %rd6101, 32;
	and.b64  	%rd6103, %rd6087, 4294967295;
	add.s64 	%rd6104, %rd6102, %rd6103;
	mad.lo.s64 	%rd6105, %rd6058, %rd792, %rd6104;
	shr.u64 	%rd6106, %rd6105, 32;
	and.b64  	%rd6107, %rd6091, 4294967295;
	add.s64 	%rd6108, %rd6106, %rd6107;
	mad.lo.s64 	%rd6109, %rd6061, %rd792, %rd6108;
	shr.u64 	%rd6110, %rd6109, 32;
	and.b64  	%rd6111, %rd6097, 4294967295;
	mad.lo.s64 	%rd15358, %rd793, %rd6050, %rd6111;
	shr.u64 	%rd6112, %rd15358, 32;
	and.b64  	%rd6113, %rd6101, 4294967295;
	add.s64 	%rd6114, %rd6112, %rd6113;
	mad.lo.s64 	%rd6115, %rd6052, %rd793, %rd6114;
	shr.u64 	%rd6116, %rd6115, 32;
	and.b64  	%rd6117, %rd6105, 4294967295;
	add.s64 	%rd6118, %rd6116, %rd6117;
	mad.lo.s64 	%rd6119, %rd6055, %rd793, %rd6118;
	shr.u64 	%rd6120, %rd6119, 32;
	and.b64  	%rd6121, %rd6109, 4294967295;
	add.s64 	%rd6122, %rd6120, %rd6121;
	mad.lo.s64 	%rd6123, %rd6058, %rd793, %rd6122;
	shr.u64 	%rd6124, %rd6123, 32;
	and.b64  	%rd6125, %rd6115, 4294967295;
	mad.lo.s64 	%rd15357, %rd794, %rd6050, %rd6125;
	shr.u64 	%rd6126, %rd15357, 32;
	and.b64  	%rd6127, %rd6119, 4294967295;
	add.s64 	%rd6128, %rd6126, %rd6127;
	mad.lo.s64 	%rd6129, %rd6052, %rd794, %rd6128;
	shr.u64 	%rd6130, %rd6129, 32;
	and.b64  	%rd6131, %rd6123, 4294967295;
	add.s64 	%rd6132, %rd6130, %rd6131;
	mad.lo.s64 	%rd6133, %rd6055, %rd794, %rd6132;
	shr.u64 	%rd6134, %rd6133, 32;
	and.b64  	%rd6135, %rd6129, 4294967295;
	mad.lo.s64 	%rd15356, %rd795, %rd6050, %rd6135;
	shr.u64 	%rd6136, %rd15356, 32;
	and.b64  	%rd6137, %rd6133, 4294967295;
	add.s64 	%rd6138, %rd6136, %rd6137;
	mad.lo.s64 	%rd6139, %rd6052, %rd795, %rd6138;
	shr.u64 	%rd6140, %rd6139, 32;
	and.b64  	%rd6141, %rd6139, 4294967295;
	mad.lo.s64 	%rd15355, %rd796, %rd6050, %rd6141;
	shr.u64 	%rd6142, %rd15355, 32;
	cvt.u32.u64 	%r2598, %rd6140;
	cvt.u32.u64 	%r2599, %rd6134;
	cvt.u32.u64 	%r2600, %rd6124;
	cvt.u32.u64 	%r2601, %rd6110;
	cvt.u32.u64 	%r2602, %rd6092;
	cvt.u32.u64 	%r2603, %rd6069;
	cvt.u32.u64 	%r2605, %rd6070;
	mad.lo.s32 	%r2606, %r2605, %r2555, %r2603;
	add.s32 	%r2607, %r2602, %r2606;
	cvt.u32.u64 	%r2608, %rd15302;
	cvt.u32.u64 	%r2609, %rd15349;
	mad.lo.s32 	%r2610, %r2609, %r2608, %r2607;
	add.s32 	%r2611, %r2601, %r2610;
	cvt.u32.u64 	%r2612, %rd15301;
	cvt.u32.u64 	%r2613, %rd15350;
	mad.lo.s32 	%r2614, %r2613, %r2612, %r2611;
	add.s32 	%r2615, %r2600, %r2614;
	cvt.u32.u64 	%r2616, %rd15300;
	cvt.u32.u64 	%r2617, %rd15351;
	mad.lo.s32 	%r2618, %r2617, %r2616, %r2615;
	add.s32 	%r2619, %r2599, %r2618;
	cvt.u32.u64 	%r2620, %rd15299;
	cvt.u32.u64 	%r2621, %rd15352;
	mad.lo.s32 	%r2622, %r2621, %r2620, %r2619;
	add.s32 	%r2623, %r2598, %r2622;
	cvt.u32.u64 	%r2624, %rd15298;
	cvt.u32.u64 	%r2625, %rd15353;
	mad.lo.s32 	%r2626, %r2625, %r2624, %r2623;
	cvt.u32.u64 	%r2627, %rd6142;
	add.s32 	%r2628, %r2627, %r2626;
	cvt.u32.u64 	%r2629, %rd15297;
	cvt.u32.u64 	%r2630, %rd15354;
	mad.lo.s32 	%r2631, %r2630, %r2629, %r2628;
	cvt.u32.u64 	%r2633, %rd6050;
	mad.lo.s32 	%r5555, %r2633, %r2556, %r2631;
$L__BB0_418:
	cvt.u32.u64 	%r401, %rd15360;
	cvt.u32.u64 	%r402, %rd15359;
	cvt.u32.u64 	%r403, %rd15358;
	cvt.u32.u64 	%r404, %rd15357;
	cvt.u32.u64 	%r405, %rd15356;
	cvt.u32.u64 	%r406, %rd15355;
	setp.gt.u32 	%p440, %r5555, %r28;
	@%p440 bra 	$L__BB0_432;
	setp.lt.u32 	%p441, %r5555, %r28;
	@%p441 bra 	$L__BB0_433;
	cvt.u32.u64 	%r2634, %rd11;
	setp.lt.u32 	%p442, %r2634, %r406;
	@%p442 bra 	$L__BB0_432;
	setp.gt.u32 	%p443, %r2634, %r406;
	@%p443 bra 	$L__BB0_433;
	cvt.u32.u64 	%r2636, %rd10;
	setp.lt.u32 	%p444, %r2636, %r405;
	@%p444 bra 	$L__BB0_432;
	setp.gt.u32 	%p445, %r2636, %r405;
	@%p445 bra 	$L__BB0_433;
	cvt.u32.u64 	%r2638, %rd9;
	setp.lt.u32 	%p446, %r2638, %r404;
	@%p446 bra 	$L__BB0_432;
	setp.gt.u32 	%p447, %r2638, %r404;
	@%p447 bra 	$L__BB0_433;
	cvt.u32.u64 	%r2640, %rd8;
	setp.lt.u32 	%p448, %r2640, %r403;
	@%p448 bra 	$L__BB0_432;
	setp.gt.u32 	%p449, %r2640, %r403;
	@%p449 bra 	$L__BB0_433;
	cvt.u32.u64 	%r2642, %rd7;
	setp.lt.u32 	%p450, %r2642, %r402;
	@%p450 bra 	$L__BB0_432;
	setp.gt.u32 	%p451, %r2642, %r402;
	@%p451 bra 	$L__BB0_433;
	cvt.u32.u64 	%r2644, %rd6;
	setp.lt.u32 	%p452, %r2644, %r401;
	@%p452 bra 	$L__BB0_432;
	cvt.u32.u64 	%r2646, %rd5;
	setp.gt.u32 	%p453, %r2644, %r401;
	cvt.u32.u64 	%r2647, %rd15361;
	setp.gt.u32 	%p454, %r2646, %r2647;
	or.pred  	%p455, %p453, %p454;
	@%p455 bra 	$L__BB0_433;
$L__BB0_432:
	and.b64  	%rd6406, %rd15361, 4294967295;
	sub.s64 	%rd15361, %rd6406, %rd5;
	shr.u64 	%rd6407, %rd15361, 63;
	and.b64  	%rd6408, %rd15360, 4294967295;
	add.s64 	%rd6409, %rd6407, %rd6;
	sub.s64 	%rd15360, %rd6408, %rd6409;
	shr.u64 	%rd6410, %rd15360, 63;
	and.b64  	%rd6411, %rd15359, 4294967295;
	add.s64 	%rd6412, %rd6410, %rd7;
	sub.s64 	%rd15359, %rd6411, %rd6412;
	shr.u64 	%rd6413, %rd15359, 63;
	and.b64  	%rd6414, %rd15358, 4294967295;
	add.s64 	%rd6415, %rd6413, %rd8;
	sub.s64 	%rd15358, %rd6414, %rd6415;
	shr.u64 	%rd6416, %rd15358, 63;
	and.b64  	%rd6417, %rd15357, 4294967295;
	add.s64 	%rd6418, %rd6416, %rd9;
	sub.s64 	%rd15357, %rd6417, %rd6418;
	shr.u64 	%rd6419, %rd15357, 63;
	and.b64  	%rd6420, %rd15356, 4294967295;
	add.s64 	%rd6421, %rd6419, %rd10;
	sub.s64 	%rd15356, %rd6420, %rd6421;
	shr.u64 	%rd6422, %rd15356, 63;
	and.b64  	%rd6423, %rd15355, 4294967295;
	add.s64 	%rd6424, %rd6422, %rd11;
	sub.s64 	%rd15355, %rd6423, %rd6424;
	shr.u64 	%rd6425, %rd15355, 63;
	cvt.u32.u64 	%r2754, %rd6425;
	add.s32 	%r2755, %r28, %r2754;
	sub.s32 	%r5555, %r5555, %r2755;
	bra.uni 	$L__BB0_418;
$L__BB0_433:
	mul.lo.s64 	%rd15368, %rd817, %rd659;
	shr.u64 	%rd6144, %rd15368, 32;
	mad.lo.s64 	%rd6145, %rd818, %rd659, %rd6144;
	shr.u64 	%rd6146, %rd6145, 32;
	mad.lo.s64 	%rd6147, %rd820, %rd659, %rd6146;
	shr.u64 	%rd6148, %rd6147, 32;
	mad.lo.s64 	%rd6149, %rd822, %rd659, %rd6148;
	shr.u64 	%rd6150, %rd6149, 32;
	mad.lo.s64 	%rd6151, %rd824, %rd659, %rd6150;
	shr.u64 	%rd6152, %rd6151, 32;
	mad.lo.s64 	%rd6153, %rd826, %rd659, %rd6152;
	shr.u64 	%rd6154, %rd6153, 32;
	mad.lo.s64 	%rd6155, %rd828, %rd659, %rd6154;
	shr.u64 	%rd6156, %rd6155, 32;
	and.b64  	%rd6157, %rd6145, 4294967295;
	mad.lo.s64 	%rd15367, %rd817, %rd660, %rd6157;
	shr.u64 	%rd6158, %rd15367, 32;
	and.b64  	%rd6159, %rd6147, 4294967295;
	add.s64 	%rd6160, %rd6158, %rd6159;
	mad.lo.s64 	%rd6161, %rd818, %rd660, %rd6160;
	shr.u64 	%rd6162, %rd6161, 32;
	and.b64  	%rd6163, %rd6149, 4294967295;
	add.s64 	%rd6164, %rd6162, %rd6163;
	mad.lo.s64 	%rd6165, %rd820, %rd660, %rd6164;
	shr.u64 	%rd6166, %rd6165, 32;
	and.b64  	%rd6167, %rd6151, 4294967295;
	add.s64 	%rd6168, %rd6166, %rd6167;
	mad.lo.s64 	%rd6169, %rd822, %rd660, %rd6168;
	shr.u64 	%rd6170, %rd6169, 32;
	and.b64  	%rd6171, %rd6153, 4294967295;
	add.s64 	%rd6172, %rd6170, %rd6171;
	mad.lo.s64 	%rd6173, %rd824, %rd660, %rd6172;
	shr.u64 	%rd6174, %rd6173, 32;
	and.b64  	%rd6175, %rd6155, 4294967295;
	add.s64 	%rd6176, %rd6174, %rd6175;
	mad.lo.s64 	%rd6177, %rd826, %rd660, %rd6176;
	shr.u64 	%rd6178, %rd6177, 32;
	and.b64  	%rd6179, %rd6161, 4294967295;
	mad.lo.s64 	%rd15366, %rd817, %rd662, %rd6179;
	shr.u64 	%rd6180, %rd15366, 32;
	and.b64  	%rd6181, %rd6165, 4294967295;
	add.s64 	%rd6182, %rd6180, %rd6181;
	mad.lo.s64 	%rd6183, %rd818, %rd662, %rd6182;
	shr.u64 	%rd6184, %rd6183, 32;
	and.b64  	%rd6185, %rd6169, 4294967295;
	add.s64 	%rd6186, %rd6184, %rd6185;
	mad.lo.s64 	%rd6187, %rd820, %rd662, %rd6186;
	shr.u64 	%rd6188, %rd6187, 32;
	and.b64  	%rd6189, %rd6173, 4294967295;
	add.s64 	%rd6190, %rd6188, %rd6189;
	mad.lo.s64 	%rd6191, %rd822, %rd662, %rd6190;
	shr.u64 	%rd6192, %rd6191, 32;
	and.b64  	%rd6193, %rd6177, 4294967295;
	add.s64 	%rd6194, %rd6192, %rd6193;
	mad.lo.s64 	%rd6195, %rd824, %rd662, %rd6194;
	shr.u64 	%rd6196, %rd6195, 32;
	and.b64  	%rd6197, %rd6183, 4294967295;
	mad.lo.s64 	%rd15365, %rd817, %rd664, %rd6197;
	shr.u64 	%rd6198, %rd15365, 32;
	and.b64  	%rd6199, %rd6187, 4294967295;
	add.s64 	%rd6200, %rd6198, %rd6199;
	mad.lo.s64 	%rd6201, %rd818, %rd664, %rd6200;
	shr.u64 	%rd6202, %rd6201, 32;
	and.b64  	%rd6203, %rd6191, 4294967295;
	add.s64 	%rd6204, %rd6202, %rd6203;
	mad.lo.s64 	%rd6205, %rd820, %rd664, %rd6204;
	shr.u64 	%rd6206, %rd6205, 32;
	and.b64  	%rd6207, %rd6195, 4294967295;
	add.s64 	%rd6208, %rd6206, %rd6207;
	mad.lo.s64 	%rd6209, %rd822, %rd664, %rd6208;
	shr.u64 	%rd6210, %rd6209, 32;
	and.b64  	%rd6211, %rd6201, 4294967295;
	mad.lo.s64 	%rd15364, %rd817, %rd666, %rd6211;
	shr.u64 	%rd6212, %rd15364, 32;
	and.b64  	%rd6213, %rd6205, 4294967295;
	add.s64 	%rd6214, %rd6212, %rd6213;
	mad.lo.s64 	%rd6215, %rd818, %rd666, %rd6214;
	shr.u64 	%rd6216, %rd6215, 32;
	and.b64  	%rd6217, %rd6209, 4294967295;
	add.s64 	%rd6218, %rd6216, %rd6217;
	mad.lo.s64 	%rd6219, %rd820, %rd666, %rd6218;
	shr.u64 	%rd6220, %rd6219, 32;
	and.b64  	%rd6221, %rd6215, 4294967295;
	mad.lo.s64 	%rd15363, %rd817, %rd668, %rd6221;
	shr.u64 	%rd6222, %rd15363, 32;
	and.b64  	%rd6223, %rd6219, 4294967295;
	add.s64 	%rd6224, %rd6222, %rd6223;
	mad.lo.s64 	%rd6225, %rd818, %rd668, %rd6224;
	shr.u64 	%rd6226, %rd6225, 32;
	and.b64  	%rd6227, %rd6225, 4294967295;
	mad.lo.s64 	%rd15362, %rd817, %rd670, %rd6227;
	shr.u64 	%rd6228, %rd15362, 32;
	cvt.u32.u64 	%r2648, %rd6226;
	cvt.u32.u64 	%r2649, %rd6220;
	cvt.u32.u64 	%r2650, %rd6210;
	cvt.u32.u64 	%r2651, %rd6196;
	cvt.u32.u64 	%r2652, %rd6178;
	cvt.u32.u64 	%r2653, %rd6156;
	cvt.u32.u64 	%r2654, %rd830;
	mad.lo.s32 	%r2656, %r143, %r2654, %r2653;
	add.s32 	%r2657, %r2652, %r2656;
	cvt.u32.u64 	%r2658, %rd213;
	mad.lo.s32 	%r2660, %r348, %r2658, %r2657;
	add.s32 	%r2661, %r2651, %r2660;
	cvt.u32.u64 	%r2662, %rd212;
	mad.lo.s32 	%r2664, %r347, %r2662, %r2661;
	add.s32 	%r2665, %r2650, %r2664;
	cvt.u32.u64 	%r2666, %rd211;
	mad.lo.s32 	%r2668, %r346, %r2666, %r2665;
	add.s32 	%r2669, %r2649, %r2668;
	cvt.u32.u64 	%r2670, %rd210;
	mad.lo.s32 	%r2672, %r345, %r2670, %r2669;
	add.s32 	%r2673, %r2648, %r2672;
	cvt.u32.u64 	%r2674, %rd209;
	mad.lo.s32 	%r2676, %r344, %r2674, %r2673;
	cvt.u32.u64 	%r2677, %rd6228;
	add.s32 	%r2678, %r2677, %r2676;
	cvt.u32.u64 	%r2679, %rd208;
	mad.lo.s32 	%r2681, %r343, %r2679, %r2678;
	cvt.u32.u64 	%r2682, %rd672;
	cvt.u32.u64 	%r2683, %rd15316;
	mad.lo.s32 	%r5556, %r2683, %r2682, %r2681;
$L__BB0_434:
	cvt.u32.u64 	%r410, %rd15367;
	cvt.u32.u64 	%r411, %rd15366;
	cvt.u32.u64 	%r412, %rd15365;
	cvt.u32.u64 	%r413, %rd15364;
	cvt.u32.u64 	%r414, %rd15363;
	cvt.u32.u64 	%r415, %rd15362;
	setp.gt.u32 	%p456, %r5556, %r28;
	@%p456 bra 	$L__BB0_448;
	setp.lt.u32 	%p457, %r5556, %r28;
	@%p457 bra 	$L__BB0_449;
	cvt.u32.u64 	%r2684, %rd11;
	setp.lt.u32 	%p458, %r2684, %r415;
	@%p458 bra 	$L__BB0_448;
	setp.gt.u32 	%p459, %r2684, %r415;
	@%p459 bra 	$L__BB0_449;
	cvt.u32.u64 	%r2686, %rd10;
	setp.lt.u32 	%p460, %r2686, %r414;
	@%p460 bra 	$L__BB0_448;
	setp.gt.u32 	%p461, %r2686, %r414;
	@%p461 bra 	$L__BB0_449;
	cvt.u32.u64 	%r2688, %rd9;
	setp.lt.u32 	%p462, %r2688, %r413;
	@%p462 bra 	$L__BB0_448;
	setp.gt.u32 	%p463, %r2688, %r413;
	@%p463 bra 	$L__BB0_449;
	cvt.u32.u64 	%r2690, %rd8;
	setp.lt.u32 	%p464, %r2690, %r412;
	@%p464 bra 	$L__BB0_448;
	setp.gt.u32 	%p465, %r2690, %r412;
	@%p465 bra 	$L__BB0_449;
	cvt.u32.u64 	%r2692, %rd7;
	setp.lt.u32 	%p466, %r2692, %r411;
	@%p466 bra 	$L__BB0_448;
	setp.gt.u32 	%p467, %r2692, %r411;
	@%p467 bra 	$L__BB0_449;
	cvt.u32.u64 	%r2694, %rd6;
	setp.lt.u32 	%p468, %r2694, %r410;
	@%p468 bra 	$L__BB0_448;
	cvt.u32.u64 	%r2696, %rd5;
	setp.gt.u32 	%p469, %r2694, %r410;
	cvt.u32.u64 	%r2697, %rd15368;
	setp.gt.u32 	%p470, %r2696, %r2697;
	or.pred  	%p471, %p469, %p470;
	@%p471 bra 	$L__BB0_449;
$L__BB0_448:
	and.b64  	%rd6386, %rd15368, 4294967295;
	sub.s64 	%rd15368, %rd6386, %rd5;
	shr.u64 	%rd6387, %rd15368, 63;
	and.b64  	%rd6388, %rd15367, 4294967295;
	add.s64 	%rd6389, %rd6387, %rd6;
	sub.s64 	%rd15367, %rd6388, %rd6389;
	shr.u64 	%rd6390, %rd15367, 63;
	and.b64  	%rd6391, %rd15366, 4294967295;
	add.s64 	%rd6392, %rd6390, %rd7;
	sub.s64 	%rd15366, %rd6391, %rd6392;
	shr.u64 	%rd6393, %rd15366, 63;
	and.b64  	%rd6394, %rd15365, 4294967295;
	add.s64 	%rd6395, %rd6393, %rd8;
	sub.s64 	%rd15365, %rd6394, %rd6395;
	shr.u64 	%rd6396, %rd15365, 63;
	and.b64  	%rd6397, %rd15364, 4294967295;
	add.s64 	%rd6398, %rd6396, %rd9;
	sub.s64 	%rd15364, %rd6397, %rd6398;
	shr.u64 	%rd6399, %rd15364, 63;
	and.b64  	%rd6400, %rd15363, 4294967295;
	add.s64 	%rd6401, %rd6399, %rd10;
	sub.s64 	%rd15363, %rd6400, %rd6401;
	shr.u64 	%rd6402, %rd15363, 63;
	and.b64  	%rd6403, %rd15362, 4294967295;
	add.s64 	%rd6404, %rd6402, %rd11;
	sub.s64 	%rd15362, %rd6403, %rd6404;
	shr.u64 	%rd6405, %rd15362, 63;
	cvt.u32.u64 	%r2752, %rd6405;
	add.s32 	%r2753, %r28, %r2752;
	sub.s32 	%r5556, %r5556, %r2753;
	bra.uni 	$L__BB0_434;
$L__BB0_449:
	and.b64  	%rd6230, %rd15361, 4294967295;
	and.b64  	%rd6231, %rd15368, 4294967295;
	sub.s64 	%rd6232, %rd6230, %rd6231;
	cvt.u32.u64 	%r5902, %rd6232;
	shr.u64 	%rd6233, %rd6232, 63;
	and.b64  	%rd6234, %rd15360, 4294967295;
	and.b64  	%rd6235, %rd15367, 4294967295;
	add.s64 	%rd6236, %rd6233, %rd6235;
	sub.s64 	%rd15374, %rd6234, %rd6236;
	shr.u64 	%rd6237, %rd15374, 63;
	and.b64  	%rd6238, %rd15359, 4294967295;
	and.b64  	%rd6239, %rd15366, 4294967295;
	add.s64 	%rd6240, %rd6237, %rd6239;
	sub.s64 	%rd15373, %rd6238, %rd6240;
	shr.u64 	%rd6241, %rd15373, 63;
	and.b64  	%rd6242, %rd15358, 4294967295;
	and.b64  	%rd6243, %rd15365, 4294967295;
	add.s64 	%rd6244, %rd6241, %rd6243;
	sub.s64 	%rd15372, %rd6242, %rd6244;
	shr.u64 	%rd6245, %rd15372, 63;
	and.b64  	%rd6246, %rd15357, 4294967295;
	and.b64  	%rd6247, %rd15364, 4294967295;
	add.s64 	%rd6248, %rd6245, %rd6247;
	sub.s64 	%rd15371, %rd6246, %rd6248;
	shr.u64 	%rd6249, %rd15371, 63;
	and.b64  	%rd6250, %rd15356, 4294967295;
	and.b64  	%rd6251, %rd15363, 4294967295;
	add.s64 	%rd6252, %rd6249, %rd6251;
	sub.s64 	%rd15370, %rd6250, %rd6252;
	shr.u64 	%rd6253, %rd15370, 63;
	and.b64  	%rd6254, %rd15355, 4294967295;
	and.b64  	%rd6255, %rd15362, 4294967295;
	add.s64 	%rd6256, %rd6253, %rd6255;
	sub.s64 	%rd15369, %rd6254, %rd6256;
	shr.u64 	%rd6257, %rd15369, 63;
	cvt.u64.u32 	%rd6258, %r5555;
	cvt.u64.u32 	%rd6259, %r5556;
	add.s64 	%rd6260, %rd6257, %rd6259;
	sub.s64 	%rd6261, %rd6258, %rd6260;
	cvt.u32.u64 	%r5895, %rd6261;
	setp.gt.s64 	%p472, %rd6261, -1;
	@%p472 bra 	$L__BB0_451;
	cvt.u32.u64 	%r2698, %rd5;
	add.s32 	%r5902, %r2698, %r5902;
	setp.lt.u32 	%p473, %r5902, %r2698;
	selp.u64 	%rd6262, 1, 0, %p473;
	and.b64  	%rd6263, %rd15374, 4294967295;
	add.s64 	%rd6264, %rd6263, %rd6262;
	add.s64 	%rd15374, %rd6264, %rd6;
	shr.u64 	%rd6265, %rd15374, 32;
	and.b64  	%rd6266, %rd15373, 4294967295;
	add.s64 	%rd6267, %rd6265, %rd6266;
	add.s64 	%rd15373, %rd6267, %rd7;
	shr.u64 	%rd6268, %rd15373, 32;
	and.b64  	%rd6269, %rd15372, 4294967295;
	add.s64 	%rd6270, %rd6268, %rd6269;
	add.s64 	%rd15372, %rd6270, %rd8;
	shr.u64 	%rd6271, %rd15372, 32;
	and.b64  	%rd6272, %rd15371, 4294967295;
	add.s64 	%rd6273, %rd6271, %rd6272;
	add.s64 	%rd15371, %rd6273, %rd9;
	shr.u64 	%rd6274, %rd15371, 32;
	and.b64  	%rd6275, %rd15370, 4294967295;
	add.s64 	%rd6276, %rd6274, %rd6275;
	add.s64 	%rd15370, %rd6276, %rd10;
	shr.u64 	%rd6277, %rd15370, 32;
	and.b64  	%rd6278, %rd15369, 4294967295;
	add.s64 	%rd6279, %rd6277, %rd6278;
	add.s64 	%rd15369, %rd6279, %rd11;
	{ .reg .b32 tmp; mov.b64 {tmp, %r2699}, %rd15369; }
	add.s32 	%r2700, %r5895, %r2699;
	add.s32 	%r5895, %r2700, %r28;
$L__BB0_451:
	cvt.u32.u64 	%r5901, %rd15374;
	cvt.u32.u64 	%r5900, %rd15373;
	cvt.u32.u64 	%r5899, %rd15372;
	cvt.u32.u64 	%r5898, %rd15371;
	cvt.u32.u64 	%r5897, %rd15370;
	cvt.u32.u64 	%r5896, %rd15369;
	mul.lo.s64 	%rd15381, %rd29, %rd37;
	shr.u64 	%rd6280, %rd15381, 32;
	mad.lo.s64 	%rd6281, %rd30, %rd37, %rd6280;
	shr.u64 	%rd6282, %rd6281, 32;
	mad.lo.s64 	%rd6283, %rd31, %rd37, %rd6282;
	shr.u64 	%rd6284, %rd6283, 32;
	mad.lo.s64 	%rd6285, %rd32, %rd37, %rd6284;
	shr.u64 	%rd6286, %rd6285, 32;
	mad.lo.s64 	%rd6287, %rd33, %rd37, %rd6286;
	shr.u64 	%rd6288, %rd6287, 32;
	mad.lo.s64 	%rd6289, %rd34, %rd37, %rd6288;
	shr.u64 	%rd6290, %rd6289, 32;
	mad.lo.s64 	%rd6291, %rd35, %rd37, %rd6290;
	shr.u64 	%rd6292, %rd6291, 32;
	and.b64  	%rd6293, %rd6281, 4294967295;
	mad.lo.s64 	%rd15380, %rd29, %rd39, %rd6293;
	shr.u64 	%rd6294, %rd15380, 32;
	and.b64  	%rd6295, %rd6283, 4294967295;
	add.s64 	%rd6296, %rd6294, %rd6295;
	mad.lo.s64 	%rd6297, %rd30, %rd39, %rd6296;
	shr.u64 	%rd6298, %rd6297, 32;
	and.b64  	%rd6299, %rd6285, 4294967295;
	add.s64 	%rd6300, %rd6298, %rd6299;
	mad.lo.s64 	%rd6301, %rd31, %rd39, %rd6300;
	shr.u64 	%rd6302, %rd6301, 32;
	and.b64  	%rd6303, %rd6287, 4294967295;
	add.s64 	%rd6304, %rd6302, %rd6303;
	mad.lo.s64 	%rd6305, %rd32, %rd39, %rd6304;
	shr.u64 	%rd6306, %rd6305, 32;
	and.b64  	%rd6307, %rd6289, 4294967295;
	add.s64 	%rd6308, %rd6306, %rd6307;
	mad.lo.s64 	%rd6309, %rd33, %rd39, %rd6308;
	shr.u64 	%rd6310, %rd6309, 32;
	and.b64  	%rd6311, %rd6291, 4294967295;
	add.s64 	%rd6312, %rd6310, %rd6311;
	mad.lo.s64 	%rd6313, %rd34, %rd39, %rd6312;
	shr.u64 	%rd6314, %rd6313, 32;
	and.b64  	%rd6315, %rd6297, 4294967295;
	mad.lo.s64 	%rd15379, %rd29, %rd40, %rd6315;
	shr.u64 	%rd6316, %rd15379, 32;
	and.b64  	%rd6317, %rd6301, 4294967295;
	add.s64 	%rd6318, %rd6316, %rd6317;
	mad.lo.s64 	%rd6319, %rd30, %rd40, %rd6318;
	shr.u64 	%rd6320, %rd6319, 32;
	and.b64  	%rd6321, %rd6305, 4294967295;
	add.s64 	%rd6322, %rd6320, %rd6321;
	mad.lo.s64 	%rd6323, %rd31, %rd40, %rd6322;
	shr.u64 	%rd6324, %rd6323, 32;
	and.b64  	%rd6325, %rd6309, 4294967295;
	add.s64 	%rd6326, %rd6324, %rd6325;
	mad.lo.s64 	%rd6327, %rd32, %rd40, %rd6326;
	shr.u64 	%rd6328, %rd6327, 32;
	and.b64  	%rd6329, %rd6313, 4294967295;
	add.s64 	%rd6330, %rd6328, %rd6329;
	mad.lo.s64 	%rd6331, %rd33, %rd40, %rd6330;
	shr.u64 	%rd6332, %rd6331, 32;
	and.b64  	%rd6333, %rd6319, 4294967295;
	mad.lo.s64 	%rd15378, %rd29, %rd41, %rd6333;
	shr.u64 	%rd6334, %rd15378, 32;
	and.b64  	%rd6335, %rd6323, 4294967295;
	add.s64 	%rd6336, %rd6334, %rd6335;
	mad.lo.s64 	%rd6337, %rd30, %rd41, %rd6336;
	shr.u64 	%rd6338, %rd6337, 32;
	and.b64  	%rd6339, %rd6327, 4294967295;
	add.s64 	%rd6340, %rd6338, %rd6339;
	mad.lo.s64 	%rd6341, %rd31, %rd41, %rd6340;
	shr.u64 	%rd6342, %rd6341, 32;
	and.b64  	%rd6343, %rd6331, 4294967295;
	add.s64 	%rd6344, %rd6342, %rd6343;
	mad.lo.s64 	%rd6345, %rd32, %rd41, %rd6344;
	shr.u64 	%rd6346, %rd6345, 32;
	and.b64  	%rd6347, %rd6337, 4294967295;
	mad.lo.s64 	%rd15377, %rd29, %rd42, %rd6347;
	shr.u64 	%rd6348, %rd15377, 32;
	and.b64  	%rd6349, %rd6341, 4294967295;
	add.s64 	%rd6350, %rd6348, %rd6349;
	mad.lo.s64 	%rd6351, %rd30, %rd42, %rd6350;
	shr.u64 	%rd6352, %rd6351, 32;
	and.b64  	%rd6353, %rd6345, 4294967295;
	add.s64 	%rd6354, %rd6352, %rd6353;
	mad.lo.s64 	%rd6355, %rd31, %rd42, %rd6354;
	shr.u64 	%rd6356, %rd6355, 32;
	and.b64  	%rd6357, %rd6351, 4294967295;
	mad.lo.s64 	%rd15376, %rd29, %rd43, %rd6357;
	shr.u64 	%rd6358, %rd15376, 32;
	and.b64  	%rd6359, %rd6355, 4294967295;
	add.s64 	%rd6360, %rd6358, %rd6359;
	mad.lo.s64 	%rd6361, %rd30, %rd43, %rd6360;
	shr.u64 	%rd6362, %rd6361, 32;
	and.b64  	%rd6363, %rd6361, 4294967295;
	mad.lo.s64 	%rd15375, %rd29, %rd44, %rd6363;
	shr.u64 	%rd6364, %rd15375, 32;
	cvt.u32.u64 	%r2701, %rd6362;
	cvt.u32.u64 	%r2702, %rd6356;
	cvt.u32.u64 	%r2703, %rd6346;
	cvt.u32.u64 	%r2704, %rd6332;
	cvt.u32.u64 	%r2705, %rd6314;
	cvt.u32.u64 	%r2706, %rd6292;
	mad.lo.s32 	%r2709, %r1703, %r1662, %r2706;
	add.s32 	%r2710, %r2705, %r2709;
	cvt.u32.u64 	%r2711, %rd39;
	cvt.u32.u64 	%r2712, %rd35;
	mad.lo.s32 	%r2713, %r2712, %r2711, %r2710;
	add.s32 	%r2714, %r2704, %r2713;
	cvt.u32.u64 	%r2715, %rd40;
	cvt.u32.u64 	%r2716, %rd34;
	mad.lo.s32 	%r2717, %r2716, %r2715, %r2714;
	add.s32 	%r2718, %r2703, %r2717;
	cvt.u32.u64 	%r2719, %rd41;
	cvt.u32.u64 	%r2720, %rd33;
	mad.lo.s32 	%r2721, %r2720, %r2719, %r2718;
	add.s32 	%r2722, %r2702, %r2721;
	cvt.u32.u64 	%r2723, %rd42;
	cvt.u32.u64 	%r2724, %rd32;
	mad.lo.s32 	%r2725, %r2724, %r2723, %r2722;
	add.s32 	%r2726, %r2701, %r2725;
	cvt.u32.u64 	%r2727, %rd43;
	cvt.u32.u64 	%r2728, %rd31;
	mad.lo.s32 	%r2729, %r2728, %r2727, %r2726;
	cvt.u32.u64 	%r2730, %rd6364;
	add.s32 	%r2731, %r2730, %r2729;
	cvt.u32.u64 	%r2733, %rd30;
	mad.lo.s32 	%r2734, %r2733, %r1844, %r2731;
	cvt.u32.u64 	%r2736, %rd29;
	mad.lo.s32 	%r5887, %r2736, %r1663, %r2734;
$L__BB0_452:
	cvt.u32.u64 	%r5894, %rd15381;
	cvt.u32.u64 	%r5893, %rd15380;
	cvt.u32.u64 	%r5892, %rd15379;
	cvt.u32.u64 	%r5891, %rd15378;
	cvt.u32.u64 	%r5890, %rd15377;
	cvt.u32.u64 	%r5889, %rd15376;
	cvt.u32.u64 	%r5888, %rd15375;
	setp.gt.u32 	%p474, %r5887, %r28;
	@%p474 bra 	$L__BB0_466;
	setp.lt.u32 	%p475, %r5887, %r28;
	@%p475 bra 	$L__BB0_300;
	cvt.u32.u64 	%r2737, %rd11;
	setp.lt.u32 	%p476, %r2737, %r5888;
	@%p476 bra 	$L__BB0_466;
	setp.gt.u32 	%p477, %r2737, %r5888;
	@%p477 bra 	$L__BB0_300;
	cvt.u32.u64 	%r2739, %rd10;
	setp.lt.u32 	%p478, %r2739, %r5889;
	@%p478 bra 	$L__BB0_466;
	setp.gt.u32 	%p479, %r2739, %r5889;
	@%p479 bra 	$L__BB0_300;
	cvt.u32.u64 	%r2741, %rd9;
	setp.lt.u32 	%p480, %r2741, %r5890;
	@%p480 bra 	$L__BB0_466;
	setp.gt.u32 	%p481, %r2741, %r5890;
	@%p481 bra 	$L__BB0_300;
	cvt.u32.u64 	%r2743, %rd8;
	setp.lt.u32 	%p482, %r2743, %r5891;
	@%p482 bra 	$L__BB0_466;
	setp.gt.u32 	%p483, %r2743, %r5891;
	@%p483 bra 	$L__BB0_300;
	cvt.u32.u64 	%r2745, %rd7;
	setp.lt.u32 	%p484, %r2745, %r5892;
	@%p484 bra 	$L__BB0_466;
	setp.gt.u32 	%p485, %r2745, %r5892;
	@%p485 bra 	$L__BB0_300;
	cvt.u32.u64 	%r2747, %rd6;
	setp.lt.u32 	%p486, %r2747, %r5893;
	@%p486 bra 	$L__BB0_466;
	cvt.u32.u64 	%r2749, %rd5;
	setp.gt.u32 	%p487, %r2747, %r5893;
	setp.gt.u32 	%p488, %r2749, %r5894;
	or.pred  	%p489, %p487, %p488;
	@%p489 bra 	$L__BB0_300;
$L__BB0_466:
	and.b64  	%rd6366, %rd15381, 4294967295;
	sub.s64 	%rd15381, %rd6366, %rd5;
	shr.u64 	%rd6367, %rd15381, 63;
	and.b64  	%rd6368, %rd15380, 4294967295;
	add.s64 	%rd6369, %rd6367, %rd6;
	sub.s64 	%rd15380, %rd6368, %rd6369;
	shr.u64 	%rd6370, %rd15380, 63;
	and.b64  	%rd6371, %rd15379, 4294967295;
	add.s64 	%rd6372, %rd6370, %rd7;
	sub.s64 	%rd15379, %rd6371, %rd6372;
	shr.u64 	%rd6373, %rd15379, 63;
	and.b64  	%rd6374, %rd15378, 4294967295;
	add.s64 	%rd6375, %rd6373, %rd8;
	sub.s64 	%rd15378, %rd6374, %rd6375;
	shr.u64 	%rd6376, %rd15378, 63;
	and.b64  	%rd6377, %rd15377, 4294967295;
	add.s64 	%rd6378, %rd6376, %rd9;
	sub.s64 	%rd15377, %rd6377, %rd6378;
	shr.u64 	%rd6379, %rd15377, 63;
	and.b64  	%rd6380, %rd15376, 4294967295;
	add.s64 	%rd6381, %rd6379, %rd10;
	sub.s64 	%rd15376, %rd6380, %rd6381;
	shr.u64 	%rd6382, %rd15376, 63;
	and.b64  	%rd6383, %rd15375, 4294967295;
	add.s64 	%rd6384, %rd6382, %rd11;
	sub.s64 	%rd15375, %rd6383, %rd6384;
	shr.u64 	%rd6385, %rd15375, 63;
	cvt.u32.u64 	%r2750, %rd6385;
	add.s32 	%r2751, %r28, %r2750;
	sub.s32 	%r5887, %r5887, %r2751;
	bra.uni 	$L__BB0_452;
$L__BB0_467:
	cvt.u64.u32 	%rd6990, %r5644;
	mul.wide.u32 	%rd15408, %r5644, %r5644;
	shr.u64 	%rd6991, %rd15408, 32;
	mul.wide.u32 	%rd6992, %r5643, %r5644;
	add.s64 	%rd6993, %rd6991, %rd6992;
	shr.u64 	%rd6994, %rd6993, 32;
	mul.wide.u32 	%rd6995, %r5642, %r5644;
	add.s64 	%rd6996, %rd6994, %rd6995;
	shr.u64 	%rd6997, %rd6996, 32;
	mul.wide.u32 	%rd6998, %r5641, %r5644;
	add.s64 	%rd6999, %rd6997, %rd6998;
	shr.u64 	%rd7000, %rd6999, 32;
	mul.wide.u32 	%rd7001, %r5640, %r5644;
	add.s64 	%rd7002, %rd7000, %rd7001;
	shr.u64 	%rd7003, %rd7002, 32;
	mul.wide.u32 	%rd7004, %r5639, %r5644;
	add.s64 	%rd7005, %rd7003, %rd7004;
	shr.u64 	%rd7006, %rd7005, 32;
	mul.wide.u32 	%rd7007, %r5638, %r5644;
	add.s64 	%rd7008, %rd7006, %rd7007;
	shr.u64 	%rd7009, %rd7008, 32;
	cvt.u64.u32 	%rd7010, %r5637;
	and.b64  	%rd7011, %rd6993, 4294967295;
	add.s64 	%rd15409, %rd6992, %rd7011;
	shr.u64 	%rd7012, %rd15409, 32;
	mul.wide.u32 	%rd7013, %r5643, %r5643;
	and.b64  	%rd7014, %rd6996, 4294967295;
	add.s64 	%rd7015, %rd7012, %rd7014;
	add.s64 	%rd7016, %rd7015, %rd7013;
	shr.u64 	%rd7017, %rd7016, 32;
	mul.wide.u32 	%rd7018, %r5642, %r5643;
	and.b64  	%rd7019, %rd6999, 4294967295;
	add.s64 	%rd7020, %rd7017, %rd7019;
	add.s64 	%rd7021, %rd7020, %rd7018;
	shr.u64 	%rd7022, %rd7021, 32;
	mul.wide.u32 	%rd7023, %r5641, %r5643;
	and.b64  	%rd7024, %rd7002, 4294967295;
	add.s64 	%rd7025, %rd7022, %rd7024;
	add.s64 	%rd7026, %rd7025, %rd7023;
	shr.u64 	%rd7027, %rd7026, 32;
	mul.wide.u32 	%rd7028, %r5640, %r5643;
	and.b64  	%rd7029, %rd7005, 4294967295;
	add.s64 	%rd7030, %rd7027, %rd7029;
	add.s64 	%rd7031, %rd7030, %rd7028;
	shr.u64 	%rd7032, %rd7031, 32;
	mul.wide.u32 	%rd7033, %r5639, %r5643;
	and.b64  	%rd7034, %rd7008, 4294967295;
	add.s64 	%rd7035, %rd7032, %rd7034;
	add.s64 	%rd7036, %rd7035, %rd7033;
	shr.u64 	%rd7037, %rd7036, 32;
	mul.wide.u32 	%rd7038, %r5638, %r5643;
	and.b64  	%rd7039, %rd7016, 4294967295;
	add.s64 	%rd15410, %rd6995, %rd7039;
	shr.u64 	%rd7040, %rd15410, 32;
	and.b64  	%rd7041, %rd7021, 4294967295;
	add.s64 	%rd7042, %rd7040, %rd7041;
	add.s64 	%rd7043, %rd7042, %rd7018;
	shr.u64 	%rd7044, %rd7043, 32;
	mul.wide.u32 	%rd7045, %r5642, %r5642;
	and.b64  	%rd7046, %rd7026, 4294967295;
	add.s64 	%rd7047, %rd7044, %rd7046;
	add.s64 	%rd7048, %rd7047, %rd7045;
	shr.u64 	%rd7049, %rd7048, 32;
	mul.wide.u32 	%rd7050, %r5641, %r5642;
	and.b64  	%rd7051, %rd7031, 4294967295;
	add.s64 	%rd7052, %rd7049, %rd7051;
	add.s64 	%rd7053, %rd7052, %rd7050;
	shr.u64 	%rd7054, %rd7053, 32;
	mul.wide.u32 	%rd7055, %r5640, %r5642;
	and.b64  	%rd7056, %rd7036, 4294967295;
	add.s64 	%rd7057, %rd7054, %rd7056;
	add.s64 	%rd7058, %rd7057, %rd7055;
	shr.u64 	%rd7059, %rd7058, 32;
	mul.wide.u32 	%rd7060, %r5639, %r5642;
	and.b64  	%rd7061, %rd7043, 4294967295;
	add.s64 	%rd15411, %rd6998, %rd7061;
	shr.u64 	%rd7062, %rd15411, 32;
	and.b64  	%rd7063, %rd7048, 4294967295;
	add.s64 	%rd7064, %rd7062, %rd7063;
	add.s64 	%rd7065, %rd7064, %rd7023;
	shr.u64 	%rd7066, %rd7065, 32;
	and.b64  	%rd7067, %rd7053, 4294967295;
	add.s64 	%rd7068, %rd7066, %rd7067;
	add.s64 	%rd7069, %rd7068, %rd7050;
	shr.u64 	%rd7070, %rd7069, 32;
	mul.wide.u32 	%rd7071, %r5641, %r5641;
	and.b64  	%rd7072, %rd7058, 4294967295;
	add.s64 	%rd7073, %rd7070, %rd7072;
	add.s64 	%rd7074, %rd7073, %rd7071;
	shr.u64 	%rd7075, %rd7074, 32;
	mul.wide.u32 	%rd7076, %r5640, %r5641;
	and.b64  	%rd7077, %rd7065, 4294967295;
	add.s64 	%rd15412, %rd7001, %rd7077;
	shr.u64 	%rd7078, %rd15412, 32;
	and.b64  	%rd7079, %rd7069, 4294967295;
	add.s64 	%rd7080, %rd7078, %rd7079;
	add.s64 	%rd7081, %rd7080, %rd7028;
	shr.u64 	%rd7082, %rd7081, 32;
	and.b64  	%rd7083, %rd7074, 4294967295;
	add.s64 	%rd7084, %rd7082, %rd7083;
	add.s64 	%rd7085, %rd7084, %rd7055;
	shr.u64 	%rd7086, %rd7085, 32;
	and.b64  	%rd7087, %rd7081, 4294967295;
	add.s64 	%rd15413, %rd7004, %rd7087;
	shr.u64 	%rd7088, %rd15413, 32;
	and.b64  	%rd7089, %rd7085, 4294967295;
	add.s64 	%rd7090, %rd7088, %rd7089;
	add.s64 	%rd7091, %rd7090, %rd7033;
	shr.u64 	%rd7092, %rd7091, 32;
	and.b64  	%rd7093, %rd7091, 4294967295;
	add.s64 	%rd15414, %rd7007, %rd7093;
	shr.u64 	%rd7094, %rd15414, 32;
	cvt.u32.u64 	%r2840, %rd7092;
	cvt.u32.u64 	%r2841, %rd7086;
	cvt.u32.u64 	%r2842, %rd7075;
	cvt.u32.u64 	%r2843, %rd7059;
	cvt.u32.u64 	%r2844, %rd7037;
	cvt.u32.u64 	%r2845, %rd7009;
	cvt.u32.u64 	%r2846, %rd6990;
	cvt.u32.u64 	%r2847, %rd7010;
	mul.lo.s32 	%r2848, %r2847, %r2846;
	add.s32 	%r2849, %r2845, %r2848;
	add.s32 	%r2850, %r2844, %r2849;
	cvt.u32.u64 	%r2851, %rd7038;
	add.s32 	%r2852, %r2850, %r2851;
	add.s32 	%r2853, %r2843, %r2852;
	cvt.u32.u64 	%r2854, %rd7060;
	add.s32 	%r2855, %r2853, %r2854;
	add.s32 	%r2856, %r2842, %r2855;
	cvt.u32.u64 	%r2857, %rd7076;
	add.s32 	%r2858, %r2856, %r2857;
	add.s32 	%r2859, %r2841, %r2858;
	add.s32 	%r2860, %r2859, %r2857;
	add.s32 	%r2861, %r2840, %r2860;
	add.s32 	%r2862, %r2861, %r2854;
	cvt.u32.u64 	%r2863, %rd7094;
	add.s32 	%r2864, %r2863, %r2862;
	add.s32 	%r2865, %r2864, %r2851;
	add.s32 	%r5662, %r2848, %r2865;
$L__BB0_468:
	cvt.u32.u64 	%r563, %rd15414;
	cvt.u32.u64 	%r564, %rd15413;
	cvt.u32.u64 	%r565, %rd15412;
	cvt.u32.u64 	%r566, %rd15411;
	cvt.u32.u64 	%r567, %rd15410;
	cvt.u32.u64 	%r568, %rd15409;
	setp.gt.u32 	%p557, %r5662, %r28;
	@%p557 bra 	$L__BB0_482;
	setp.lt.u32 	%p558, %r5662, %r28;
	@%p558 bra 	$L__BB0_483;
	cvt.u32.u64 	%r2866, %rd11;
	setp.lt.u32 	%p559, %r2866, %r563;
	@%p559 bra 	$L__BB0_482;
	setp.gt.u32 	%p560, %r2866, %r563;
	@%p560 bra 	$L__BB0_483;
	cvt.u32.u64 	%r2868, %rd10;
	setp.lt.u32 	%p561, %r2868, %r564;
	@%p561 bra 	$L__BB0_482;
	setp.gt.u32 	%p562, %r2868, %r564;
	@%p562 bra 	$L__BB0_483;
	cvt.u32.u64 	%r2870, %rd9;
	setp.lt.u32 	%p563, %r2870, %r565;
	@%p563 bra 	$L__BB0_482;
	setp.gt.u32 	%p564, %r2870, %r565;
	@%p564 bra 	$L__BB0_483;
	cvt.u32.u64 	%r2872, %rd8;
	setp.lt.u32 	%p565, %r2872, %r566;
	@%p565 bra 	$L__BB0_482;
	setp.gt.u32 	%p566, %r2872, %r566;
	@%p566 bra 	$L__BB0_483;
	cvt.u32.u64 	%r2874, %rd7;
	setp.lt.u32 	%p567, %r2874, %r567;
	@%p567 bra 	$L__BB0_482;
	setp.gt.u32 	%p568, %r2874, %r567;
	@%p568 bra 	$L__BB0_483;
	cvt.u32.u64 	%r2876, %rd6;
	setp.lt.u32 	%p569, %r2876, %r568;
	@%p569 bra 	$L__BB0_482;
	cvt.u32.u64 	%r2878, %rd5;
	setp.gt.u32 	%p570, %r2876, %r568;
	cvt.u32.u64 	%r2879, %rd15408;
	setp.gt.u32 	%p571, %r2878, %r2879;
	or.pred  	%p572, %p570, %p571;
	@%p572 bra 	$L__BB0_483;
$L__BB0_482:
	and.b64  	%rd10261, %rd15408, 4294967295;
	sub.s64 	%rd15408, %rd10261, %rd5;
	shr.u64 	%rd10262, %rd15408, 63;
	and.b64  	%rd10263, %rd15409, 4294967295;
	add.s64 	%rd10264, %rd10262, %rd6;
	sub.s64 	%rd15409, %rd10263, %rd10264;
	shr.u64 	%rd10265, %rd15409, 63;
	and.b64  	%rd10266, %rd15410, 4294967295;
	add.s64 	%rd10267, %rd10265, %rd7;
	sub.s64 	%rd15410, %rd10266, %rd10267;
	shr.u64 	%rd10268, %rd15410, 63;
	and.b64  	%rd10269, %rd15411, 4294967295;
	add.s64 	%rd10270, %rd10268, %rd8;
	sub.s64 	%rd15411, %rd10269, %rd10270;
	shr.u64 	%rd10271, %rd15411, 63;
	and.b64  	%rd10272, %rd15412, 4294967295;
	add.s64 	%rd10273, %rd10271, %rd9;
	sub.s64 	%rd15412, %rd10272, %rd10273;
	shr.u64 	%rd10274, %rd15412, 63;
	and.b64  	%rd10275, %rd15413, 4294967295;
	add.s64 	%rd10276, %rd10274, %rd10;
	sub.s64 	%rd15413, %rd10275, %rd10276;
	shr.u64 	%rd10277, %rd15413, 63;
	and.b64  	%rd10278, %rd15414, 4294967295;
	add.s64 	%rd10279, %rd10277, %rd11;
	sub.s64 	%rd15414, %rd10278, %rd10279;
	shr.u64 	%rd10280, %rd15414, 63;
	cvt.u32.u64 	%r3947, %rd10280;
	add.s32 	%r3948, %r28, %r3947;
	sub.s32 	%r5662, %r5662, %r3948;
	bra.uni 	$L__BB0_468;
$L__BB0_483:
	cvt.u64.u32 	%rd1046, %r5635;
	and.b64  	%rd1047, %rd15408, 4294967295;
	mul.lo.s64 	%rd1068, %rd1047, %rd1046;
	shr.u64 	%rd7096, %rd1068, 32;
	and.b64  	%rd1049, %rd15409, 4294967295;
	mad.lo.s64 	%rd7097, %rd1049, %rd1046, %rd7096;
	shr.u64 	%rd7098, %rd7097, 32;
	and.b64  	%rd1050, %rd15410, 4294967295;
	mad.lo.s64 	%rd7099, %rd1050, %rd1046, %rd7098;
	shr.u64 	%rd7100, %rd7099, 32;
	and.b64  	%rd1051, %rd15411, 4294967295;
	mad.lo.s64 	%rd7101, %rd1051, %rd1046, %rd7100;
	shr.u64 	%rd7102, %rd7101, 32;
	and.b64  	%rd1052, %rd15412, 4294967295;
	mad.lo.s64 	%rd7103, %rd1052, %rd1046, %rd7102;
	shr.u64 	%rd7104, %rd7103, 32;
	and.b64  	%rd1053, %rd15413, 4294967295;
	mad.lo.s64 	%rd7105, %rd1053, %rd1046, %rd7104;
	shr.u64 	%rd7106, %rd7105, 32;
	and.b64  	%rd1054, %rd15414, 4294967295;
	mad.lo.s64 	%rd7107, %rd1054, %rd1046, %rd7106;
	shr.u64 	%rd7108, %rd7107, 32;
	cvt.u64.u32 	%rd7109, %r5662;
	cvt.u64.u32 	%rd1055, %r5634;
	and.b64  	%rd7110, %rd7097, 4294967295;
	mad.lo.s64 	%rd1069, %rd1047, %rd1055, %rd7110;
	shr.u64 	%rd7111, %rd1069, 32;
	and.b64  	%rd7112, %rd7099, 4294967295;
	add.s64 	%rd7113, %rd7111, %rd7112;
	mad.lo.s64 	%rd7114, %rd1049, %rd1055, %rd7113;
	shr.u64 	%rd7115, %rd7114, 32;
	and.b64  	%rd7116, %rd7101, 4294967295;
	add.s64 	%rd7117, %rd7115, %rd7116;
	mad.lo.s64 	%rd7118, %rd1050, %rd1055, %rd7117;
	shr.u64 	%rd7119, %rd7118, 32;
	and.b64  	%rd7120, %rd7103, 4294967295;
	add.s64 	%rd7121, %rd7119, %rd7120;
	mad.lo.s64 	%rd7122, %rd1051, %rd1055, %rd7121;
	shr.u64 	%rd7123, %rd7122, 32;
	and.b64  	%rd7124, %rd7105, 4294967295;
	add.s64 	%rd7125, %rd7123, %rd7124;
	mad.lo.s64 	%rd7126, %rd1052, %rd1055, %rd7125;
	shr.u64 	%rd7127, %rd7126, 32;
	and.b64  	%rd7128, %rd7107, 4294967295;
	add.s64 	%rd7129, %rd7127, %rd7128;
	mad.lo.s64 	%rd7130, %rd1053, %rd1055, %rd7129;
	shr.u64 	%rd7131, %rd7130, 32;
	cvt.u64.u32 	%rd1057, %r5633;
	and.b64  	%rd7132, %rd7114, 4294967295;
	mad.lo.s64 	%rd1070, %rd1047, %rd1057, %rd7132;
	shr.u64 	%rd7133, %rd1070, 32;
	and.b64  	%rd7134, %rd7118, 4294967295;
	add.s64 	%rd7135, %rd7133, %rd7134;
	mad.lo.s64 	%rd7136, %rd1049, %rd1057, %rd7135;
	shr.u64 	%rd7137, %rd7136, 32;
	and.b64  	%rd7138, %rd7122, 4294967295;
	add.s64 	%rd7139, %rd7137, %rd7138;
	mad.lo.s64 	%rd7140, %rd1050, %rd1057, %rd7139;
	shr.u64 	%rd7141, %rd7140, 32;
	and.b64  	%rd7142, %rd7126, 4294967295;
	add.s64 	%rd7143, %rd7141, %rd7142;
	mad.lo.s64 	%rd7144, %rd1051, %rd1057, %rd7143;
	shr.u64 	%rd7145, %rd7144, 32;
	and.b64  	%rd7146, %rd7130, 4294967295;
	add.s64 	%rd7147, %rd7145, %rd7146;
	mad.lo.s64 	%rd7148, %rd1052, %rd1057, %rd7147;
	shr.u64 	%rd7149, %rd7148, 32;
	cvt.u64.u32 	%rd1059, %r5632;
	and.b64  	%rd7150, %rd7136, 4294967295;
	mad.lo.s64 	%rd1071, %rd1047, %rd1059, %rd7150;
	shr.u64 	%rd7151, %rd1071, 32;
	and.b64  	%rd7152, %rd7140, 4294967295;
	add.s64 	%rd7153, %rd7151, %rd7152;
	mad.lo.s64 	%rd7154, %rd1049, %rd1059, %rd7153;
	shr.u64 	%rd7155, %rd7154, 32;
	and.b64  	%rd7156, %rd7144, 4294967295;
	add.s64 	%rd7157, %rd7155, %rd7156;
	mad.lo.s64 	%rd7158, %rd1050, %rd1059, %rd7157;
	shr.u64 	%rd7159, %rd7158, 32;
	and.b64  	%rd7160, %rd7148, 4294967295;
	add.s64 	%rd7161, %rd7159, %rd7160;
	mad.lo.s64 	%rd7162, %rd1051, %rd1059, %rd7161;
	shr.u64 	%rd7163, %rd7162, 32;
	cvt.u64.u32 	%rd1061, %r5631;
	and.b64  	%rd7164, %rd7154, 4294967295;
	mad.lo.s64 	%rd1072, %rd1047, %rd1061, %rd7164;
	shr.u64 	%rd7165, %rd1072, 32;
	and.b64  	%rd7166, %rd7158, 4294967295;
	add.s64 	%rd7167, %rd7165, %rd7166;
	mad.lo.s64 	%rd7168, %rd1049, %rd1061, %rd7167;
	shr.u64 	%rd7169, %rd7168, 32;
	and.b64  	%rd7170, %rd7162, 4294967295;
	add.s64 	%rd7171, %rd7169, %rd7170;
	mad.lo.s64 	%rd7172, %rd1050, %rd1061, %rd7171;
	shr.u64 	%rd7173, %rd7172, 32;
	cvt.u64.u32 	%rd1063, %r5630;
	and.b64  	%rd7174, %rd7168, 4294967295;
	mad.lo.s64 	%rd1073, %rd1047, %rd1063, %rd7174;
	shr.u64 	%rd7175, %rd1073, 32;
	and.b64  	%rd7176, %rd7172, 4294967295;
	add.s64 	%rd7177, %rd7175, %rd7176;
	mad.lo.s64 	%rd7178, %rd1049, %rd1063, %rd7177;
	shr.u64 	%rd7179, %rd7178, 32;
	cvt.u64.u32 	%rd1065, %r5629;
	and.b64  	%rd7180, %rd7178, 4294967295;
	mad.lo.s64 	%rd1074, %rd1047, %rd1065, %rd7180;
	shr.u64 	%rd7181, %rd1074, 32;
	cvt.u64.u32 	%rd1067, %r5628;
	cvt.u32.u64 	%r2880, %rd7179;
	cvt.u32.u64 	%r2881, %rd7173;
	cvt.u32.u64 	%r2882, %rd7163;
	cvt.u32.u64 	%r2883, %rd7149;
	cvt.u32.u64 	%r2884, %rd7131;
	cvt.u32.u64 	%r2885, %rd7108;
	cvt.u32.u64 	%r2886, %rd1046;
	cvt.u32.u64 	%r2887, %rd7109;
	mad.lo.s32 	%r2888, %r2887, %r2886, %r2885;
	add.s32 	%r2889, %r2884, %r2888;
	cvt.u32.u64 	%r2891, %rd1055;
	mad.lo.s32 	%r2892, %r563, %r2891, %r2889;
	add.s32 	%r2893, %r2883, %r2892;
	cvt.u32.u64 	%r2895, %rd1057;
	mad.lo.s32 	%r2896, %r564, %r2895, %r2893;
	add.s32 	%r2897, %r2882, %r2896;
	cvt.u32.u64 	%r2899, %rd1059;
	mad.lo.s32 	%r2900, %r565, %r2899, %r2897;
	add.s32 	%r2901, %r2881, %r2900;
	cvt.u32.u64 	%r2903, %rd1061;
	mad.lo.s32 	%r2904, %r566, %r2903, %r2901;
	add.s32 	%r2905, %r2880, %r2904;
	cvt.u32.u64 	%r2907, %rd1063;
	mad.lo.s32 	%r2908, %r567, %r2907, %r2905;
	cvt.u32.u64 	%r2909, %rd7181;
	add.s32 	%r2910, %r2909, %r2908;
	cvt.u32.u64 	%r2912, %rd1065;
	mad.lo.s32 	%r2913, %r568, %r2912, %r2910;
	cvt.u32.u64 	%r2914, %rd15408;
	cvt.u32.u64 	%r2915, %rd1067;
	mad.lo.s32 	%r571, %r2914, %r2915, %r2913;
$L__BB0_484:
	cvt.u32.u64 	%r572, %rd1074;
	cvt.u32.u64 	%r573, %rd1073;
	cvt.u32.u64 	%r574, %rd1072;
	cvt.u32.u64 	%r575, %rd1071;
	cvt.u32.u64 	%r576, %rd1070;
	cvt.u32.u64 	%r577, %rd1069;
	cvt.u32.u64 	%r578, %rd1068;
	setp.gt.u32 	%p573, %r571, %r28;
	@%p573 bra 	$L__BB0_498;
	setp.lt.u32 	%p574, %r571, %r28;
	@%p574 bra 	$L__BB0_499;
	cvt.u32.u64 	%r2916, %rd11;
	setp.lt.u32 	%p575, %r2916, %r572;
	@%p575 bra 	$L__BB0_498;
	setp.gt.u32 	%p576, %r2916, %r572;
	@%p576 bra 	$L__BB0_499;
	cvt.u32.u64 	%r2918, %rd10;
	setp.lt.u32 	%p577, %r2918, %r573;
	@%p577 bra 	$L__BB0_498;
	setp.gt.u32 	%p578, %r2918, %r573;
	@%p578 bra 	$L__BB0_499;
	cvt.u32.u64 	%r2920, %rd9;
	setp.lt.u32 	%p579, %r2920, %r574;
	@%p579 bra 	$L__BB0_498;
	setp.gt.u32 	%p580, %r2920, %r574;
	@%p580 bra 	$L__BB0_499;
	cvt.u32.u64 	%r2922, %rd8;
	setp.lt.u32 	%p581, %r2922, %r575;
	@%p581 bra 	$L__BB0_498;
	setp.gt.u32 	%p582, %r2922, %r575;
	@%p582 bra 	$L__BB0_499;
	cvt.u32.u64 	%r2924, %rd7;
	setp.lt.u32 	%p583, %r2924, %r576;
	@%p583 bra 	$L__BB0_498;
	setp.gt.u32 	%p584, %r2924, %r576;
	@%p584 bra 	$L__BB0_499;
	cvt.u32.u64 	%r2926, %rd6;
	setp.lt.u32 	%p585, %r2926, %r577;
	@%p585 bra 	$L__BB0_498;
	cvt.u32.u64 	%r2928, %rd5;
	setp.gt.u32 	%p586, %r2926, %r577;
	setp.gt.u32 	%p587, %r2928, %r578;
	or.pred  	%p588, %p586, %p587;
	@%p588 bra 	$L__BB0_499;
$L__BB0_498:
	and.b64  	%rd10241, %rd1068, 4294967295;
	sub.s64 	%rd1068, %rd10241, %rd5;
	shr.u64 	%rd10242, %rd1068, 63;
	and.b64  	%rd10243, %rd1069, 4294967295;
	add.s64 	%rd10244, %rd10242, %rd6;
	sub.s64 	%rd1069, %rd10243, %rd10244;
	shr.u64 	%rd10245, %rd1069, 63;
	and.b64  	%rd10246, %rd1070, 4294967295;
	add.s64 	%rd10247, %rd10245, %rd7;
	sub.s64 	%rd1070, %rd10246, %rd10247;
	shr.u64 	%rd10248, %rd1070, 63;
	and.b64  	%rd10249, %rd1071, 4294967295;
	add.s64 	%rd10250, %rd10248, %rd8;
	sub.s64 	%rd1071, %rd10249, %rd10250;
	shr.u64 	%rd10251, %rd1071, 63;
	and.b64  	%rd10252, %rd1072, 4294967295;
	add.s64 	%rd10253, %rd10251, %rd9;
	sub.s64 	%rd1072, %rd10252, %rd10253;
	shr.u64 	%rd10254, %rd1072, 63;
	and.b64  	%rd10255, %rd1073, 4294967295;
	add.s64 	%rd10256, %rd10254, %rd10;
	sub.s64 	%rd1073, %rd10255, %rd10256;
	shr.u64 	%rd10257, %rd1073, 63;
	and.b64  	%rd10258, %rd1074, 4294967295;
	add.s64 	%rd10259, %rd10257, %rd11;
	sub.s64 	%rd1074, %rd10258, %rd10259;
	shr.u64 	%rd10260, %rd1074, 63;
	cvt.u32.u64 	%r3945, %rd10260;
	add.s32 	%r3946, %r28, %r3945;
	sub.s32 	%r571, %r571, %r3946;
	bra.uni 	$L__BB0_484;
$L__BB0_499:
	cvt.u64.u32 	%rd7183, %r5801;
	and.b64  	%rd1082, %rd15401, 4294967295;
	mul.lo.s64 	%rd1096, %rd1082, %rd7183;
	shr.u64 	%rd7184, %rd1096, 32;
	and.b64  	%rd1084, %rd15402, 4294967295;
	mad.lo.s64 	%rd7185, %rd1084, %rd7183, %rd7184;
	shr.u64 	%rd7186, %rd7185, 32;
	and.b64  	%rd1085, %rd15403, 4294967295;
	mad.lo.s64 	%rd7187, %rd1085, %rd7183, %rd7186;
	shr.u64 	%rd7188, %rd7187, 32;
	and.b64  	%rd1086, %rd15404, 4294967295;
	mad.lo.s64 	%rd7189, %rd1086, %rd7183, %rd7188;
	shr.u64 	%rd7190, %rd7189, 32;
	and.b64  	%rd1087, %rd15405, 4294967295;
	mad.lo.s64 	%rd7191, %rd1087, %rd7183, %rd7190;
	shr.u64 	%rd7192, %rd7191, 32;
	and.b64  	%rd1088, %rd15406, 4294967295;
	mad.lo.s64 	%rd7193, %rd1088, %rd7183, %rd7192;
	shr.u64 	%rd7194, %rd7193, 32;
	and.b64  	%rd1089, %rd15407, 4294967295;
	mad.lo.s64 	%rd7195, %rd1089, %rd7183, %rd7194;
	shr.u64 	%rd7196, %rd7195, 32;
	cvt.u64.u32 	%rd7197, %r5661;
	cvt.u64.u32 	%rd7198, %r5800;
	and.b64  	%rd7199, %rd7185, 4294967295;
	mad.lo.s64 	%rd1097, %rd1082, %rd7198, %rd7199;
	shr.u64 	%rd7200, %rd1097, 32;
	and.b64  	%rd7201, %rd7187, 4294967295;
	add.s64 	%rd7202, %rd7200, %rd7201;
	mad.lo.s64 	%rd7203, %rd1084, %rd7198, %rd7202;
	shr.u64 	%rd7204, %rd7203, 32;
	and.b64  	%rd7205, %rd7189, 4294967295;
	add.s64 	%rd7206, %rd7204, %rd7205;
	mad.lo.s64 	%rd7207, %rd1085, %rd7198, %rd7206;
	shr.u64 	%rd7208, %rd7207, 32;
	and.b64  	%rd7209, %rd7191, 4294967295;
	add.s64 	%rd7210, %rd7208, %rd7209;
	mad.lo.s64 	%rd7211, %rd1086, %rd7198, %rd7210;
	shr.u64 	%rd7212, %rd7211, 32;
	and.b64  	%rd7213, %rd7193, 4294967295;
	add.s64 	%rd7214, %rd7212, %rd7213;
	mad.lo.s64 	%rd7215, %rd1087, %rd7198, %rd7214;
	shr.u64 	%rd7216, %rd7215, 32;
	and.b64  	%rd7217, %rd7195, 4294967295;
	add.s64 	%rd7218, %rd7216, %rd7217;
	mad.lo.s64 	%rd7219, %rd1088, %rd7198, %rd7218;
	shr.u64 	%rd7220, %rd7219, 32;
	cvt.u64.u32 	%rd7221, %r5799;
	and.b64  	%rd7222, %rd7203, 4294967295;
	mad.lo.s64 	%rd1098, %rd1082, %rd7221, %rd7222;
	shr.u64 	%rd7223, %rd1098, 32;
	and.b64  	%rd7224, %rd7207, 4294967295;
	add.s64 	%rd7225, %rd7223, %rd7224;
	mad.lo.s64 	%rd7226, %rd1084, %rd7221, %rd7225;
	shr.u64 	%rd7227, %rd7226, 32;
	and.b64  	%rd7228, %rd7211, 4294967295;
	add.s64 	%rd7229, %rd7227, %rd7228;
	mad.lo.s64 	%rd7230, %rd1085, %rd7221, %rd7229;
	shr.u64 	%rd7231, %rd7230, 32;
	and.b64  	%rd7232, %rd7215, 4294967295;
	add.s64 	%rd7233, %rd7231, %rd7232;
	mad.lo.s64 	%rd7234, %rd1086, %rd7221, %rd7233;
	shr.u64 	%rd7235, %rd7234, 32;
	and.b64  	%rd7236, %rd7219, 4294967295;
	add.s64 	%rd7237, %rd7235, %rd7236;
	mad.lo.s64 	%rd7238, %rd1087, %rd7221, %rd7237;
	shr.u64 	%rd7239, %rd7238, 32;
	cvt.u64.u32 	%rd7240, %r5798;
	and.b64  	%rd7241, %rd7226, 4294967295;
	mad.lo.s64 	%rd1099, %rd1082, %rd7240, %rd7241;
	shr.u64 	%rd7242, %rd1099, 32;
	and.b64  	%rd7243, %rd7230, 4294967295;
	add.s64 	%rd7244, %rd7242, %rd7243;
	mad.lo.s64 	%rd7245, %rd1084, %rd7240, %rd7244;
	shr.u64 	%rd7246, %rd7245, 32;
	and.b64  	%rd7247, %rd7234, 4294967295;
	add.s64 	%rd7248, %rd7246, %rd7247;
	mad.lo.s64 	%rd7249, %rd1085, %rd7240, %rd7248;
	shr.u64 	%rd7250, %rd7249, 32;
	and.b64  	%rd7251, %rd7238, 4294967295;
	add.s64 	%rd7252, %rd7250, %rd7251;
	mad.lo.s64 	%rd7253, %rd1086, %rd7240, %rd7252;
	shr.u64 	%rd7254, %rd7253, 32;
	cvt.u64.u32 	%rd7255, %r5797;
	and.b64  	%rd7256, %rd7245, 4294967295;
	mad.lo.s64 	%rd1100, %rd1082, %rd7255, %rd7256;
	shr.u64 	%rd7257, %rd1100, 32;
	and.b64  	%rd7258, %rd7249, 4294967295;
	add.s64 	%rd7259, %rd7257, %rd7258;
	mad.lo.s64 	%rd7260, %rd1084, %rd7255, %rd7259;
	shr.u64 	%rd7261, %rd7260, 32;
	and.b64  	%rd7262, %rd7253, 4294967295;
	add.s64 	%rd7263, %rd7261, %rd7262;
	mad.lo.s64 	%rd7264, %rd1085, %rd7255, %rd7263;
	shr.u64 	%rd7265, %rd7264, 32;
	cvt.u64.u32 	%rd7266, %r5796;
	and.b64  	%rd7267, %rd7260, 4294967295;
	mad.lo.s64 	%rd1101, %rd1082, %rd7266, %rd7267;
	shr.u64 	%rd7268, %rd1101, 32;
	and.b64  	%rd7269, %rd7264, 4294967295;
	add.s64 	%rd7270, %rd7268, %rd7269;
	mad.lo.s64 	%rd7271, %rd1084, %rd7266, %rd7270;
	shr.u64 	%rd7272, %rd7271, 32;
	cvt.u64.u32 	%rd7273, %r5795;
	and.b64  	%rd7274, %rd7271, 4294967295;
	mad.lo.s64 	%rd1102, %rd1082, %rd7273, %rd7274;
	shr.u64 	%rd7275, %rd1102, 32;
	cvt.u64.u32 	%rd7276, %r5794;
	cvt.u32.u64 	%r2929, %rd7272;
	cvt.u32.u64 	%r2930, %rd7265;
	cvt.u32.u64 	%r2931, %rd7254;
	cvt.u32.u64 	%r2932, %rd7239;
	cvt.u32.u64 	%r2933, %rd7220;
	cvt.u32.u64 	%r2934, %rd7196;
	cvt.u32.u64 	%r2935, %rd7183;
	cvt.u32.u64 	%r2936, %rd7197;
	mad.lo.s32 	%r2937, %r2936, %r2935, %r2934;
	add.s32 	%r2938, %r2933, %r2937;
	cvt.u32.u64 	%r2939, %rd15407;
	cvt.u32.u64 	%r2940, %rd7198;
	mad.lo.s32 	%r2941, %r2939, %r2940, %r2938;
	add.s32 	%r2942, %r2932, %r2941;
	cvt.u32.u64 	%r2943, %rd15406;
	cvt.u32.u64 	%r2944, %rd7221;
	mad.lo.s32 	%r2945, %r2943, %r2944, %r2942;
	add.s32 	%r2946, %r2931, %r2945;
	cvt.u32.u64 	%r2947, %rd15405;
	cvt.u32.u64 	%r2948, %rd7240;
	mad.lo.s32 	%r2949, %r2947, %r2948, %r2946;
	add.s32 	%r2950, %r2930, %r2949;
	cvt.u32.u64 	%r2951, %rd15404;
	cvt.u32.u64 	%r2952, %rd7255;
	mad.lo.s32 	%r2953, %r2951, %r2952, %r2950;
	add.s32 	%r2954, %r2929, %r2953;
	cvt.u32.u64 	%r2955, %rd15403;
	cvt.u32.u64 	%r2956, %rd7266;
	mad.lo.s32 	%r2957, %r2955, %r2956, %r2954;
	cvt.u32.u64 	%r2958, %rd7275;
	add.s32 	%r2959, %r2958, %r2957;
	cvt.u32.u64 	%r2960, %rd15402;
	cvt.u32.u64 	%r2961, %rd7273;
	mad.lo.s32 	%r2962, %r2960, %r2961, %r2959;
	cvt.u32.u64 	%r2963, %rd15401;
	cvt.u32.u64 	%r2964, %rd7276;
	mad.lo.s32 	%r581, %r2963, %r2964, %r2962;
$L__BB0_500:
	cvt.u32.u64 	%r582, %rd1102;
	setp.gt.u32 	%p589, %r581, %r28;
	@%p589 bra 	$L__BB0_514;
	setp.lt.u32 	%p590, %r581, %r28;
	@%p590 bra 	$L__BB0_515;
	cvt.u32.u64 	%r2965, %rd11;
	setp.lt.u32 	%p591, %r2965, %r582;
	@%p591 bra 	$L__BB0_514;
	setp.gt.u32 	%p592, %r2965, %r582;
	@%p592 bra 	$L__BB0_515;
	cvt.u32.u64 	%r2967, %rd10;
	cvt.u32.u64 	%r2968, %rd1101;
	setp.lt.u32 	%p593, %r2967, %r2968;
	@%p593 bra 	$L__BB0_514;
	setp.gt.u32 	%p594, %r2967, %r2968;
	@%p594 bra 	$L__BB0_515;
	cvt.u32.u64 	%r2971, %rd9;
	cvt.u32.u64 	%r2972, %rd1100;
	setp.lt.u32 	%p595, %r2971, %r2972;
	@%p595 bra 	$L__BB0_514;
	setp.gt.u32 	%p596, %r2971, %r2972;
	@%p596 bra 	$L__BB0_515;
	cvt.u32.u64 	%r2975, %rd8;
	cvt.u32.u64 	%r2976, %rd1099;
	setp.lt.u32 	%p597, %r2975, %r2976;
	@%p597 bra 	$L__BB0_514;
	setp.gt.u32 	%p598, %r2975, %r2976;
	@%p598 bra 	$L__BB0_515;
	cvt.u32.u64 	%r2979, %rd7;
	cvt.u32.u64 	%r2980, %rd1098;
	setp.lt.u32 	%p599, %r2979, %r2980;
	@%p599 bra 	$L__BB0_514;
	setp.gt.u32 	%p600, %r2979, %r2980;
	@%p600 bra 	$L__BB0_515;
	cvt.u32.u64 	%r2983, %rd6;
	cvt.u32.u64 	%r2984, %rd1097;
	setp.lt.u32 	%p601, %r2983, %r2984;
	@%p601 bra 	$L__BB0_514;
	cvt.u32.u64 	%r2986, %rd5;
	setp.gt.u32 	%p602, %r2983, %r2984;
	cvt.u32.u64 	%r2988, %rd1096;
	setp.gt.u32 	%p603, %r2986, %r2988;
	or.pred  	%p604, %p602, %p603;
	@%p604 bra 	$L__BB0_515;
$L__BB0_514:
	and.b64  	%rd10221, %rd1096, 4294967295;
	sub.s64 	%rd1096, %rd10221, %rd5;
	shr.u64 	%rd10222, %rd1096, 63;
	and.b64  	%rd10223, %rd1097, 4294967295;
	add.s64 	%rd10224, %rd10222, %rd6;
	sub.s64 	%rd1097, %rd10223, %rd10224;
	shr.u64 	%rd10225, %rd1097, 63;
	and.b64  	%rd10226, %rd1098, 4294967295;
	add.s64 	%rd10227, %rd10225, %rd7;
	sub.s64 	%rd1098, %rd10226, %rd10227;
	shr.u64 	%rd10228, %rd1098, 63;
	and.b64  	%rd10229, %rd1099, 4294967295;
	add.s64 	%rd10230, %rd10228, %rd8;
	sub.s64 	%rd1099, %rd10229, %rd10230;
	shr.u64 	%rd10231, %rd1099, 63;
	and.b64  	%rd10232, %rd1100, 4294967295;
	add.s64 	%rd10233, %rd10231, %rd9;
	sub.s64 	%rd1100, %rd10232, %rd10233;
	shr.u64 	%rd10234, %rd1100, 63;
	and.b64  	%rd10235, %rd1101, 4294967295;
	add.s64 	%rd10236, %rd10234, %rd10;
	sub.s64 	%rd1101, %rd10235, %rd10236;
	shr.u64 	%rd10237, %rd1101, 63;
	and.b64  	%rd10238, %rd1102, 4294967295;
	add.s64 	%rd10239, %rd10237, %rd11;
	sub.s64 	%rd1102, %rd10238, %rd10239;
	shr.u64 	%rd10240, %rd1102, 63;
	cvt.u32.u64 	%r3943, %rd10240;
	add.s32 	%r3944, %r28, %r3943;
	sub.s32 	%r581, %r581, %r3944;
	bra.uni 	$L__BB0_500;
$L__BB0_515:
	mul.lo.s64 	%rd15429, %rd1082, %rd996;
	shr.u64 	%rd7279, %rd15429, 32;
	mad.lo.s64 	%rd7280, %rd1082, %rd998, %rd7279;
	shr.u64 	%rd7281, %rd7280, 32;
	mad.lo.s64 	%rd7282, %rd1082, %rd999, %rd7281;
	shr.u64 	%rd7283, %rd7282, 32;
	mad.lo.s64 	%rd7284, %rd1082, %rd1000, %rd7283;
	shr.u64 	%rd7285, %rd7284, 32;
	mad.lo.s64 	%rd7286, %rd1082, %rd1001, %rd7285;
	shr.u64 	%rd7287, %rd7286, 32;
	mad.lo.s64 	%rd7288, %rd1082, %rd1002, %rd7287;
	shr.u64 	%rd7289, %rd7288, 32;
	mad.lo.s64 	%rd7290, %rd1082, %rd1003, %rd7289;
	shr.u64 	%rd7291, %rd7290, 32;
	and.b64  	%rd7292, %rd7280, 4294967295;
	mad.lo.s64 	%rd15430, %rd1084, %rd996, %rd7292;
	shr.u64 	%rd7293, %rd15430, 32;
	and.b64  	%rd7294, %rd7282, 4294967295;
	add.s64 	%rd7295, %rd7293, %rd7294;
	mad.lo.s64 	%rd7296, %rd1084, %rd998, %rd7295;
	shr.u64 	%rd7297, %rd7296, 32;
	and.b64  	%rd7298, %rd7284, 4294967295;
	add.s64 	%rd7299, %rd7297, %rd7298;
	mad.lo.s64 	%rd7300, %rd1084, %rd999, %rd7299;
	shr.u64 	%rd7301, %rd7300, 32;
	and.b64  	%rd7302, %rd7286, 4294967295;
	add.s64 	%rd7303, %rd7301, %rd7302;
	mad.lo.s64 	%rd7304, %rd1084, %rd1000, %rd7303;
	shr.u64 	%rd7305, %rd7304, 32;
	and.b64  	%rd7306, %rd7288, 4294967295;
	add.s64 	%rd7307, %rd7305, %rd7306;
	mad.lo.s64 	%rd7308, %rd1084, %rd1001, %rd7307;
	shr.u64 	%rd7309, %rd7308, 32;
	and.b64  	%rd7310, %rd7290, 4294967295;
	add.s64 	%rd7311, %rd7309, %rd7310;
	mad.lo.s64 	%rd7312, %rd1084, %rd1002, %rd7311;
	shr.u64 	%rd7313, %rd7312, 32;
	and.b64  	%rd7314, %rd7296, 4294967295;
	mad.lo.s64 	%rd15431, %rd1085, %rd996, %rd7314;
	shr.u64 	%rd7315, %rd15431, 32;
	and.b64  	%rd7316, %rd7300, 4294967295;
	add.s64 	%rd7317, %rd7315, %rd7316;
	mad.lo.s64 	%rd7318, %rd1085, %rd998, %rd7317;
	shr.u64 	%rd7319, %rd7318, 32;
	and.b64  	%rd7320, %rd7304, 4294967295;
	add.s64 	%rd7321, %rd7319, %rd7320;
	mad.lo.s64 	%rd7322, %rd1085, %rd999, %rd7321;
	shr.u64 	%rd7323, %rd7322, 32;
	and.b64  	%rd7324, %rd7308, 4294967295;
	add.s64 	%rd7325, %rd7323, %rd7324;
	mad.lo.s64 	%rd7326, %rd1085, %rd1000, %rd7325;
	shr.u64 	%rd7327, %rd7326, 32;
	and.b64  	%rd7328, %rd7312, 4294967295;
	add.s64 	%rd7329, %rd7327, %rd7328;
	mad.lo.s64 	%rd7330, %rd1085, %rd1001, %rd7329;
	shr.u64 	%rd7331, %rd7330, 32;
	and.b64  	%rd7332, %rd7318, 4294967295;
	mad.lo.s64 	%rd15432, %rd1086, %rd996, %rd7332;
	shr.u64 	%rd7333, %rd15432, 32;
	and.b64  	%rd7334, %rd7322, 4294967295;
	add.s64 	%rd7335, %rd7333, %rd7334;
	mad.lo.s64 	%rd7336, %rd1086, %rd998, %rd7335;
	shr.u64 	%rd7337, %rd7336, 32;
	and.b64  	%rd7338, %rd7326, 4294967295;
	add.s64 	%rd7339, %rd7337, %rd7338;
	mad.lo.s64 	%rd7340, %rd1086, %rd999, %rd7339;
	shr.u64 	%rd7341, %rd7340, 32;
	and.b64  	%rd7342, %rd7330, 4294967295;
	add.s64 	%rd7343, %rd7341, %rd7342;
	mad.lo.s64 	%rd7344, %rd1086, %rd1000, %rd7343;
	shr.u64 	%rd7345, %rd7344, 32;
	and.b64  	%rd7346, %rd7336, 4294967295;
	mad.lo.s64 	%rd15433, %rd1087, %rd996, %rd7346;
	shr.u64 	%rd7347, %rd15433, 32;
	and.b64  	%rd7348, %rd7340, 4294967295;
	add.s64 	%rd7349, %rd7347, %rd7348;
	mad.lo.s64 	%rd7350, %rd1087, %rd998, %rd7349;
	shr.u64 	%rd7351, %rd7350, 32;
	and.b64  	%rd7352, %rd7344, 4294967295;
	add.s64 	%rd7353, %rd7351, %rd7352;
	mad.lo.s64 	%rd7354, %rd1087, %rd999, %rd7353;
	shr.u64 	%rd7355, %rd7354, 32;
	and.b64  	%rd7356, %rd7350, 4294967295;
	mad.lo.s64 	%rd15434, %rd1088, %rd996, %rd7356;
	shr.u64 	%rd7357, %rd15434, 32;
	and.b64  	%rd7358, %rd7354, 4294967295;
	add.s64 	%rd7359, %rd7357, %rd7358;
	mad.lo.s64 	%rd7360, %rd1088, %rd998, %rd7359;
	shr.u64 	%rd7361, %rd7360, 32;
	and.b64  	%rd7362, %rd7360, 4294967295;
	mad.lo.s64 	%rd15435, %rd1089, %rd996, %rd7362;
	shr.u64 	%rd7363, %rd15435, 32;
	cvt.u32.u64 	%r2989, %rd7361;
	cvt.u32.u64 	%r2990, %rd7355;
	cvt.u32.u64 	%r2991, %rd7345;
	cvt.u32.u64 	%r2992, %rd7331;
	cvt.u32.u64 	%r2993, %rd7313;
	cvt.u32.u64 	%r2994, %rd7291;
	mad.lo.s32 	%r2997, %r2963, %r2807, %r2994;
	add.s32 	%r2998, %r2993, %r2997;
	cvt.u32.u64 	%r2999, %rd1003;
	cvt.u32.u64 	%r3000, %rd15402;
	mad.lo.s32 	%r3001, %r3000, %r2999, %r2998;
	add.s32 	%r3002, %r2992, %r3001;
	cvt.u32.u64 	%r3003, %rd1002;
	cvt.u32.u64 	%r3004, %rd15403;
	mad.lo.s32 	%r3005, %r3004, %r3003, %r3002;
	add.s32 	%r3006, %r2991, %r3005;
	cvt.u32.u64 	%r3007, %rd1001;
	cvt.u32.u64 	%r3008, %rd15404;
	mad.lo.s32 	%r3009, %r3008, %r3007, %r3006;
	add.s32 	%r3010, %r2990, %r3009;
	cvt.u32.u64 	%r3011, %rd1000;
	cvt.u32.u64 	%r3012, %rd15405;
	mad.lo.s32 	%r3013, %r3012, %r3011, %r3010;
	add.s32 	%r3014, %r2989, %r3013;
	cvt.u32.u64 	%r3015, %rd999;
	cvt.u32.u64 	%r3016, %rd15406;
	mad.lo.s32 	%r3017, %r3016, %r3015, %r3014;
	cvt.u32.u64 	%r3018, %rd7363;
	add.s32 	%r3019, %r3018, %r3017;
	cvt.u32.u64 	%r3020, %rd998;
	cvt.u32.u64 	%r3021, %rd15407;
	mad.lo.s32 	%r3022, %r3021, %r3020, %r3019;
	cvt.u32.u64 	%r3023, %rd996;
	mad.lo.s32 	%r5665, %r3023, %r2936, %r3022;
$L__BB0_516:
	cvt.u32.u64 	%r586, %rd15435;
	cvt.u32.u64 	%r587, %rd15434;
	cvt.u32.u64 	%r588, %rd15433;
	cvt.u32.u64 	%r589, %rd15432;
	cvt.u32.u64 	%r590, %rd15431;
	cvt.u32.u64 	%r591, %rd15430;
	setp.gt.u32 	%p605, %r5665, %r28;
	@%p605 bra 	$L__BB0_530;
	setp.lt.u32 	%p606, %r5665, %r28;
	@%p606 bra 	$L__BB0_531;
	cvt.u32.u64 	%r3025, %rd11;
	setp.lt.u32 	%p607, %r3025, %r586;
	@%p607 bra 	$L__BB0_530;
	setp.gt.u32 	%p608, %r3025, %r586;
	@%p608 bra 	$L__BB0_531;
	cvt.u32.u64 	%r3027, %rd10;
	setp.lt.u32 	%p609, %r3027, %r587;
	@%p609 bra 	$L__BB0_530;
	setp.gt.u32 	%p610, %r3027, %r587;
	@%p610 bra 	$L__BB0_531;
	cvt.u32.u64 	%r3029, %rd9;
	setp.lt.u32 	%p611, %r3029, %r588;
	@%p611 bra 	$L__BB0_530;
	setp.gt.u32 	%p612, %r3029, %r588;
	@%p612 bra 	$L__BB0_531;
	cvt.u32.u64 	%r3031, %rd8;
	setp.lt.u32 	%p613, %r3031, %r589;
	@%p613 bra 	$L__BB0_530;
	setp.gt.u32 	%p614, %r3031, %r589;
	@%p614 bra 	$L__BB0_531;
	cvt.u32.u64 	%r3033, %rd7;
	setp.lt.u32 	%p615, %r3033, %r590;
	@%p615 bra 	$L__BB0_530;
	setp.gt.u32 	%p616, %r3033, %r590;
	@%p616 bra 	$L__BB0_531;
	cvt.u32.u64 	%r3035, %rd6;
	setp.lt.u32 	%p617, %r3035, %r591;
	@%p617 bra 	$L__BB0_530;
	cvt.u32.u64 	%r3037, %rd5;
	setp.gt.u32 	%p618, %r3035, %r591;
	cvt.u32.u64 	%r3038, %rd15429;
	setp.gt.u32 	%p619, %r3037, %r3038;
	or.pred  	%p620, %p618, %p619;
	@%p620 bra 	$L__BB0_531;
$L__BB0_530:
	and.b64  	%rd10201, %rd15429, 4294967295;
	sub.s64 	%rd15429, %rd10201, %rd5;
	shr.u64 	%rd10202, %rd15429, 63;
	and.b64  	%rd10203, %rd15430, 4294967295;
	add.s64 	%rd10204, %rd10202, %rd6;
	sub.s64 	%rd15430, %rd10203, %rd10204;
	shr.u64 	%rd10205, %rd15430, 63;
	and.b64  	%rd10206, %rd15431, 4294967295;
	add.s64 	%rd10207, %rd10205, %rd7;
	sub.s64 	%rd15431, %rd10206, %rd10207;
	shr.u64 	%rd10208, %rd15431, 63;
	and.b64  	%rd10209, %rd15432, 4294967295;
	add.s64 	%rd10210, %rd10208, %rd8;
	sub.s64 	%rd15432, %rd10209, %rd10210;
	shr.u64 	%rd10211, %rd15432, 63;
	and.b64  	%rd10212, %rd15433, 4294967295;
	add.s64 	%rd10213, %rd10211, %rd9;
	sub.s64 	%rd15433, %rd10212, %rd10213;
	shr.u64 	%rd10214, %rd15433, 63;
	and.b64  	%rd10215, %rd15434, 4294967295;
	add.s64 	%rd10216, %rd10214, %rd10;
	sub.s64 	%rd15434, %rd10215, %rd10216;
	shr.u64 	%rd10217, %rd15434, 63;
	and.b64  	%rd10218, %rd15435, 4294967295;
	add.s64 	%rd10219, %rd10217, %rd11;
	sub.s64 	%rd15435, %rd10218, %rd10219;
	shr.u64 	%rd10220, %rd15435, 63;
	cvt.u32.u64 	%r3941, %rd10220;
	add.s32 	%r3942, %r28, %r3941;
	sub.s32 	%r5665, %r5665, %r3942;
	bra.uni 	$L__BB0_516;
$L__BB0_531:
	cvt.u64.u32 	%rd7365, %r5662;
	cvt.u64.u32 	%rd7366, %r5644;
	mul.lo.s64 	%rd15436, %rd1047, %rd7366;
	shr.u64 	%rd7367, %rd15436, 32;
	cvt.u64.u32 	%rd7368, %r5643;
	mad.lo.s64 	%rd7369, %rd1047, %rd7368, %rd7367;
	shr.u64 	%rd7370, %rd7369, 32;
	cvt.u64.u32 	%rd7371, %r5642;
	mad.lo.s64 	%rd7372, %rd1047, %rd7371, %rd7370;
	shr.u64 	%rd7373, %rd7372, 32;
	cvt.u64.u32 	%rd7374, %r5641;
	mad.lo.s64 	%rd7375, %rd1047, %rd7374, %rd7373;
	shr.u64 	%rd7376, %rd7375, 32;
	cvt.u64.u32 	%rd7377, %r5640;
	mad.lo.s64 	%rd7378, %rd1047, %rd7377, %rd7376;
	shr.u64 	%rd7379, %rd7378, 32;
	cvt.u64.u32 	%rd7380, %r5639;
	mad.lo.s64 	%rd7381, %rd1047, %rd7380, %rd7379;
	shr.u64 	%rd7382, %rd7381, 32;
	cvt.u64.u32 	%rd7383, %r5638;
	mad.lo.s64 	%rd7384, %rd1047, %rd7383, %rd7382;
	shr.u64 	%rd7385, %rd7384, 32;
	cvt.u64.u32 	%rd7386, %r5637;
	and.b64  	%rd7387, %rd7369, 4294967295;
	mad.lo.s64 	%rd15437, %rd1049, %rd7366, %rd7387;
	shr.u64 	%rd7388, %rd15437, 32;
	and.b64  	%rd7389, %rd7372, 4294967295;
	add.s64 	%rd7390, %rd7388, %rd7389;
	mad.lo.s64 	%rd7391, %rd1049, %rd7368, %rd7390;
	shr.u64 	%rd7392, %rd7391, 32;
	and.b64  	%rd7393, %rd7375, 4294967295;
	add.s64 	%rd7394, %rd7392, %rd7393;
	mad.lo.s64 	%rd7395, %rd1049, %rd7371, %rd7394;
	shr.u64 	%rd7396, %rd7395, 32;
	and.b64  	%rd7397, %rd7378, 4294967295;
	add.s64 	%rd7398, %rd7396, %rd7397;
	mad.lo.s64 	%rd7399, %rd1049, %rd7374, %rd7398;
	shr.u64 	%rd7400, %rd7399, 32;
	and.b64  	%rd7401, %rd7381, 4294967295;
	add.s64 	%rd7402, %rd7400, %rd7401;
	mad.lo.s64 	%rd7403, %rd1049, %rd7377, %rd7402;
	shr.u64 	%rd7404, %rd7403, 32;
	and.b64  	%rd7405, %rd7384, 4294967295;
	add.s64 	%rd7406, %rd7404, %rd7405;
	mad.lo.s64 	%rd7407, %rd1049, %rd7380, %rd7406;
	shr.u64 	%rd7408, %rd7407, 32;
	and.b64  	%rd7409, %rd7391, 4294967295;
	mad.lo.s64 	%rd15438, %rd1050, %rd7366, %rd7409;
	shr.u64 	%rd7410, %rd15438, 32;
	and.b64  	%rd7411, %rd7395, 4294967295;
	add.s64 	%rd7412, %rd7410, %rd7411;
	mad.lo.s64 	%rd7413, %rd1050, %rd7368, %rd7412;
	shr.u64 	%rd7414, %rd7413, 32;
	and.b64  	%rd7415, %rd7399, 4294967295;
	add.s64 	%rd7416, %rd7414, %rd7415;
	mad.lo.s64 	%rd7417, %rd1050, %rd7371, %rd7416;
	shr.u64 	%rd7418, %rd7417, 32;
	and.b64  	%rd7419, %rd7403, 4294967295;
	add.s64 	%rd7420, %rd7418, %rd7419;
	mad.lo.s64 	%rd7421, %rd1050, %rd7374, %rd7420;
	shr.u64 	%rd7422, %rd7421, 32;
	and.b64  	%rd7423, %rd7407, 4294967295;
	add.s64 	%rd7424, %rd7422, %rd7423;
	mad.lo.s64 	%rd7425, %rd1050, %rd7377, %rd7424;
	shr.u64 	%rd7426, %rd7425, 32;
	and.b64  	%rd7427, %rd7413, 4294967295;
	mad.lo.s64 	%rd15439, %rd1051, %rd7366, %rd7427;
	shr.u64 	%rd7428, %rd15439, 32;
	and.b64  	%rd7429, %rd7417, 4294967295;
	add.s64 	%rd7430, %rd7428, %rd7429;
	mad.lo.s64 	%rd7431, %rd1051, %rd7368, %rd7430;
	shr.u64 	%rd7432, %rd7431, 32;
	and.b64  	%rd7433, %rd7421, 4294967295;
	add.s64 	%rd7434, %rd7432, %rd7433;
	mad.lo.s64 	%rd7435, %rd1051, %rd7371, %rd7434;
	shr.u64 	%rd7436, %rd7435, 32;
	and.b64  	%rd7437, %rd7425, 4294967295;
	add.s64 	%rd7438, %rd7436, %rd7437;
	mad.lo.s64 	%rd7439, %rd1051, %rd7374, %rd7438;
	shr.u64 	%rd7440, %rd7439, 32;
	and.b64  	%rd7441, %rd7431, 4294967295;
	mad.lo.s64 	%rd15440, %rd1052, %rd7366, %rd7441;
	shr.u64 	%rd7442, %rd15440, 32;
	and.b64  	%rd7443, %rd7435, 4294967295;
	add.s64 	%rd7444, %rd7442, %rd7443;
	mad.lo.s64 	%rd7445, %rd1052, %rd7368, %rd7444;
	shr.u64 	%rd7446, %rd7445, 32;
	and.b64  	%rd7447, %rd7439, 4294967295;
	add.s64 	%rd7448, %rd7446, %rd7447;
	mad.lo.s64 	%rd7449, %rd1052, %rd7371, %rd7448;
	shr.u64 	%rd7450, %rd7449, 32;
	and.b64  	%rd7451, %rd7445, 4294967295;
	mad.lo.s64 	%rd15441, %rd1053, %rd7366, %rd7451;
	shr.u64 	%rd7452, %rd15441, 32;
	and.b64  	%rd7453, %rd7449, 4294967295;
	add.s64 	%rd7454, %rd7452, %rd7453;
	mad.lo.s64 	%rd7455, %rd1053, %rd7368, %rd7454;
	shr.u64 	%rd7456, %rd7455, 32;
	and.b64  	%rd7457, %rd7455, 4294967295;
	mad.lo.s64 	%rd15442, %rd1054, %rd7366, %rd7457;
	shr.u64 	%rd7458, %rd15442, 32;
	cvt.u32.u64 	%r3039, %rd7456;
	cvt.u32.u64 	%r3040, %rd7450;
	cvt.u32.u64 	%r3041, %rd7440;
	cvt.u32.u64 	%r3042, %rd7426;
	cvt.u32.u64 	%r3043, %rd7408;
	cvt.u32.u64 	%r3044, %rd7385;
	cvt.u32.u64 	%r3045, %rd15408;
	cvt.u32.u64 	%r3046, %rd7386;
	mad.lo.s32 	%r3047, %r3045, %r3046, %r3044;
	add.s32 	%r3048, %r3043, %r3047;
	cvt.u32.u64 	%r3049, %rd15409;
	cvt.u32.u64 	%r3050, %rd7383;
	mad.lo.s32 	%r3051, %r3049, %r3050, %r3048;
	add.s32 	%r3052, %r3042, %r3051;
	cvt.u32.u64 	%r3053, %rd15410;
	cvt.u32.u64 	%r3054, %rd7380;
	mad.lo.s32 	%r3055, %r3053, %r3054, %r3052;
	add.s32 	%r3056, %r3041, %r3055;
	cvt.u32.u64 	%r3057, %rd15411;
	cvt.u32.u64 	%r3058, %rd7377;
	mad.lo.s32 	%r3059, %r3057, %r3058, %r3056;
	add.s32 	%r3060, %r3040, %r3059;
	cvt.u32.u64 	%r3061, %rd15412;
	cvt.u32.u64 	%r3062, %rd7374;
	mad.lo.s32 	%r3063, %r3061, %r3062, %r3060;
	add.s32 	%r3064, %r3039, %r3063;
	cvt.u32.u64 	%r3065, %rd15413;
	cvt.u32.u64 	%r3066, %rd7371;
	mad.lo.s32 	%r3067, %r3065, %r3066, %r3064;
	cvt.u32.u64 	%r3068, %rd7458;
	add.s32 	%r3069, %r3068, %r3067;
	cvt.u32.u64 	%r3070, %rd15414;
	cvt.u32.u64 	%r3071, %rd7368;
	mad.lo.s32 	%r3072, %r3070, %r3071, %r3069;
	cvt.u32.u64 	%r3073, %rd7365;
	cvt.u32.u64 	%r3074, %rd7366;
	mad.lo.s32 	%r5666, %r3074, %r3073, %r3072;
$L__BB0_532:
	cvt.u32.u64 	%r595, %rd15442;
	cvt.u32.u64 	%r596, %rd15441;
	cvt.u32.u64 	%r597, %rd15440;
	cvt.u32.u64 	%r598, %rd15439;
	cvt.u32.u64 	%r599, %rd15438;
	cvt.u32.u64 	%r600, %rd15437;
	setp.gt.u32 	%p621, %r5666, %r28;
	@%p621 bra 	$L__BB0_546;
	setp.lt.u32 	%p622, %r5666, %r28;
	@%p622 bra 	$L__BB0_547;
	cvt.u32.u64 	%r3075, %rd11;
	setp.lt.u32 	%p623, %r3075, %r595;
	@%p623 bra 	$L__BB0_546;
	setp.gt.u32 	%p624, %r3075, %r595;
	@%p624 bra 	$L__BB0_547;
	cvt.u32.u64 	%r3077, %rd10;
	setp.lt.u32 	%p625, %r3077, %r596;
	@%p625 bra 	$L__BB0_546;
	setp.gt.u32 	%p626, %r3077, %r596;
	@%p626 bra 	$L__BB0_547;
	cvt.u32.u64 	%r3079, %rd9;
	setp.lt.u32 	%p627, %r3079, %r597;
	@%p627 bra 	$L__BB0_546;
	setp.gt.u32 	%p628, %r3079, %r597;
	@%p628 bra 	$L__BB0_547;
	cvt.u32.u64 	%r3081, %rd8;
	setp.lt.u32 	%p629, %r3081, %r598;
	@%p629 bra 	$L__BB0_546;
	setp.gt.u32 	%p630, %r3081, %r598;
	@%p630 bra 	$L__BB0_547;
	cvt.u32.u64 	%r3083, %rd7;
	setp.lt.u32 	%p631, %r3083, %r599;
	@%p631 bra 	$L__BB0_546;
	setp.gt.u32 	%p632, %r3083, %r599;
	@%p632 bra 	$L__BB0_547;
	cvt.u32.u64 	%r3085, %rd6;
	setp.lt.u32 	%p633, %r3085, %r600;
	@%p633 bra 	$L__BB0_546;
	cvt.u32.u64 	%r3087, %rd5;
	setp.gt.u32 	%p634, %r3085, %r600;
	cvt.u32.u64 	%r3088, %rd15436;
	setp.gt.u32 	%p635, %r3087, %r3088;
	or.pred  	%p636, %p634, %p635;
	@%p636 bra 	$L__BB0_547;
$L__BB0_546:
	and.b64  	%rd10181, %rd15436, 4294967295;
	sub.s64 	%rd15436, %rd10181, %rd5;
	shr.u64 	%rd10182, %rd15436, 63;
	and.b64  	%rd10183, %rd15437, 4294967295;
	add.s64 	%rd10184, %rd10182, %rd6;
	sub.s64 	%rd15437, %rd10183, %rd10184;
	shr.u64 	%rd10185, %rd15437, 63;
	and.b64  	%rd10186, %rd15438, 4294967295;
	add.s64 	%rd10187, %rd10185, %rd7;
	sub.s64 	%rd15438, %rd10186, %rd10187;
	shr.u64 	%rd10188, %rd15438, 63;
	and.b64  	%rd10189, %rd15439, 4294967295;
	add.s64 	%rd10190, %rd10188, %rd8;
	sub.s64 	%rd15439, %rd10189, %rd10190;
	shr.u64 	%rd10191, %rd15439, 63;
	and.b64  	%rd10192, %rd15440, 4294967295;
	add.s64 	%rd10193, %rd10191, %rd9;
	sub.s64 	%rd15440, %rd10192, %rd10193;
	shr.u64 	%rd10194, %rd15440, 63;
	and.b64  	%rd10195, %rd15441, 4294967295;
	add.s64 	%rd10196, %rd10194, %rd10;
	sub.s64 	%rd15441, %rd10195, %rd10196;
	shr.u64 	%rd10197, %rd15441, 63;
	and.b64  	%rd10198, %rd15442, 4294967295;
	add.s64 	%rd10199, %rd10197, %rd11;
	sub.s64 	%rd15442, %rd10198, %rd10199;
	shr.u64 	%rd10200, %rd15442, 63;
	cvt.u32.u64 	%r3939, %rd10200;
	add.s32 	%r3940, %r28, %r3939;
	sub.s32 	%r5666, %r5666, %r3940;
	bra.uni 	$L__BB0_532;
$L__BB0_547:
	cvt.u64.u32 	%rd1152, %r5627;
	and.b64  	%rd7460, %rd15436, 4294967295;
	mul.lo.s64 	%rd1167, %rd7460, %rd1152;
	shr.u64 	%rd7461, %rd1167, 32;
	and.b64  	%rd7462, %rd15437, 4294967295;
	mad.lo.s64 	%rd7463, %rd7462, %rd1152, %rd7461;
	shr.u64 	%rd7464, %rd7463, 32;
	and.b64  	%rd7465, %rd15438, 4294967295;
	mad.lo.s64 	%rd7466, %rd7465, %rd1152, %rd7464;
	shr.u64 	%rd7467, %rd7466, 32;
	and.b64  	%rd7468, %rd15439, 4294967295;
	mad.lo.s64 	%rd7469, %rd7468, %rd1152, %rd7467;
	shr.u64 	%rd7470, %rd7469, 32;
	and.b64  	%rd7471, %rd15440, 4294967295;
	mad.lo.s64 	%rd7472, %rd7471, %rd1152, %rd7470;
	shr.u64 	%rd7473, %rd7472, 32;
	and.b64  	%rd7474, %rd15441, 4294967295;
	mad.lo.s64 	%rd7475, %rd7474, %rd1152, %rd7473;
	shr.u64 	%rd7476, %rd7475, 32;
	and.b64  	%rd7477, %rd15442, 4294967295;
	mad.lo.s64 	%rd7478, %rd7477, %rd1152, %rd7476;
	shr.u64 	%rd7479, %rd7478, 32;
	cvt.u64.u32 	%rd7480, %r5666;
	cvt.u64.u32 	%rd1154, %r5626;
	and.b64  	%rd7481, %rd7463, 4294967295;
	mad.lo.s64 	%rd1168, %rd7460, %rd1154, %rd7481;
	shr.u64 	%rd7482, %rd1168, 32;
	and.b64  	%rd7483, %rd7466, 4294967295;
	add.s64 	%rd7484, %rd7482, %rd7483;
	mad.lo.s64 	%rd7485, %rd7462, %rd1154, %rd7484;
	shr.u64 	%rd7486, %rd7485, 32;
	and.b64  	%rd7487, %rd7469, 4294967295;
	add.s64 	%rd7488, %rd7486, %rd7487;
	mad.lo.s64 	%rd7489, %rd7465, %rd1154, %rd7488;
	shr.u64 	%rd7490, %rd7489, 32;
	and.b64  	%rd7491, %rd7472, 4294967295;
	add.s64 	%rd7492, %rd7490, %rd7491;
	mad.lo.s64 	%rd7493, %rd7468, %rd1154, %rd7492;
	shr.u64 	%rd7494, %rd7493, 32;
	and.b64  	%rd7495, %rd7475, 4294967295;
	add.s64 	%rd7496, %rd7494, %rd7495;
	mad.lo.s64 	%rd7497, %rd7471, %rd1154, %rd7496;
	shr.u64 	%rd7498, %rd7497, 32;
	and.b64  	%rd7499, %rd7478, 4294967295;
	add.s64 	%rd7500, %rd7498, %rd7499;
	mad.lo.s64 	%rd7501, %rd7474, %rd1154, %rd7500;
	shr.u64 	%rd7502, %rd7501, 32;
	cvt.u64.u32 	%rd1156, %r5625;
	and.b64  	%rd7503, %rd7485, 4294967295;
	mad.lo.s64 	%rd1169, %rd7460, %rd1156, %rd7503;
	shr.u64 	%rd7504, %rd1169, 32;
	and.b64  	%rd7505, %rd7489, 4294967295;
	add.s64 	%rd7506, %rd7504, %rd7505;
	mad.lo.s64 	%rd7507, %rd7462, %rd1156, %rd7506;
	shr.u64 	%rd7508, %rd7507, 32;
	and.b64  	%rd7509, %rd7493, 4294967295;
	add.s64 	%rd7510, %rd7508, %rd7509;
	mad.lo.s64 	%rd7511, %rd7465, %rd1156, %rd7510;
	shr.u64 	%rd7512, %rd7511, 32;
	and.b64  	%rd7513, %rd7497, 4294967295;
	add.s64 	%rd7514, %rd7512, %rd7513;
	mad.lo.s64 	%rd7515, %rd7468, %rd1156, %rd7514;
	shr.u64 	%rd7516, %rd7515, 32;
	and.b64  	%rd7517, %rd7501, 4294967295;
	add.s64 	%rd7518, %rd7516, %rd7517;
	mad.lo.s64 	%rd7519, %rd7471, %rd1156, %rd7518;
	shr.u64 	%rd7520, %rd7519, 32;
	cvt.u64.u32 	%rd1158, %r5624;
	and.b64  	%rd7521, %rd7507, 4294967295;
	mad.lo.s64 	%rd1170, %rd7460, %rd1158, %rd7521;
	shr.u64 	%rd7522, %rd1170, 32;
	and.b64  	%rd7523, %rd7511, 4294967295;
	add.s64 	%rd7524, %rd7522, %rd7523;
	mad.lo.s64 	%rd7525, %rd7462, %rd1158, %rd7524;
	shr.u64 	%rd7526, %rd7525, 32;
	and.b64  	%rd7527, %rd7515, 4294967295;
	add.s64 	%rd7528, %rd7526, %rd7527;
	mad.lo.s64 	%rd7529, %rd7465, %rd1158, %rd7528;
	shr.u64 	%rd7530, %rd7529, 32;
	and.b64  	%rd7531, %rd7519, 4294967295;
	add.s64 	%rd7532, %rd7530, %rd7531;
	mad.lo.s64 	%rd7533, %rd7468, %rd1158, %rd7532;
	shr.u64 	%rd7534, %rd7533, 32;
	cvt.u64.u32 	%rd1160, %r5623;
	and.b64  	%rd7535, %rd7525, 4294967295;
	mad.lo.s64 	%rd1171, %rd7460, %rd1160, %rd7535;
	shr.u64 	%rd7536, %rd1171, 32;
	and.b64  	%rd7537, %rd7529, 4294967295;
	add.s64 	%rd7538, %rd7536, %rd7537;
	mad.lo.s64 	%rd7539, %rd7462, %rd1160, %rd7538;
	shr.u64 	%rd7540, %rd7539, 32;
	and.b64  	%rd7541, %rd7533, 4294967295;
	add.s64 	%rd7542, %rd7540, %rd7541;
	mad.lo.s64 	%rd7543, %rd7465, %rd1160, %rd7542;
	shr.u64 	%rd7544, %rd7543, 32;
	cvt.u64.u32 	%rd1162, %r5622;
	and.b64  	%rd7545, %rd7539, 4294967295;
	mad.lo.s64 	%rd1172, %rd7460, %rd1162, %rd7545;
	shr.u64 	%rd7546, %rd1172, 32;
	and.b64  	%rd7547, %rd7543, 4294967295;
	add.s64 	%rd7548, %rd7546, %rd7547;
	mad.lo.s64 	%rd7549, %rd7462, %rd1162, %rd7548;
	shr.u64 	%rd7550, %rd7549, 32;
	cvt.u64.u32 	%rd1164, %r5621;
	and.b64  	%rd7551, %rd7549, 4294967295;
	mad.lo.s64 	%rd1173, %rd7460, %rd1164, %rd7551;
	shr.u64 	%rd7552, %rd1173, 32;
	cvt.u64.u32 	%rd1166, %r5620;
	cvt.u32.u64 	%r3089, %rd7550;
	cvt.u32.u64 	%r3090, %rd7544;
	cvt.u32.u64 	%r3091, %rd7534;
	cvt.u32.u64 	%r3092, %rd7520;
	cvt.u32.u64 	%r3093, %rd7502;
	cvt.u32.u64 	%r3094, %rd7479;
	cvt.u32.u64 	%r3095, %rd1152;
	cvt.u32.u64 	%r3096, %rd7480;
	mad.lo.s32 	%r3097, %r3096, %r3095, %r3094;
	add.s32 	%r3098, %r3093, %r3097;
	cvt.u32.u64 	%r3100, %rd1154;
	mad.lo.s32 	%r3101, %r595, %r3100, %r3098;
	add.s32 	%r3102, %r3092, %r3101;
	cvt.u32.u64 	%r3104, %rd1156;
	mad.lo.s32 	%r3105, %r596, %r3104, %r3102;
	add.s32 	%r3106, %r3091, %r3105;
	cvt.u32.u64 	%r3108, %rd1158;
	mad.lo.s32 	%r3109, %r597, %r3108, %r3106;
	add.s32 	%r3110, %r3090, %r3109;
	cvt.u32.u64 	%r3112, %rd1160;
	mad.lo.s32 	%r3113, %r598, %r3112, %r3110;
	add.s32 	%r3114, %r3089, %r3113;
	cvt.u32.u64 	%r3116, %rd1162;
	mad.lo.s32 	%r3117, %r599, %r3116, %r3114;
	cvt.u32.u64 	%r3118, %rd7552;
	add.s32 	%r3119, %r3118, %r3117;
	cvt.u32.u64 	%r3121, %rd1164;
	mad.lo.s32 	%r3122, %r600, %r3121, %r3119;
	cvt.u32.u64 	%r3123, %rd15436;
	cvt.u32.u64 	%r3124, %rd1166;
	mad.lo.s32 	%r603, %r3123, %r3124, %r3122;
$L__BB0_548:
	cvt.u32.u64 	%r604, %rd1173;
	cvt.u32.u64 	%r605, %rd1172;
	cvt.u32.u64 	%r606, %rd1171;
	cvt.u32.u64 	%r607, %rd1170;
	cvt.u32.u64 	%r608, %rd1169;
	cvt.u32.u64 	%r609, %rd1168;
	setp.gt.u32 	%p637, %r603, %r28;
	@%p637 bra 	$L__BB0_562;
	setp.lt.u32 	%p638, %r603, %r28;
	@%p638 bra 	$L__BB0_563;
	cvt.u32.u64 	%r3125, %rd11;
	setp.lt.u32 	%p639, %r3125, %r604;
	@%p639 bra 	$L__BB0_562;
	setp.gt.u32 	%p640, %r3125, %r604;
	@%p640 bra 	$L__BB0_563;
	cvt.u32.u64 	%r3127, %rd10;
	setp.lt.u32 	%p641, %r3127, %r605;
	@%p641 bra 	$L__BB0_562;
	setp.gt.u32 	%p642, %r3127, %r605;
	@%p642 bra 	$L__BB0_563;
	cvt.u32.u64 	%r3129, %rd9;
	setp.lt.u32 	%p643, %r3129, %r606;
	@%p643 bra 	$L__BB0_562;
	setp.gt.u32 	%p644, %r3129, %r606;
	@%p644 bra 	$L__BB0_563;
	cvt.u32.u64 	%r3131, %rd8;
	setp.lt.u32 	%p645, %r3131, %r607;
	@%p645 bra 	$L__BB0_562;
	setp.gt.u32 	%p646, %r3131, %r607;
	@%p646 bra 	$L__BB0_563;
	cvt.u32.u64 	%r3133, %rd7;
	setp.lt.u32 	%p647, %r3133, %r608;
	@%p647 bra 	$L__BB0_562;
	setp.gt.u32 	%p648, %r3133, %r608;
	@%p648 bra 	$L__BB0_563;
	cvt.u32.u64 	%r3135, %rd6;
	setp.lt.u32 	%p649, %r3135, %r609;
	@%p649 bra 	$L__BB0_562;
	cvt.u32.u64 	%r3137, %rd5;
	setp.gt.u32 	%p650, %r3135, %r609;
	cvt.u32.u64 	%r3138, %rd1167;
	setp.gt.u32 	%p651, %r3137, %r3138;
	or.pred  	%p652, %p650, %p651;
	@%p652 bra 	$L__BB0_563;
$L__BB0_562:
	and.b64  	%rd10161, %rd1167, 4294967295;
	sub.s64 	%rd1167, %rd10161, %rd5;
	shr.u64 	%rd10162, %rd1167, 63;
	and.b64  	%rd10163, %rd1168, 4294967295;
	add.s64 	%rd10164, %rd10162, %rd6;
	sub.s64 	%rd1168, %rd10163, %rd10164;
	shr.u64 	%rd10165, %rd1168, 63;
	and.b64  	%rd10166, %rd1169, 4294967295;
	add.s64 	%rd10167, %rd10165, %rd7;
	sub.s64 	%rd1169, %rd10166, %rd10167;
	shr.u64 	%rd10168, %rd1169, 63;
	and.b64  	%rd10169, %rd1170, 4294967295;
	add.s64 	%rd10170, %rd10168, %rd8;
	sub.s64 	%rd1170, %rd10169, %rd10170;
	shr.u64 	%rd10171, %rd1170, 63;
	and.b64  	%rd10172, %rd1171, 4294967295;
	add.s64 	%rd10173, %rd10171, %rd9;
	sub.s64 	%rd1171, %rd10172, %rd10173;
	shr.u64 	%rd10174, %rd1171, 63;
	and.b64  	%rd10175, %rd1172, 4294967295;
	add.s64 	%rd10176, %rd10174, %rd10;
	sub.s64 	%rd1172, %rd10175, %rd10176;
	shr.u64 	%rd10177, %rd1172, 63;
	and.b64  	%rd10178, %rd1173, 4294967295;
	add.s64 	%rd10179, %rd10177, %rd11;
	sub.s64 	%rd1173, %rd10178, %rd10179;
	shr.u64 	%rd10180, %rd1173, 63;
	cvt.u32.u64 	%r3937, %rd10180;
	add.s32 	%r3938, %r28, %r3937;
	sub.s32 	%r603, %r603, %r3938;
	bra.uni 	$L__BB0_548;
$L__BB0_563:
	cvt.u64.u32 	%rd7554, %r5793;
	and.b64  	%rd7555, %rd15429, 4294967295;
	mul.lo.s64 	%rd1188, %rd7555, %rd7554;
	shr.u64 	%rd7556, %rd1188, 32;
	and.b64  	%rd7557, %rd15430, 4294967295;
	mad.lo.s64 	%rd7558, %rd7557, %rd7554, %rd7556;
	shr.u64 	%rd7559, %rd7558, 32;
	and.b64  	%rd7560, %rd15431, 4294967295;
	mad.lo.s64 	%rd7561, %rd7560, %rd7554, %rd7559;
	shr.u64 	%rd7562, %rd7561, 32;
	and.b64  	%rd7563, %rd15432, 4294967295;
	mad.lo.s64 	%rd7564, %rd7563, %rd7554, %rd7562;
	shr.u64 	%rd7565, %rd7564, 32;
	and.b64  	%rd7566, %rd15433, 4294967295;
	mad.lo.s64 	%rd7567, %rd7566, %rd7554, %rd7565;
	shr.u64 	%rd7568, %rd7567, 32;
	and.b64  	%rd7569, %rd15434, 4294967295;
	mad.lo.s64 	%rd7570, %rd7569, %rd7554, %rd7568;
	shr.u64 	%rd7571, %rd7570, 32;
	and.b64  	%rd7572, %rd15435, 4294967295;
	mad.lo.s64 	%rd7573, %rd7572, %rd7554, %rd7571;
	shr.u64 	%rd7574, %rd7573, 32;
	cvt.u64.u32 	%rd7575, %r5665;
	cvt.u64.u32 	%rd7576, %r5792;
	and.b64  	%rd7577, %rd7558, 4294967295;
	mad.lo.s64 	%rd1189, %rd7555, %rd7576, %rd7577;
	shr.u64 	%rd7578, %rd1189, 32;
	and.b64  	%rd7579, %rd7561, 4294967295;
	add.s64 	%rd7580, %rd7578, %rd7579;
	mad.lo.s64 	%rd7581, %rd7557, %rd7576, %rd7580;
	shr.u64 	%rd7582, %rd7581, 32;
	and.b64  	%rd7583, %rd7564, 4294967295;
	add.s64 	%rd7584, %rd7582, %rd7583;
	mad.lo.s64 	%rd7585, %rd7560, %rd7576, %rd7584;
	shr.u64 	%rd7586, %rd7585, 32;
	and.b64  	%rd7587, %rd7567, 4294967295;
	add.s64 	%rd7588, %rd7586, %rd7587;
	mad.lo.s64 	%rd7589, %rd7563, %rd7576, %rd7588;
	shr.u64 	%rd7590, %rd7589, 32;
	and.b64  	%rd7591, %rd7570, 4294967295;
	add.s64 	%rd7592, %rd7590, %rd7591;
	mad.lo.s64 	%rd7593, %rd7566, %rd7576, %rd7592;
	shr.u64 	%rd7594, %rd7593, 32;
	and.b64  	%rd7595, %rd7573, 4294967295;
	add.s64 	%rd7596, %rd7594, %rd7595;
	mad.lo.s64 	%rd7597, %rd7569, %rd7576, %rd7596;
	shr.u64 	%rd7598, %rd7597, 32;
	cvt.u64.u32 	%rd7599, %r5791;
	and.b64  	%rd7600, %rd7581, 4294967295;
	mad.lo.s64 	%rd1190, %rd7555, %rd7599, %rd7600;
	shr.u64 	%rd7601, %rd1190, 32;
	and.b64  	%rd7602, %rd7585, 4294967295;
	add.s64 	%rd7603, %rd7601, %rd7602;
	mad.lo.s64 	%rd7604, %rd7557, %rd7599, %rd7603;
	shr.u64 	%rd7605, %rd7604, 32;
	and.b64  	%rd7606, %rd7589, 4294967295;
	add.s64 	%rd7607, %rd7605, %rd7606;
	mad.lo.s64 	%rd7608, %rd7560, %rd7599, %rd7607;
	shr.u64 	%rd7609, %rd7608, 32;
	and.b64  	%rd7610, %rd7593, 4294967295;
	add.s64 	%rd7611, %rd7609, %rd7610;
	mad.lo.s64 	%rd7612, %rd7563, %rd7599, %rd7611;
	shr.u64 	%rd7613, %rd7612, 32;
	and.b64  	%rd7614, %rd7597, 4294967295;
	add.s64 	%rd7615, %rd7613, %rd7614;
	mad.lo.s64 	%rd7616, %rd7566, %rd7599, %rd7615;
	shr.u64 	%rd7617, %rd7616, 32;
	cvt.u64.u32 	%rd7618, %r5790;
	and.b64  	%rd7619, %rd7604, 4294967295;
	mad.lo.s64 	%rd1191, %rd7555, %rd7618, %rd7619;
	shr.u64 	%rd7620, %rd1191, 32;
	and.b64  	%rd7621, %rd7608, 4294967295;
	add.s64 	%rd7622, %rd7620, %rd7621;
	mad.lo.s64 	%rd7623, %rd7557, %rd7618, %rd7622;
	shr.u64 	%rd7624, %rd7623, 32;
	and.b64  	%rd7625, %rd7612, 4294967295;
	add.s64 	%rd7626, %rd7624, %rd7625;
	mad.lo.s64 	%rd7627, %rd7560, %rd7618, %rd7626;
	shr.u64 	%rd7628, %rd7627, 32;
	and.b64  	%rd7629, %rd7616, 4294967295;
	add.s64 	%rd7630, %rd7628, %rd7629;
	mad.lo.s64 	%rd7631, %rd7563, %rd7618, %rd7630;
	shr.u64 	%rd7632, %rd7631, 32;
	cvt.u64.u32 	%rd7633, %r5789;
	and.b64  	%rd7634, %rd7623, 4294967295;
	mad.lo.s64 	%rd1192, %rd7555, %rd7633, %rd7634;
	shr.u64 	%rd7635, %rd1192, 32;
	and.b64  	%rd7636, %rd7627, 4294967295;
	add.s64 	%rd7637, %rd7635, %rd7636;
	mad.lo.s64 	%rd7638, %rd7557, %rd7633, %rd7637;
	shr.u64 	%rd7639, %rd7638, 32;
	and.b64  	%rd7640, %rd7631, 4294967295;
	add.s64 	%rd7641, %rd7639, %rd7640;
	mad.lo.s64 	%rd7642, %rd7560, %rd7633, %rd7641;
	shr.u64 	%rd7643, %rd7642, 32;
	cvt.u64.u32 	%rd7644, %r5788;
	and.b64  	%rd7645, %rd7638, 4294967295;
	mad.lo.s64 	%rd1193, %rd7555, %rd7644, %rd7645;
	shr.u64 	%rd7646, %rd1193, 32;
	and.b64  	%rd7647, %rd7642, 4294967295;
	add.s64 	%rd7648, %rd7646, %rd7647;
	mad.lo.s64 	%rd7649, %rd7557, %rd7644, %rd7648;
	shr.u64 	%rd7650, %rd7649, 32;
	cvt.u64.u32 	%rd7651, %r5787;
	and.b64  	%rd7652, %rd7649, 4294967295;
	mad.lo.s64 	%rd1194, %rd7555, %rd7651, %rd7652;
	shr.u64 	%rd7653, %rd1194, 32;
	cvt.u64.u32 	%rd7654, %r5786;
	cvt.u32.u64 	%r3139, %rd7650;
	cvt.u32.u64 	%r3140, %rd7643;
	cvt.u32.u64 	%r3141, %rd7632;
	cvt.u32.u64 	%r3142, %rd7617;
	cvt.u32.u64 	%r3143, %rd7598;
	cvt.u32.u64 	%r3144, %rd7574;
	cvt.u32.u64 	%r3145, %rd7554;
	cvt.u32.u64 	%r3146, %rd7575;
	mad.lo.s32 	%r3147, %r3146, %r3145, %r3144;
	add.s32 	%r3148, %r3143, %r3147;
	cvt.u32.u64 	%r3149, %rd15435;
	cvt.u32.u64 	%r3150, %rd7576;
	mad.lo.s32 	%r3151, %r3149, %r3150, %r3148;
	add.s32 	%r3152, %r3142, %r3151;
	cvt.u32.u64 	%r3153, %rd15434;
	cvt.u32.u64 	%r3154, %rd7599;
	mad.lo.s32 	%r3155, %r3153, %r3154, %r3152;
	add.s32 	%r3156, %r3141, %r3155;
	cvt.u32.u64 	%r3157, %rd15433;
	cvt.u32.u64 	%r3158, %rd7618;
	mad.lo.s32 	%r3159, %r3157, %r3158, %r3156;
	add.s32 	%r3160, %r3140, %r3159;
	cvt.u32.u64 	%r3161, %rd15432;
	cvt.u32.u64 	%r3162, %rd7633;
	mad.lo.s32 	%r3163, %r3161, %r3162, %r3160;
	add.s32 	%r3164, %r3139, %r3163;
	cvt.u32.u64 	%r3165, %rd15431;
	cvt.u32.u64 	%r3166, %rd7644;
	mad.lo.s32 	%r3167, %r3165, %r3166, %r3164;
	cvt.u32.u64 	%r3168, %rd7653;
	add.s32 	%r3169, %r3168, %r3167;
	cvt.u32.u64 	%r3170, %rd15430;
	cvt.u32.u64 	%r3171, %rd7651;
	mad.lo.s32 	%r3172, %r3170, %r3171, %r3169;
	cvt.u32.u64 	%r3173, %rd15429;
	cvt.u32.u64 	%r3174, %rd7654;
	mad.lo.s32 	%r612, %r3173, %r3174, %r3172;
$L__BB0_564:
	cvt.u32.u64 	%r613, %rd1194;
	cvt.u32.u64 	%r614, %rd1193;
	cvt.u32.u64 	%r615, %rd1192;
	cvt.u32.u64 	%r616, %rd1191;
	cvt.u32.u64 	%r617, %rd1190;
	cvt.u32.u64 	%r618, %rd1189;
	setp.gt.u32 	%p653, %r612, %r28;
	@%p653 bra 	$L__BB0_578;
	setp.lt.u32 	%p654, %r612, %r28;
	@%p654 bra 	$L__BB0_579;
	cvt.u32.u64 	%r3175, %rd11;
	setp.lt.u32 	%p655, %r3175, %r613;
	@%p655 bra 	$L__BB0_578;
	setp.gt.u32 	%p656, %r3175, %r613;
	@%p656 bra 	$L__BB0_579;
	cvt.u32.u64 	%r3177, %rd10;
	setp.lt.u32 	%p657, %r3177, %r614;
	@%p657 bra 	$L__BB0_578;
	setp.gt.u32 	%p658, %r3177, %r614;
	@%p658 bra 	$L__BB0_579;
	cvt.u32.u64 	%r3179, %rd9;
	setp.lt.u32 	%p659, %r3179, %r615;
	@%p659 bra 	$L__BB0_578;
	setp.gt.u32 	%p660, %r3179, %r615;
	@%p660 bra 	$L__BB0_579;
	cvt.u32.u64 	%r3181, %rd8;
	setp.lt.u32 	%p661, %r3181, %r616;
	@%p661 bra 	$L__BB0_578;
	setp.gt.u32 	%p662, %r3181, %r616;
	@%p662 bra 	$L__BB0_579;
	cvt.u32.u64 	%r3183, %rd7;
	setp.lt.u32 	%p663, %r3183, %r617;
	@%p663 bra 	$L__BB0_578;
	setp.gt.u32 	%p664, %r3183, %r617;
	@%p664 bra 	$L__BB0_579;
	cvt.u32.u64 	%r3185, %rd6;
	setp.lt.u32 	%p665, %r3185, %r618;
	@%p665 bra 	$L__BB0_578;
	cvt.u32.u64 	%r3187, %rd5;
	setp.gt.u32 	%p666, %r3185, %r618;
	cvt.u32.u64 	%r3188, %rd1188;
	setp.gt.u32 	%p667, %r3187, %r3188;
	or.pred  	%p668, %p666, %p667;
	@%p668 bra 	$L__BB0_579;
$L__BB0_578:
	and.b64  	%rd10141, %rd1188, 4294967295;
	sub.s64 	%rd1188, %rd10141, %rd5;
	shr.u64 	%rd10142, %rd1188, 63;
	and.b64  	%rd10143, %rd1189, 4294967295;
	add.s64 	%rd10144, %rd10142, %rd6;
	sub.s64 	%rd1189, %rd10143, %rd10144;
	shr.u64 	%rd10145, %rd1189, 63;
	and.b64  	%rd10146, %rd1190, 4294967295;
	add.s64 	%rd10147, %rd10145, %rd7;
	sub.s64 	%rd1190, %rd10146, %rd10147;
	shr.u64 	%rd10148, %rd1190, 63;
	and.b64  	%rd10149, %rd1191, 4294967295;
	add.s64 	%rd10150, %rd10148, %rd8;
	sub.s64 	%rd1191, %rd10149, %rd10150;
	shr.u64 	%rd10151, %rd1191, 63;
	and.b64  	%rd10152, %rd1192, 4294967295;
	add.s64 	%rd10153, %rd10151, %rd9;
	sub.s64 	%rd1192, %rd10152, %rd10153;
	shr.u64 	%rd10154, %rd1192, 63;
	and.b64  	%rd10155, %rd1193, 4294967295;
	add.s64 	%rd10156, %rd10154, %rd10;
	sub.s64 	%rd1193, %rd10155, %rd10156;
	shr.u64 	%rd10157, %rd1193, 63;
	and.b64  	%rd10158, %rd1194, 4294967295;
	add.s64 	%rd10159, %rd10157, %rd11;
	sub.s64 	%rd1194, %rd10158, %rd10159;
	shr.u64 	%rd10160, %rd1194, 63;
	cvt.u32.u64 	%r3935, %rd10160;
	add.s32 	%r3936, %r28, %r3935;
	sub.s32 	%r612, %r612, %r3936;
	bra.uni 	$L__BB0_564;
$L__BB0_579:
	setp.gt.u32 	%p669, %r571, %r581;
	@%p669 bra 	$L__BB0_745;
	setp.lt.u32 	%p670, %r571, %r581;
	setp.ne.s32 	%p671, %r572, %r582;
	cvt.u32.u64 	%r3189, %rd1073;
	cvt.u32.u64 	%r3190, %rd1101;
	setp.ne.s32 	%p672, %r3189, %r3190;
	or.pred  	%p673, %p671, %p672;
	or.pred  	%p674, %p673, %p670;
	cvt.u32.u64 	%r3191, %rd1072;
	cvt.u32.u64 	%r3192, %rd1100;
	setp.ne.s32 	%p675, %r3191, %r3192;
	or.pred  	%p676, %p674, %p675;
	cvt.u32.u64 	%r3193, %rd1071;
	cvt.u32.u64 	%r3194, %rd1099;
	setp.ne.s32 	%p677, %r3193, %r3194;
	or.pred  	%p678, %p676, %p677;
	cvt.u32.u64 	%r3195, %rd1070;
	cvt.u32.u64 	%r3196, %rd1098;
	setp.ne.s32 	%p679, %r3195, %r3196;
	or.pred  	%p680, %p678, %p679;
	cvt.u32.u64 	%r3197, %rd1069;
	cvt.u32.u64 	%r3198, %rd1097;
	setp.ne.s32 	%p681, %r3197, %r3198;
	or.pred  	%p682, %p680, %p681;
	cvt.u32.u64 	%r3199, %rd1068;
	cvt.u32.u64 	%r3200, %rd1096;
	setp.ne.s32 	%p683, %r3199, %r3200;
	or.pred  	%p684, %p682, %p683;
	setp.gt.u32 	%p685, %r603, %r612;
	or.pred  	%p686, %p684, %p685;
	@%p686 bra 	$L__BB0_745;
	setp.lt.u32 	%p687, %r603, %r612;
	setp.ne.s32 	%p688, %r604, %r613;
	setp.ne.s32 	%p689, %r605, %r614;
	or.pred  	%p690, %p688, %p689;
	or.pred  	%p691, %p690, %p687;
	setp.ne.s32 	%p692, %r606, %r615;
	or.pred  	%p693, %p691, %p692;
	setp.ne.s32 	%p694, %r607, %r616;
	or.pred  	%p695, %p693, %p694;
	setp.ne.s32 	%p696, %r608, %r617;
	or.pred  	%p697, %p695, %p696;
	setp.ne.s32 	%p698, %r609, %r618;
	or.pred  	%p699, %p697, %p698;
	cvt.u32.u64 	%r3201, %rd1167;
	cvt.u32.u64 	%r3202, %rd1188;
	setp.ne.s32 	%p700, %r3201, %r3202;
	or.pred  	%p701, %p699, %p700;
	@%p701 bra 	$L__BB0_745;
	mul.lo.s64 	%rd15457, %rd1046, %rd1046;
	shr.u64 	%rd7656, %rd15457, 32;
	mul.lo.s64 	%rd7657, %rd1055, %rd1046;
	add.s64 	%rd7658, %rd7656, %rd7657;
	shr.u64 	%rd7659, %rd7658, 32;
	mul.lo.s64 	%rd7660, %rd1057, %rd1046;
	add.s64 	%rd7661, %rd7659, %rd7660;
	shr.u64 	%rd7662, %rd7661, 32;
	mul.lo.s64 	%rd7663, %rd1059, %rd1046;
	add.s64 	%rd7664, %rd7662, %rd7663;
	shr.u64 	%rd7665, %rd7664, 32;
	mul.lo.s64 	%rd7666, %rd1061, %rd1046;
	add.s64 	%rd7667, %rd7665, %rd7666;
	shr.u64 	%rd7668, %rd7667, 32;
	mul.lo.s64 	%rd7669, %rd1063, %rd1046;
	add.s64 	%rd7670, %rd7668, %rd7669;
	shr.u64 	%rd7671, %rd7670, 32;
	mul.lo.s64 	%rd7672, %rd1065, %rd1046;
	add.s64 	%rd7673, %rd7671, %rd7672;
	shr.u64 	%rd7674, %rd7673, 32;
	and.b64  	%rd7675, %rd7658, 4294967295;
	add.s64 	%rd15458, %rd7657, %rd7675;
	shr.u64 	%rd7676, %rd15458, 32;
	and.b64  	%rd7677, %rd7661, 4294967295;
	add.s64 	%rd7678, %rd7676, %rd7677;
	mad.lo.s64 	%rd7679, %rd1055, %rd1055, %rd7678;
	shr.u64 	%rd7680, %rd7679, 32;
	mul.lo.s64 	%rd7681, %rd1057, %rd1055;
	and.b64  	%rd7682, %rd7664, 4294967295;
	add.s64 	%rd7683, %rd7680, %rd7682;
	add.s64 	%rd7684, %rd7683, %rd7681;
	shr.u64 	%rd7685, %rd7684, 32;
	mul.lo.s64 	%rd7686, %rd1059, %rd1055;
	and.b64  	%rd7687, %rd7667, 4294967295;
	add.s64 	%rd7688, %rd7685, %rd7687;
	add.s64 	%rd7689, %rd7688, %rd7686;
	shr.u64 	%rd7690, %rd7689, 32;
	mul.lo.s64 	%rd7691, %rd1061, %rd1055;
	and.b64  	%rd7692, %rd7670, 4294967295;
	add.s64 	%rd7693, %rd7690, %rd7692;
	add.s64 	%rd7694, %rd7693, %rd7691;
	shr.u64 	%rd7695, %rd7694, 32;
	mul.lo.s64 	%rd7696, %rd1063, %rd1055;
	and.b64  	%rd7697, %rd7673, 4294967295;
	add.s64 	%rd7698, %rd7695, %rd7697;
	add.s64 	%rd7699, %rd7698, %rd7696;
	shr.u64 	%rd7700, %rd7699, 32;
	mul.lo.s64 	%rd7701, %rd1065, %rd1055;
	and.b64  	%rd7702, %rd7679, 4294967295;
	add.s64 	%rd15459, %rd7660, %rd7702;
	shr.u64 	%rd7703, %rd15459, 32;
	and.b64  	%rd7704, %rd7684, 4294967295;
	add.s64 	%rd7705, %rd7703, %rd7704;
	add.s64 	%rd7706, %rd7705, %rd7681;
	shr.u64 	%rd7707, %rd7706, 32;
	and.b64  	%rd7708, %rd7689, 4294967295;
	add.s64 	%rd7709, %rd7707, %rd7708;
	mad.lo.s64 	%rd7710, %rd1057, %rd1057, %rd7709;
	shr.u64 	%rd7711, %rd7710, 32;
	mul.lo.s64 	%rd7712, %rd1059, %rd1057;
	and.b64  	%rd7713, %rd7694, 4294967295;
	add.s64 	%rd7714, %rd7711, %rd7713;
	add.s64 	%rd7715, %rd7714, %rd7712;
	shr.u64 	%rd7716, %rd7715, 32;
	mul.lo.s64 	%rd7717, %rd1061, %rd1057;
	and.b64  	%rd7718, %rd7699, 4294967295;
	add.s64 	%rd7719, %rd7716, %rd7718;
	add.s64 	%rd7720, %rd7719, %rd7717;
	shr.u64 	%rd7721, %rd7720, 32;
	mul.lo.s64 	%rd7722, %rd1063, %rd1057;
	and.b64  	%rd7723, %rd7706, 4294967295;
	add.s64 	%rd15460, %rd7663, %rd7723;
	shr.u64 	%rd7724, %rd15460, 32;
	and.b64  	%rd7725, %rd7710, 4294967295;
	add.s64 	%rd7726, %rd7724, %rd7725;
	add.s64 	%rd7727, %rd7726, %rd7686;
	shr.u64 	%rd7728, %rd7727, 32;
	and.b64  	%rd7729, %rd7715, 4294967295;
	add.s64 	%rd7730, %rd7728, %rd7729;
	add.s64 	%rd7731, %rd7730, %rd7712;
	shr.u64 	%rd7732, %rd7731, 32;
	and.b64  	%rd7733, %rd7720, 4294967295;
	add.s64 	%rd7734, %rd7732, %rd7733;
	mad.lo.s64 	%rd7735, %rd1059, %rd1059, %rd7734;
	shr.u64 	%rd7736, %rd7735, 32;
	mul.lo.s64 	%rd7737, %rd1061, %rd1059;
	and.b64  	%rd7738, %rd7727, 4294967295;
	add.s64 	%rd15461, %rd7666, %rd7738;
	shr.u64 	%rd7739, %rd15461, 32;
	and.b64  	%rd7740, %rd7731, 4294967295;
	add.s64 	%rd7741, %rd7739, %rd7740;
	add.s64 	%rd7742, %rd7741, %rd7691;
	shr.u64 	%rd7743, %rd7742, 32;
	and.b64  	%rd7744, %rd7735, 4294967295;
	add.s64 	%rd7745, %rd7743, %rd7744;
	add.s64 	%rd7746, %rd7745, %rd7717;
	shr.u64 	%rd7747, %rd7746, 32;
	and.b64  	%rd7748, %rd7742, 4294967295;
	add.s64 	%rd15462, %rd7669, %rd7748;
	shr.u64 	%rd7749, %rd15462, 32;
	and.b64  	%rd7750, %rd7746, 4294967295;
	add.s64 	%rd7751, %rd7749, %rd7750;
	add.s64 	%rd7752, %rd7751, %rd7696;
	shr.u64 	%rd7753, %rd7752, 32;
	and.b64  	%rd7754, %rd7752, 4294967295;
	add.s64 	%rd15463, %rd7672, %rd7754;
	shr.u64 	%rd7755, %rd15463, 32;
	cvt.u32.u64 	%r3203, %rd7753;
	cvt.u32.u64 	%r3204, %rd7747;
	cvt.u32.u64 	%r3205, %rd7736;
	cvt.u32.u64 	%r3206, %rd7721;
	cvt.u32.u64 	%r3207, %rd7700;
	cvt.u32.u64 	%r3208, %rd7674;
	cvt.u32.u64 	%r3209, %rd1046;
	mul.lo.s32 	%r3211, %r2915, %r3209;
	add.s32 	%r3212, %r3208, %r3211;
	add.s32 	%r3213, %r3207, %r3212;
	cvt.u32.u64 	%r3214, %rd7701;
	add.s32 	%r3215, %r3213, %r3214;
	add.s32 	%r3216, %r3206, %r3215;
	cvt.u32.u64 	%r3217, %rd7722;
	add.s32 	%r3218, %r3216, %r3217;
	add.s32 	%r3219, %r3205, %r3218;
	cvt.u32.u64 	%r3220, %rd7737;
	add.s32 	%r3221, %r3219, %r3220;
	add.s32 	%r3222, %r3204, %r3221;
	add.s32 	%r3223, %r3222, %r3220;
	add.s32 	%r3224, %r3203, %r3223;
	add.s32 	%r3225, %r3224, %r3217;
	cvt.u32.u64 	%r3226, %rd7755;
	add.s32 	%r3227, %r3226, %r3225;
	add.s32 	%r3228, %r3227, %r3214;
	add.s32 	%r5669, %r3211, %r3228;
$L__BB0_583:
	cvt.u32.u64 	%r622, %rd15463;
	cvt.u32.u64 	%r623, %rd15462;
	cvt.u32.u64 	%r624, %rd15461;
	cvt.u32.u64 	%r625, %rd15460;
	cvt.u32.u64 	%r626, %rd15459;
	cvt.u32.u64 	%r627, %rd15458;
	cvt.u32.u64 	%r628, %rd15457;
	setp.gt.u32 	%p702, %r5669, %r28;
	@%p702 bra 	$L__BB0_597;
	setp.lt.u32 	%p703, %r5669, %r28;
	@%p703 bra 	$L__BB0_598;
	cvt.u32.u64 	%r3229, %rd11;
	setp.lt.u32 	%p704, %r3229, %r622;
	@%p704 bra 	$L__BB0_597;
	setp.gt.u32 	%p705, %r3229, %r622;
	@%p705 bra 	$L__BB0_598;
	cvt.u32.u64 	%r3231, %rd10;
	setp.lt.u32 	%p706, %r3231, %r623;
	@%p706 bra 	$L__BB0_597;
	setp.gt.u32 	%p707, %r3231, %r623;
	@%p707 bra 	$L__BB0_598;
	cvt.u32.u64 	%r3233, %rd9;
	setp.lt.u32 	%p708, %r3233, %r624;
	@%p708 bra 	$L__BB0_597;
	setp.gt.u32 	%p709, %r3233, %r624;
	@%p709 bra 	$L__BB0_598;
	cvt.u32.u64 	%r3235, %rd8;
	setp.lt.u32 	%p710, %r3235, %r625;
	@%p710 bra 	$L__BB0_597;
	setp.gt.u32 	%p711, %r3235, %r625;
	@%p711 bra 	$L__BB0_598;
	cvt.u32.u64 	%r3237, %rd7;
	setp.lt.u32 	%p712, %r3237, %r626;
	@%p712 bra 	$L__BB0_597;
	setp.gt.u32 	%p713, %r3237, %r626;
	@%p713 bra 	$L__BB0_598;
	cvt.u32.u64 	%r3239, %rd6;
	setp.lt.u32 	%p714, %r3239, %r627;
	@%p714 bra 	$L__BB0_597;
	cvt.u32.u64 	%r3241, %rd5;
	setp.gt.u32 	%p715, %r3239, %r627;
	setp.gt.u32 	%p716, %r3241, %r628;
	or.pred  	%p717, %p715, %p716;
	@%p717 bra 	$L__BB0_598;
$L__BB0_597:
	and.b64  	%rd9002, %rd15457, 4294967295;
	sub.s64 	%rd15457, %rd9002, %rd5;
	shr.u64 	%rd9003, %rd15457, 63;
	and.b64  	%rd9004, %rd15458, 4294967295;
	add.s64 	%rd9005, %rd9003, %rd6;
	sub.s64 	%rd15458, %rd9004, %rd9005;
	shr.u64 	%rd9006, %rd15458, 63;
	and.b64  	%rd9007, %rd15459, 4294967295;
	add.s64 	%rd9008, %rd9006, %rd7;
	sub.s64 	%rd15459, %rd9007, %rd9008;
	shr.u64 	%rd9009, %rd15459, 63;
	and.b64  	%rd9010, %rd15460, 4294967295;
	add.s64 	%rd9011, %rd9009, %rd8;
	sub.s64 	%rd15460, %rd9010, %rd9011;
	shr.u64 	%rd9012, %rd15460, 63;
	and.b64  	%rd9013, %rd15461, 4294967295;
	add.s64 	%rd9014, %rd9012, %rd9;
	sub.s64 	%rd15461, %rd9013, %rd9014;
	shr.u64 	%rd9015, %rd15461, 63;
	and.b64  	%rd9016, %rd15462, 4294967295;
	add.s64 	%rd9017, %rd9015, %rd10;
	sub.s64 	%rd15462, %rd9016, %rd9017;
	shr.u64 	%rd9018, %rd15462, 63;
	and.b64  	%rd9019, %rd15463, 4294967295;
	add.s64 	%rd9020, %rd9018, %rd11;
	sub.s64 	%rd15463, %rd9019, %rd9020;
	shr.u64 	%rd9021, %rd15463, 63;
	cvt.u32.u64 	%r3569, %rd9021;
	add.s32 	%r3570, %r28, %r3569;
	sub.s32 	%r5669, %r5669, %r3570;
	bra.uni 	$L__BB0_583;
$L__BB0_598:
	mul.lo.s64 	%rd15464, %rd1152, %rd1152;
	shr.u64 	%rd7757, %rd15464, 32;
	mul.lo.s64 	%rd7758, %rd1154, %rd1152;
	add.s64 	%rd7759, %rd7757, %rd7758;
	shr.u64 	%rd7760, %rd7759, 32;
	mul.lo.s64 	%rd7761, %rd1156, %rd1152;
	add.s64 	%rd7762, %rd7760, %rd7761;
	shr.u64 	%rd7763, %rd7762, 32;
	mul.lo.s64 	%rd7764, %rd1158, %rd1152;
	add.s64 	%rd7765, %rd7763, %rd7764;
	shr.u64 	%rd7766, %rd7765, 32;
	mul.lo.s64 	%rd7767, %rd1160, %rd1152;
	add.s64 	%rd7768, %rd7766, %rd7767;
	shr.u64 	%rd7769, %rd7768, 32;
	mul.lo.s64 	%rd7770, %rd1162, %rd1152;
	add.s64 	%rd7771, %rd7769, %rd7770;
	shr.u64 	%rd7772, %rd7771, 32;
	mul.lo.s64 	%rd7773, %rd1164, %rd1152;
	add.s64 	%rd7774, %rd7772, %rd7773;
	shr.u64 	%rd7775, %rd7774, 32;
	and.b64  	%rd7776, %rd7759, 4294967295;
	add.s64 	%rd15465, %rd7758, %rd7776;
	shr.u64 	%rd7777, %rd15465, 32;
	and.b64  	%rd7778, %rd7762, 4294967295;
	add.s64 	%rd7779, %rd7777, %rd7778;
	mad.lo.s64 	%rd7780, %rd1154, %rd1154, %rd7779;
	shr.u64 	%rd7781, %rd7780, 32;
	mul.lo.s64 	%rd7782, %rd1156, %rd1154;
	and.b64  	%rd7783, %rd7765, 4294967295;
	add.s64 	%rd7784, %rd7781, %rd7783;
	add.s64 	%rd7785, %rd7784, %rd7782;
	shr.u64 	%rd7786, %rd7785, 32;
	mul.lo.s64 	%rd7787, %rd1158, %rd1154;
	and.b64  	%rd7788, %rd7768, 4294967295;
	add.s64 	%rd7789, %rd7786, %rd7788;
	add.s64 	%rd7790, %rd7789, %rd7787;
	shr.u64 	%rd7791, %rd7790, 32;
	mul.lo.s64 	%rd7792, %rd1160, %rd1154;
	and.b64  	%rd7793, %rd7771, 4294967295;
	add.s64 	%rd7794, %rd7791, %rd7793;
	add.s64 	%rd7795, %rd7794, %rd7792;
	shr.u64 	%rd7796, %rd7795, 32;
	mul.lo.s64 	%rd7797, %rd1162, %rd1154;
	and.b64  	%rd7798, %rd7774, 4294967295;
	add.s64 	%rd7799, %rd7796, %rd7798;
	add.s64 	%rd7800, %rd7799, %rd7797;
	shr.u64 	%rd7801, %rd7800, 32;
	mul.lo.s64 	%rd7802, %rd1164, %rd1154;
	and.b64  	%rd7803, %rd7780, 4294967295;
	add.s64 	%rd15466, %rd7761, %rd7803;
	shr.u64 	%rd7804, %rd15466, 32;
	and.b64  	%rd7805, %rd7785, 4294967295;
	add.s64 	%rd7806, %rd7804, %rd7805;
	add.s64 	%rd7807, %rd7806, %rd7782;
	shr.u64 	%rd7808, %rd7807, 32;
	and.b64  	%rd7809, %rd7790, 4294967295;
	add.s64 	%rd7810, %rd7808, %rd7809;
	mad.lo.s64 	%rd7811, %rd1156, %rd1156, %rd7810;
	shr.u64 	%rd7812, %rd7811, 32;
	mul.lo.s64 	%rd7813, %rd1158, %rd1156;
	and.b64  	%rd7814, %rd7795, 4294967295;
	add.s64 	%rd7815, %rd7812, %rd7814;
	add.s64 	%rd7816, %rd7815, %rd7813;
	shr.u64 	%rd7817, %rd7816, 32;
	mul.lo.s64 	%rd7818, %rd1160, %rd1156;
	and.b64  	%rd7819, %rd7800, 4294967295;
	add.s64 	%rd7820, %rd7817, %rd7819;
	add.s64 	%rd7821, %rd7820, %rd7818;
	shr.u64 	%rd7822, %rd7821, 32;
	mul.lo.s64 	%rd7823, %rd1162, %rd1156;
	and.b64  	%rd7824, %rd7807, 4294967295;
	add.s64 	%rd15467, %rd7764, %rd7824;
	shr.u64 	%rd7825, %rd15467, 32;
	and.b64  	%rd7826, %rd7811, 4294967295;
	add.s64 	%rd7827, %rd7825, %rd7826;
	add.s64 	%rd7828, %rd7827, %rd7787;
	shr.u64 	%rd7829, %rd7828, 32;
	and.b64  	%rd7830, %rd7816, 4294967295;
	add.s64 	%rd7831, %rd7829, %rd7830;
	add.s64 	%rd7832, %rd7831, %rd7813;
	shr.u64 	%rd7833, %rd7832, 32;
	and.b64  	%rd7834, %rd7821, 4294967295;
	add.s64 	%rd7835, %rd7833, %rd7834;
	mad.lo.s64 	%rd7836, %rd1158, %rd1158, %rd7835;
	shr.u64 	%rd7837, %rd7836, 32;
	mul.lo.s64 	%rd7838, %rd1160, %rd1158;
	and.b64  	%rd7839, %rd7828, 4294967295;
	add.s64 	%rd15468, %rd7767, %rd7839;
	shr.u64 	%rd7840, %rd15468, 32;
	and.b64  	%rd7841, %rd7832, 4294967295;
	add.s64 	%rd7842, %rd7840, %rd7841;
	add.s64 	%rd7843, %rd7842, %rd7792;
	shr.u64 	%rd7844, %rd7843, 32;
	and.b64  	%rd7845, %rd7836, 4294967295;
	add.s64 	%rd7846, %rd7844, %rd7845;
	add.s64 	%rd7847, %rd7846, %rd7818;
	shr.u64 	%rd7848, %rd7847, 32;
	and.b64  	%rd7849, %rd7843, 4294967295;
	add.s64 	%rd15469, %rd7770, %rd7849;
	shr.u64 	%rd7850, %rd15469, 32;
	and.b64  	%rd7851, %rd7847, 4294967295;
	add.s64 	%rd7852, %rd7850, %rd7851;
	add.s64 	%rd7853, %rd7852, %rd7797;
	shr.u64 	%rd7854, %rd7853, 32;
	and.b64  	%rd7855, %rd7853, 4294967295;
	add.s64 	%rd15470, %rd7773, %rd7855;
	shr.u64 	%rd7856, %rd15470, 32;
	cvt.u32.u64 	%r3242, %rd7854;
	cvt.u32.u64 	%r3243, %rd7848;
	cvt.u32.u64 	%r3244, %rd7837;
	cvt.u32.u64 	%r3245, %rd7822;
	cvt.u32.u64 	%r3246, %rd7801;
	cvt.u32.u64 	%r3247, %rd7775;
	cvt.u32.u64 	%r3248, %rd1152;
	mul.lo.s32 	%r3250, %r3124, %r3248;
	add.s32 	%r3251, %r3247, %r3250;
	add.s32 	%r3252, %r3246, %r3251;
	cvt.u32.u64 	%r3253, %rd7802;
	add.s32 	%r3254, %r3252, %r3253;
	add.s32 	%r3255, %r3245, %r3254;
	cvt.u32.u64 	%r3256, %rd7823;
	add.s32 	%r3257, %r3255, %r3256;
	add.s32 	%r3258, %r3244, %r3257;
	cvt.u32.u64 	%r3259, %rd7838;
	add.s32 	%r3260, %r3258, %r3259;
	add.s32 	%r3261, %r3243, %r3260;
	add.s32 	%r3262, %r3261, %r3259;
	add.s32 	%r3263, %r3242, %r3262;
	add.s32 	%r3264, %r3263, %r3256;
	cvt.u32.u64 	%r3265, %rd7856;
	add.s32 	%r3266, %r3265, %r3264;
	add.s32 	%r3267, %r3266, %r3253;
	add.s32 	%r5670, %r3250, %r3267;
$L__BB0_599:
	cvt.u32.u64 	%r632, %rd15470;
	cvt.u32.u64 	%r633, %rd15469;
	cvt.u32.u64 	%r634, %rd15468;
	cvt.u32.u64 	%r635, %rd15467;
	cvt.u32.u64 	%r636, %rd15466;
	cvt.u32.u64 	%r637, %rd15465;
	setp.gt.u32 	%p718, %r5670, %r28;
	@%p718 bra 	$L__BB0_613;
	setp.lt.u32 	%p719, %r5670, %r28;
	@%p719 bra 	$L__BB0_614;
	cvt.u32.u64 	%r3268, %rd11;
	setp.lt.u32 	%p720, %r3268, %r632;
	@%p720 bra 	$L__BB0_613;
	setp.gt.u32 	%p721, %r3268, %r632;
	@%p721 bra 	$L__BB0_614;
	cvt.u32.u64 	%r3270, %rd10;
	setp.lt.u32 	%p722, %r3270, %r633;
	@%p722 bra 	$L__BB0_613;
	setp.gt.u32 	%p723, %r3270, %r633;
	@%p723 bra 	$L__BB0_614;
	cvt.u32.u64 	%r3272, %rd9;
	setp.lt.u32 	%p724, %r3272, %r634;
	@%p724 bra 	$L__BB0_613;
	setp.gt.u32 	%p725, %r3272, %r634;
	@%p725 bra 	$L__BB0_614;
	cvt.u32.u64 	%r3274, %rd8;
	setp.lt.u32 	%p726, %r3274, %r635;
	@%p726 bra 	$L__BB0_613;
	setp.gt.u32 	%p727, %r3274, %r635;
	@%p727 bra 	$L__BB0_614;
	cvt.u32.u64 	%r3276, %rd7;
	setp.lt.u32 	%p728, %r3276, %r636;
	@%p728 bra 	$L__BB0_613;
	setp.gt.u32 	%p729, %r3276, %r636;
	@%p729 bra 	$L__BB0_614;
	cvt.u32.u64 	%r3278, %rd6;
	setp.lt.u32 	%p730, %r3278, %r637;
	@%p730 bra 	$L__BB0_613;
	cvt.u32.u64 	%r3280, %rd5;
	setp.gt.u32 	%p731, %r3278, %r637;
	cvt.u32.u64 	%r3281, %rd15464;
	setp.gt.u32 	%p732, %r3280, %r3281;
	or.pred  	%p733, %p731, %p732;
	@%p733 bra 	$L__BB0_614;
$L__BB0_613:
	and.b64  	%rd8982, %rd15464, 4294967295;
	sub.s64 	%rd15464, %rd8982, %rd5;
	shr.u64 	%rd8983, %rd15464, 63;
	and.b64  	%rd8984, %rd15465, 4294967295;
	add.s64 	%rd8985, %rd8983, %rd6;
	sub.s64 	%rd15465, %rd8984, %rd8985;
	shr.u64 	%rd8986, %rd15465, 63;
	and.b64  	%rd8987, %rd15466, 4294967295;
	add.s64 	%rd8988, %rd8986, %rd7;
	sub.s64 	%rd15466, %rd8987, %rd8988;
	shr.u64 	%rd8989, %rd15466, 63;
	and.b64  	%rd8990, %rd15467, 4294967295;
	add.s64 	%rd8991, %rd8989, %rd8;
	sub.s64 	%rd15467, %rd8990, %rd8991;
	shr.u64 	%rd8992, %rd15467, 63;
	and.b64  	%rd8993, %rd15468, 4294967295;
	add.s64 	%rd8994, %rd8992, %rd9;
	sub.s64 	%rd15468, %rd8993, %rd8994;
	shr.u64 	%rd8995, %rd15468, 63;
	and.b64  	%rd8996, %rd15469, 4294967295;
	add.s64 	%rd8997, %rd8995, %rd10;
	sub.s64 	%rd15469, %rd8996, %rd8997;
	shr.u64 	%rd8998, %rd15469, 63;
	and.b64  	%rd8999, %rd15470, 4294967295;
	add.s64 	%rd9000, %rd8998, %rd11;
	sub.s64 	%rd15470, %rd8999, %rd9000;
	shr.u64 	%rd9001, %rd15470, 63;
	cvt.u32.u64 	%r3567, %rd9001;
	add.s32 	%r3568, %r28, %r3567;
	sub.s32 	%r5670, %r5670, %r3568;
	bra.uni 	$L__BB0_599;
$L__BB0_614:
	and.b64  	%rd1244, %rd15464, 4294967295;
	mul.lo.s64 	%rd15471, %rd1244, %rd1244;
	shr.u64 	%rd7858, %rd15471, 32;
	and.b64  	%rd1246, %rd15465, 4294967295;
	mul.lo.s64 	%rd7859, %rd1246, %rd1244;
	add.s64 	%rd7860, %rd7858, %rd7859;
	shr.u64 	%rd7861, %rd7860, 32;
	and.b64  	%rd1247, %rd15466, 4294967295;
	mul.lo.s64 	%rd7862, %rd1247, %rd1244;
	add.s64 	%rd7863, %rd7861, %rd7862;
	shr.u64 	%rd7864, %rd7863, 32;
	and.b64  	%rd1248, %rd15467, 4294967295;
	mul.lo.s64 	%rd7865, %rd1248, %rd1244;
	add.s64 	%rd7866, %rd7864, %rd7865;
	shr.u64 	%rd7867, %rd7866, 32;
	and.b64  	%rd1249, %rd15468, 4294967295;
	mul.lo.s64 	%rd7868, %rd1249, %rd1244;
	add.s64 	%rd7869, %rd7867, %rd7868;
	shr.u64 	%rd7870, %rd7869, 32;
	and.b64  	%rd1250, %rd15469, 4294967295;
	mul.lo.s64 	%rd7871, %rd1250, %rd1244;
	add.s64 	%rd7872, %rd7870, %rd7871;
	shr.u64 	%rd7873, %rd7872, 32;
	and.b64  	%rd1251, %rd15470, 4294967295;
	mul.lo.s64 	%rd7874, %rd1251, %rd1244;
	add.s64 	%rd7875, %rd7873, %rd7874;
	shr.u64 	%rd7876, %rd7875, 32;
	cvt.u64.u32 	%rd1252, %r5670;
	and.b64  	%rd7877, %rd7860, 4294967295;
	add.s64 	%rd15472, %rd7859, %rd7877;
	shr.u64 	%rd7878, %rd15472, 32;
	and.b64  	%rd7879, %rd7863, 4294967295;
	add.s64 	%rd7880, %rd7878, %rd7879;
	mad.lo.s64 	%rd7881, %rd1246, %rd1246, %rd7880;
	shr.u64 	%rd7882, %rd7881, 32;
	mul.lo.s64 	%rd7883, %rd1247, %rd1246;
	and.b64  	%rd7884, %rd7866, 4294967295;
	add.s64 	%rd7885, %rd7882, %rd7884;
	add.s64 	%rd7886, %rd7885, %rd7883;
	shr.u64 	%rd7887, %rd7886, 32;
	mul.lo.s64 	%rd7888, %rd1248, %rd1246;
	and.b64  	%rd7889, %rd7869, 4294967295;
	add.s64 	%rd7890, %rd7887, %rd7889;
	add.s64 	%rd7891, %rd7890, %rd7888;
	shr.u64 	%rd7892, %rd7891, 32;
	mul.lo.s64 	%rd7893, %rd1249, %rd1246;
	and.b64  	%rd7894, %rd7872, 4294967295;
	add.s64 	%rd7895, %rd7892, %rd7894;
	add.s64 	%rd7896, %rd7895, %rd7893;
	shr.u64 	%rd7897, %rd7896, 32;
	mul.lo.s64 	%rd7898, %rd1250, %rd1246;
	and.b64  	%rd7899, %rd7875, 4294967295;
	add.s64 	%rd7900, %rd7897, %rd7899;
	add.s64 	%rd7901, %rd7900, %rd7898;
	shr.u64 	%rd7902, %rd7901, 32;
	mul.lo.s64 	%rd7903, %rd15470, %rd15465;
	and.b64  	%rd7904, %rd7881, 4294967295;
	add.s64 	%rd15473, %rd7862, %rd7904;
	shr.u64 	%rd7905, %rd15473, 32;
	and.b64  	%rd7906, %rd7886, 4294967295;
	add.s64 	%rd7907, %rd7905, %rd7906;
	add.s64 	%rd7908, %rd7907, %rd7883;
	shr.u64 	%rd7909, %rd7908, 32;
	and.b64  	%rd7910, %rd7891, 4294967295;
	add.s64 	%rd7911, %rd7909, %rd7910;
	mad.lo.s64 	%rd7912, %rd1247, %rd1247, %rd7911;
	shr.u64 	%rd7913, %rd7912, 32;
	mul.lo.s64 	%rd7914, %rd1248, %rd1247;
	and.b64  	%rd7915, %rd7896, 4294967295;
	add.s64 	%rd7916, %rd7913, %rd7915;
	add.s64 	%rd7917, %rd7916, %rd7914;
	shr.u64 	%rd7918, %rd7917, 32;
	mul.lo.s64 	%rd7919, %rd1249, %rd1247;
	and.b64  	%rd7920, %rd7901, 4294967295;
	add.s64 	%rd7921, %rd7918, %rd7920;
	add.s64 	%rd7922, %rd7921, %rd7919;
	shr.u64 	%rd7923, %rd7922, 32;
	mul.lo.s64 	%rd7924, %rd15469, %rd15466;
	and.b64  	%rd7925, %rd7908, 4294967295;
	add.s64 	%rd15474, %rd7865, %rd7925;
	shr.u64 	%rd7926, %rd15474, 32;
	and.b64  	%rd7927, %rd7912, 4294967295;
	add.s64 	%rd7928, %rd7926, %rd7927;
	add.s64 	%rd7929, %rd7928, %rd7888;
	shr.u64 	%rd7930, %rd7929, 32;
	and.b64  	%rd7931, %rd7917, 4294967295;
	add.s64 	%rd7932, %rd7930, %rd7931;
	add.s64 	%rd7933, %rd7932, %rd7914;
	shr.u64 	%rd7934, %rd7933, 32;
	and.b64  	%rd7935, %rd7922, 4294967295;
	add.s64 	%rd7936, %rd7934, %rd7935;
	mad.lo.s64 	%rd7937, %rd1248, %rd1248, %rd7936;
	shr.u64 	%rd7938, %rd7937, 32;
	mul.lo.s64 	%rd7939, %rd15468, %rd15467;
	and.b64  	%rd7940, %rd7929, 4294967295;
	add.s64 	%rd15475, %rd7868, %rd7940;
	shr.u64 	%rd7941, %rd15475, 32;
	and.b64  	%rd7942, %rd7933, 4294967295;
	add.s64 	%rd7943, %rd7941, %rd7942;
	add.s64 	%rd7944, %rd7943, %rd7893;
	shr.u64 	%rd7945, %rd7944, 32;
	and.b64  	%rd7946, %rd7937, 4294967295;
	add.s64 	%rd7947, %rd7945, %rd7946;
	add.s64 	%rd7948, %rd7947, %rd7919;
	shr.u64 	%rd7949, %rd7948, 32;
	and.b64  	%rd7950, %rd7944, 4294967295;
	add.s64 	%rd15476, %rd7871, %rd7950;
	shr.u64 	%rd7951, %rd15476, 32;
	and.b64  	%rd7952, %rd7948, 4294967295;
	add.s64 	%rd7953, %rd7951, %rd7952;
	add.s64 	%rd7954, %rd7953, %rd7898;
	shr.u64 	%rd7955, %rd7954, 32;
	and.b64  	%rd7956, %rd7954, 4294967295;
	add.s64 	%rd15477, %rd7874, %rd7956;
	shr.u64 	%rd7957, %rd15477, 32;
	cvt.u32.u64 	%r3282, %rd7955;
	cvt.u32.u64 	%r3283, %rd7949;
	cvt.u32.u64 	%r3284, %rd7938;
	cvt.u32.u64 	%r3285, %rd7923;
	cvt.u32.u64 	%r3286, %rd7902;
	cvt.u32.u64 	%r3287, %rd7876;
	cvt.u32.u64 	%r3288, %rd15464;
	cvt.u32.u64 	%r3289, %rd1252;
	mul.lo.s32 	%r3290, %r3288, %r3289;
	add.s32 	%r3291, %r3287, %r3290;
	add.s32 	%r3292, %r3286, %r3291;
	cvt.u32.u64 	%r3293, %rd7903;
	add.s32 	%r3294, %r3292, %r3293;
	add.s32 	%r3295, %r3285, %r3294;
	cvt.u32.u64 	%r3296, %rd7924;
	add.s32 	%r3297, %r3295, %r3296;
	add.s32 	%r3298, %r3284, %r3297;
	cvt.u32.u64 	%r3299, %rd7939;
	add.s32 	%r3300, %r3298, %r3299;
	add.s32 	%r3301, %r3283, %r3300;
	add.s32 	%r3302, %r3301, %r3299;
	add.s32 	%r3303, %r3282, %r3302;
	add.s32 	%r3304, %r3303, %r3296;
	cvt.u32.u64 	%r3305, %rd7957;
	add.s32 	%r3306, %r3305, %r3304;
	add.s32 	%r3307, %r3306, %r3293;
	add.s32 	%r5671, %r3290, %r3307;
$L__BB0_615:
	cvt.u32.u64 	%r641, %rd15477;
	cvt.u32.u64 	%r642, %rd15476;
	cvt.u32.u64 	%r643, %rd15475;
	cvt.u32.u64 	%r644, %rd15474;
	cvt.u32.u64 	%r645, %rd15473;
	cvt.u32.u64 	%r646, %rd15472;
	cvt.u32.u64 	%r647, %rd15471;
	setp.gt.u32 	%p734, %r5671, %r28;
	@%p734 bra 	$L__BB0_629;
	setp.lt.u32 	%p735, %r5671, %r28;
	@%p735 bra 	$L__BB0_630;
	cvt.u32.u64 	%r3308, %rd11;
	setp.lt.u32 	%p736, %r3308, %r641;
	@%p736 bra 	$L__BB0_629;
	setp.gt.u32 	%p737, %r3308, %r641;
	@%p737 bra 	$L__BB0_630;
	cvt.u32.u64 	%r3310, %rd10;
	setp.lt.u32 	%p738, %r3310, %r642;
	@%p738 bra 	$L__BB0_629;
	setp.gt.u32 	%p739, %r3310, %r642;
	@%p739 bra 	$L__BB0_630;
	cvt.u32.u64 	%r3312, %rd9;
	setp.lt.u32 	%p740, %r3312, %r643;
	@%p740 bra 	$L__BB0_629;
	setp.gt.u32 	%p741, %r3312, %r643;
	@%p741 bra 	$L__BB0_630;
	cvt.u32.u64 	%r3314, %rd8;
	setp.lt.u32 	%p742, %r3314, %r644;
	@%p742 bra 	$L__BB0_629;
	setp.gt.u32 	%p743, %r3314, %r644;
	@%p743 bra 	$L__BB0_630;
	cvt.u32.u64 	%r3316, %rd7;
	setp.lt.u32 	%p744, %r3316, %r645;
	@%p744 bra 	$L__BB0_629;
	setp.gt.u32 	%p745, %r3316, %r645;
	@%p745 bra 	$L__BB0_630;
	cvt.u32.u64 	%r3318, %rd6;
	setp.lt.u32 	%p746, %r3318, %r646;
	@%p746 bra 	$L__BB0_629;
	cvt.u32.u64 	%r3320, %rd5;
	setp.gt.u32 	%p747, %r3318, %r646;
	setp.gt.u32 	%p748, %r3320, %r647;
	or.pred  	%p749, %p747, %p748;
	@%p749 bra 	$L__BB0_630;
$L__BB0_629:
	and.b64  	%rd8962, %rd15471, 4294967295;
	sub.s64 	%rd15471, %rd8962, %rd5;
	shr.u64 	%rd8963, %rd15471, 63;
	and.b64  	%rd8964, %rd15472, 4294967295;
	add.s64 	%rd8965, %rd8963, %rd6;
	sub.s64 	%rd15472, %rd8964, %rd8965;
	shr.u64 	%rd8966, %rd15472, 63;
	and.b64  	%rd8967, %rd15473, 4294967295;
	add.s64 	%rd8968, %rd8966, %rd7;
	sub.s64 	%rd15473, %rd8967, %rd8968;
	shr.u64 	%rd8969, %rd15473, 63;
	and.b64  	%rd8970, %rd15474, 4294967295;
	add.s64 	%rd8971, %rd8969, %rd8;
	sub.s64 	%rd15474, %rd8970, %rd8971;
	shr.u64 	%rd8972, %rd15474, 63;
	and.b64  	%rd8973, %rd15475, 4294967295;
	add.s64 	%rd8974, %rd8972, %rd9;
	sub.s64 	%rd15475, %rd8973, %rd8974;
	shr.u64 	%rd8975, %rd15475, 63;
	and.b64  	%rd8976, %rd15476, 4294967295;
	add.s64 	%rd8977, %rd8975, %rd10;
	sub.s64 	%rd15476, %rd8976, %rd8977;
	shr.u64 	%rd8978, %rd15476, 63;
	and.b64  	%rd8979, %rd15477, 4294967295;
	add.s64 	%rd8980, %rd8978, %rd11;
	sub.s64 	%rd15477, %rd8979, %rd8980;
	shr.u64 	%rd8981, %rd15477, 63;
	cvt.u32.u64 	%r3565, %rd8981;
	add.s32 	%r3566, %r28, %r3565;
	sub.s32 	%r5671, %r5671, %r3566;
	bra.uni 	$L__BB0_615;
$L__BB0_630:
	mul.lo.s64 	%rd15478, %rd1244, %rd1046;
	shr.u64 	%rd7959, %rd15478, 32;
	mad.lo.s64 	%rd7960, %rd1246, %rd1046, %rd7959;
	shr.u64 	%rd7961, %rd7960, 32;
	mad.lo.s64 	%rd7962, %rd1247, %rd1046, %rd7961;
	shr.u64 	%rd7963, %rd7962, 32;
	mad.lo.s64 	%rd7964, %rd1248, %rd1046, %rd7963;
	shr.u64 	%rd7965, %rd7964, 32;
	mad.lo.s64 	%rd7966, %rd1249, %rd1046, %rd7965;
	shr.u64 	%rd7967, %rd7966, 32;
	mad.lo.s64 	%rd7968, %rd1250, %rd1046, %rd7967;
	shr.u64 	%rd7969, %rd7968, 32;
	mad.lo.s64 	%rd7970, %rd1251, %rd1046, %rd7969;
	shr.u64 	%rd7971, %rd7970, 32;
	and.b64  	%rd7972, %rd7960, 4294967295;
	mad.lo.s64 	%rd15479, %rd1244, %rd1055, %rd7972;
	shr.u64 	%rd7973, %rd15479, 32;
	and.b64  	%rd7974, %rd7962, 4294967295;
	add.s64 	%rd7975, %rd7973, %rd7974;
	mad.lo.s64 	%rd7976, %rd1246, %rd1055, %rd7975;
	shr.u64 	%rd7977, %rd7976, 32;
	and.b64  	%rd7978, %rd7964, 4294967295;
	add.s64 	%rd7979, %rd7977, %rd7978;
	mad.lo.s64 	%rd7980, %rd1247, %rd1055, %rd7979;
	shr.u64 	%rd7981, %rd7980, 32;
	and.b64  	%rd7982, %rd7966, 4294967295;
	add.s64 	%rd7983, %rd7981, %rd7982;
	mad.lo.s64 	%rd7984, %rd1248, %rd1055, %rd7983;
	shr.u64 	%rd7985, %rd7984, 32;
	and.b64  	%rd7986, %rd7968, 4294967295;
	add.s64 	%rd7987, %rd7985, %rd7986;
	mad.lo.s64 	%rd7988, %rd1249, %rd1055, %rd7987;
	shr.u64 	%rd7989, %rd7988, 32;
	and.b64  	%rd7990, %rd7970, 4294967295;
	add.s64 	%rd7991, %rd7989, %rd7990;
	mad.lo.s64 	%rd7992, %rd1250, %rd1055, %rd7991;
	shr.u64 	%rd7993, %rd7992, 32;
	and.b64  	%rd7994, %rd7976, 4294967295;
	mad.lo.s64 	%rd15480, %rd1244, %rd1057, %rd7994;
	shr.u64 	%rd7995, %rd15480, 32;
	and.b64  	%rd7996, %rd7980, 4294967295;
	add.s64 	%rd7997, %rd7995, %rd7996;
	mad.lo.s64 	%rd7998, %rd1246, %rd1057, %rd7997;
	shr.u64 	%rd7999, %rd7998, 32;
	and.b64  	%rd8000, %rd7984, 4294967295;
	add.s64 	%rd8001, %rd7999, %rd8000;
	mad.lo.s64 	%rd8002, %rd1247, %rd1057, %rd8001;
	shr.u64 	%rd8003, %rd8002, 32;
	and.b64  	%rd8004, %rd7988, 4294967295;
	add.s64 	%rd8005, %rd8003, %rd8004;
	mad.lo.s64 	%rd8006, %rd1248, %rd1057, %rd8005;
	shr.u64 	%rd8007, %rd8006, 32;
	and.b64  	%rd8008, %rd7992, 4294967295;
	add.s64 	%rd8009, %rd8007, %rd8008;
	mad.lo.s64 	%rd8010, %rd1249, %rd1057, %rd8009;
	shr.u64 	%rd8011, %rd8010, 32;
	and.b64  	%rd8012, %rd7998, 4294967295;
	mad.lo.s64 	%rd15481, %rd1244, %rd1059, %rd8012;
	shr.u64 	%rd8013, %rd15481, 32;
	and.b64  	%rd8014, %rd8002, 4294967295;
	add.s64 	%rd8015, %rd8013, %rd8014;
	mad.lo.s64 	%rd8016, %rd1246, %rd1059, %rd8015;
	shr.u64 	%rd8017, %rd8016, 32;
	and.b64  	%rd8018, %rd8006, 4294967295;
	add.s64 	%rd8019, %rd8017, %rd8018;
	mad.lo.s64 	%rd8020, %rd1247, %rd1059, %rd8019;
	shr.u64 	%rd8021, %rd8020, 32;
	and.b64  	%rd8022, %rd8010, 4294967295;
	add.s64 	%rd8023, %rd8021, %rd8022;
	mad.lo.s64 	%rd8024, %rd1248, %rd1059, %rd8023;
	shr.u64 	%rd8025, %rd8024, 32;
	and.b64  	%rd8026, %rd8016, 4294967295;
	mad.lo.s64 	%rd15482, %rd1244, %rd1061, %rd8026;
	shr.u64 	%rd8027, %rd15482, 32;
	and.b64  	%rd8028, %rd8020, 4294967295;
	add.s64 	%rd8029, %rd8027, %rd8028;
	mad.lo.s64 	%rd8030, %rd1246, %rd1061, %rd8029;
	shr.u64 	%rd8031, %rd8030, 32;
	and.b64  	%rd8032, %rd8024, 4294967295;
	add.s64 	%rd8033, %rd8031, %rd8032;
	mad.lo.s64 	%rd8034, %rd1247, %rd1061, %rd8033;
	shr.u64 	%rd8035, %rd8034, 32;
	and.b64  	%rd8036, %rd8030, 4294967295;
	mad.lo.s64 	%rd15483, %rd1244, %rd1063, %rd8036;
	shr.u64 	%rd8037, %rd15483, 32;
	and.b64  	%rd8038, %rd8034, 4294967295;
	add.s64 	%rd8039, %rd8037, %rd8038;
	mad.lo.s64 	%rd8040, %rd1246, %rd1063, %rd8039;
	shr.u64 	%rd8041, %rd8040, 32;
	and.b64  	%rd8042, %rd8040, 4294967295;
	mad.lo.s64 	%rd15484, %rd1244, %rd1065, %rd8042;
	shr.u64 	%rd8043, %rd15484, 32;
	cvt.u32.u64 	%r3321, %rd8041;
	cvt.u32.u64 	%r3322, %rd8035;
	cvt.u32.u64 	%r3323, %rd8025;
	cvt.u32.u64 	%r3324, %rd8011;
	cvt.u32.u64 	%r3325, %rd7993;
	cvt.u32.u64 	%r3326, %rd7971;
	mad.lo.s32 	%r3329, %r3289, %r3209, %r3326;
	add.s32 	%r3330, %r3325, %r3329;
	cvt.u32.u64 	%r3331, %rd1055;
	mad.lo.s32 	%r3333, %r632, %r3331, %r3330;
	add.s32 	%r3334, %r3324, %r3333;
	cvt.u32.u64 	%r3335, %rd1057;
	mad.lo.s32 	%r3337, %r633, %r3335, %r3334;
	add.s32 	%r3338, %r3323, %r3337;
	cvt.u32.u64 	%r3339, %rd1059;
	mad.lo.s32 	%r3341, %r634, %r3339, %r3338;
	add.s32 	%r3342, %r3322, %r3341;
	cvt.u32.u64 	%r3343, %rd1061;
	mad.lo.s32 	%r3345, %r635, %r3343, %r3342;
	add.s32 	%r3346, %r3321, %r3345;
	cvt.u32.u64 	%r3347, %rd1063;
	mad.lo.s32 	%r3349, %r636, %r3347, %r3346;
	cvt.u32.u64 	%r3350, %rd8043;
	add.s32 	%r3351, %r3350, %r3349;
	cvt.u32.u64 	%r3352, %rd1065;
	mad.lo.s32 	%r3354, %r637, %r3352, %r3351;
	mad.lo.s32 	%r5672, %r3288, %r2915, %r3354;
$L__BB0_631:
	cvt.u32.u64 	%r651, %rd15484;
	cvt.u32.u64 	%r652, %rd15483;
	cvt.u32.u64 	%r653, %rd15482;
	cvt.u32.u64 	%r654, %rd15481;
	cvt.u32.u64 	%r655, %rd15480;
	cvt.u32.u64 	%r656, %rd15479;
	cvt.u32.u64 	%r657, %rd15478;
	setp.gt.u32 	%p750, %r5672, %r28;
	@%p750 bra 	$L__BB0_645;
	setp.lt.u32 	%p751, %r5672, %r28;
	@%p751 bra 	$L__BB0_646;
	cvt.u32.u64 	%r3357, %rd11;
	setp.lt.u32 	%p752, %r3357, %r651;
	@%p752 bra 	$L__BB0_645;
	setp.gt.u32 	%p753, %r3357, %r651;
	@%p753 bra 	$L__BB0_646;
	cvt.u32.u64 	%r3359, %rd10;
	setp.lt.u32 	%p754, %r3359, %r652;
	@%p754 bra 	$L__BB0_645;
	setp.gt.u32 	%p755, %r3359, %r652;
	@%p755 bra 	$L__BB0_646;
	cvt.u32.u64 	%r3361, %rd9;
	setp.lt.u32 	%p756, %r3361, %r653;
	@%p756 bra 	$L__BB0_645;
	setp.gt.u32 	%p757, %r3361, %r653;
	@%p757 bra 	$L__BB0_646;
	cvt.u32.u64 	%r3363, %rd8;
	setp.lt.u32 	%p758, %r3363, %r654;
	@%p758 bra 	$L__BB0_645;
	setp.gt.u32 	%p759, %r3363, %r654;
	@%p759 bra 	$L__BB0_646;
	cvt.u32.u64 	%r3365, %rd7;
	setp.lt.u32 	%p760, %r3365, %r655;
	@%p760 bra 	$L__BB0_645;
	setp.gt.u32 	%p761, %r3365, %r655;
	@%p761 bra 	$L__BB0_646;
	cvt.u32.u64 	%r3367, %rd6;
	setp.lt.u32 	%p762, %r3367, %r656;
	@%p762 bra 	$L__BB0_645;
	cvt.u32.u64 	%r3369, %rd5;
	setp.gt.u32 	%p763, %r3367, %r656;
	setp.gt.u32 	%p764, %r3369, %r657;
	or.pred  	%p765, %p763, %p764;
	@%p765 bra 	$L__BB0_646;
$L__BB0_645:
	and.b64  	%rd8942, %rd15478, 4294967295;
	sub.s64 	%rd15478, %rd8942, %rd5;
	shr.u64 	%rd8943, %rd15478, 63;
	and.b64  	%rd8944, %rd15479, 4294967295;
	add.s64 	%rd8945, %rd8943, %rd6;
	sub.s64 	%rd15479, %rd8944, %rd8945;
	shr.u64 	%rd8946, %rd15479, 63;
	and.b64  	%rd8947, %rd15480, 4294967295;
	add.s64 	%rd8948, %rd8946, %rd7;
	sub.s64 	%rd15480, %rd8947, %rd8948;
	shr.u64 	%rd8949, %rd15480, 63;
	and.b64  	%rd8950, %rd15481, 4294967295;
	add.s64 	%rd8951, %rd8949, %rd8;
	sub.s64 	%rd15481, %rd8950, %rd8951;
	shr.u64 	%rd8952, %rd15481, 63;
	and.b64  	%rd8953, %rd15482, 4294967295;
	add.s64 	%rd8954, %rd8952, %rd9;
	sub.s64 	%rd15482, %rd8953, %rd8954;
	shr.u64 	%rd8955, %rd15482, 63;
	and.b64  	%rd8956, %rd15483, 4294967295;
	add.s64 	%rd8957, %rd8955, %rd10;
	sub.s64 	%rd15483, %rd8956, %rd8957;
	shr.u64 	%rd8958, %rd15483, 63;
	and.b64  	%rd8959, %rd15484, 4294967295;
	add.s64 	%rd8960, %rd8958, %rd11;
	sub.s64 	%rd15484, %rd8959, %rd8960;
	shr.u64 	%rd8961, %rd15484, 63;
	cvt.u32.u64 	%r3563, %rd8961;
	add.s32 	%r3564, %r28, %r3563;
	sub.s32 	%r5672, %r5672, %r3564;
	bra.uni 	$L__BB0_631;
$L__BB0_646:
	shl.b32 	%r5673, %r657, 1;
	shr.u64 	%rd8045, %rd15478, 31;
	and.b64  	%rd8046, %rd8045, 1;
	shl.b64 	%rd8047, %rd15479, 1;
	and.b64  	%rd8048, %rd8047, 8589934590;
	or.b64  	%rd15485, %rd8046, %rd8048;
	shr.u64 	%rd8049, %rd8048, 32;
	shl.b64 	%rd8050, %rd15480, 1;
	and.b64  	%rd8051, %rd8050, 8589934590;
	or.b64  	%rd15486, %rd8049, %rd8051;
	shr.u64 	%rd8052, %rd8051, 32;
	shl.b64 	%rd8053, %rd15481, 1;
	and.b64  	%rd8054, %rd8053, 8589934590;
	or.b64  	%rd15487, %rd8052, %rd8054;
	shr.u64 	%rd8055, %rd8054, 32;
	shl.b64 	%rd8056, %rd15482, 1;
	and.b64  	%rd8057, %rd8056, 8589934590;
	or.b64  	%rd15488, %rd8055, %rd8057;
	shr.u64 	%rd8058, %rd8057, 32;
	shl.b64 	%rd8059, %rd15483, 1;
	and.b64  	%rd8060, %rd8059, 8589934590;
	or.b64  	%rd15489, %rd8058, %rd8060;
	shr.u64 	%rd8061, %rd8060, 32;
	shl.b64 	%rd8062, %rd15484, 1;
	and.b64  	%rd8063, %rd8062, 8589934590;
	or.b64  	%rd15490, %rd8061, %rd8063;
	shr.u64 	%rd8064, %rd8063, 32;
	mul.wide.u32 	%rd8065, %r5672, 2;
	add.s64 	%rd8067, %rd8064, %rd8065;
	cvt.u32.u64 	%r5674, %rd8067;
	setp.gt.u64 	%p766, %rd8067, 4294967295;
	setp.lt.u32 	%p767, %r28, %r5674;
	or.pred  	%p768, %p766, %p767;
	@%p768 bra 	$L__BB0_648;
	cvt.u32.u64 	%r3370, %rd11;
	cvt.u32.u64 	%r3371, %rd15490;
	setp.ne.s32 	%p769, %r28, %r5674;
	setp.ge.u32 	%p770, %r3370, %r3371;
	or.pred  	%p771, %p769, %p770;
	@%p771 bra 	$L__BB0_649;
$L__BB0_648:
	cvt.u64.u32 	%rd8070, %r5673;
	sub.s64 	%rd8071, %rd8070, %rd5;
	cvt.u32.u64 	%r5673, %rd8071;
	shr.u64 	%rd8072, %rd8071, 63;
	and.b64  	%rd8073, %rd15485, 4294967295;
	add.s64 	%rd8074, %rd8072, %rd6;
	sub.s64 	%rd15485, %rd8073, %rd8074;
	shr.u64 	%rd8075, %rd15485, 63;
	and.b64  	%rd8076, %rd15486, 4294967295;
	add.s64 	%rd8077, %rd8075, %rd7;
	sub.s64 	%rd15486, %rd8076, %rd8077;
	shr.u64 	%rd8078, %rd15486, 63;
	and.b64  	%rd8079, %rd15487, 4294967295;
	add.s64 	%rd8080, %rd8078, %rd8;
	sub.s64 	%rd15487, %rd8079, %rd8080;
	shr.u64 	%rd8081, %rd15487, 63;
	and.b64  	%rd8082, %rd15488, 4294967295;
	add.s64 	%rd8083, %rd8081, %rd9;
	sub.s64 	%rd15488, %rd8082, %rd8083;
	shr.u64 	%rd8084, %rd15488, 63;
	and.b64  	%rd8085, %rd15489, 4294967295;
	add.s64 	%rd8086, %rd8084, %rd10;
	sub.s64 	%rd15489, %rd8085, %rd8086;
	shr.u64 	%rd8087, %rd15489, 63;
	and.b64  	%rd8088, %rd15490, 4294967295;
	add.s64 	%rd8089, %rd8087, %rd11;
	sub.s64 	%rd15490, %rd8088, %rd8089;
	shr.u64 	%rd8090, %rd15490, 63;
	cvt.u32.u64 	%r3372, %rd8090;
	add.s32 	%r3373, %r28, %r3372;
	sub.s32 	%r5674, %r5674, %r3373;
$L__BB0_649:
	shl.b32 	%r5675, %r5673, 1;
	shr.u32 	%r3374, %r5673, 31;
	cvt.u64.u32 	%rd8091, %r3374;
	shl.b64 	%rd8092, %rd15485, 1;
	and.b64  	%rd8093, %rd8092, 8589934590;
	or.b64  	%rd15491, %rd8093, %rd8091;
	shr.u64 	%rd8094, %rd8093, 32;
	shl.b64 	%rd8095, %rd15486, 1;
	and.b64  	%rd8096, %rd8095, 8589934590;
	or.b64  	%rd15492, %rd8094, %rd8096;
	shr.u64 	%rd8097, %rd8096, 32;
	shl.b64 	%rd8098, %rd15487, 1;
	and.b64  	%rd8099, %rd8098, 8589934590;
	or.b64  	%rd15493, %rd8097, %rd8099;
	shr.u64 	%rd8100, %rd8099, 32;
	shl.b64 	%rd8101, %rd15488, 1;
	and.b64  	%rd8102, %rd8101, 8589934590;
	or.b64  	%rd15494, %rd8100, %rd8102;
	shr.u64 	%rd8103, %rd8102, 32;
	shl.b64 	%rd8104, %rd15489, 1;
	and.b64  	%rd8105, %rd8104, 8589934590;
	or.b64  	%rd15495, %rd8103, %rd8105;
	shr.u64 	%rd8106, %rd8105, 32;
	shl.b64 	%rd8107, %rd15490, 1;
	and.b64  	%rd8108, %rd8107, 8589934590;
	or.b64  	%rd15496, %rd8106, %rd8108;
	shr.u64 	%rd8109, %rd8108, 32;
	mul.wide.u32 	%rd8110, %r5674, 2;
	add.s64 	%rd8111, %rd8109, %rd8110;
	cvt.u32.u64 	%r5676, %rd8111;
	setp.gt.u64 	%p772, %rd8111, 4294967295;
	setp.lt.u32 	%p773, %r28, %r5676;
	or.pred  	%p774, %p772, %p773;
	@%p774 bra 	$L__BB0_651;
	cvt.u32.u64 	%r3375, %rd11;
	cvt.u32.u64 	%r3376, %rd15496;
	setp.ne.s32 	%p775, %r28, %r5676;
	setp.ge.u32 	%p776, %r3375, %r3376;
	or.pred  	%p777, %p775, %p776;
	@%p777 bra 	$L__BB0_652;
$L__BB0_651:
	cvt.u64.u32 	%rd8115, %r5675;
	sub.s64 	%rd8116, %rd8115, %rd5;
	cvt.u32.u64 	%r5675, %rd8116;
	shr.u64 	%rd8117, %rd8116, 63;
	and.b64  	%rd8118, %rd15491, 4294967295;
	add.s64 	%rd8119, %rd8117, %rd6;
	sub.s64 	%rd15491, %rd8118, %rd8119;
	shr.u64 	%rd8120, %rd15491, 63;
	and.b64  	%rd8121, %rd15492, 4294967295;
	add.s64 	%rd8122, %rd8120, %rd7;
	sub.s64 	%rd15492, %rd8121, %rd8122;
	shr.u64 	%rd8123, %rd15492, 63;
	and.b64  	%rd8124, %rd15493, 4294967295;
	add.s64 	%rd8125, %rd8123, %rd8;
	sub.s64 	%rd15493, %rd8124, %rd8125;
	shr.u64 	%rd8126, %rd15493, 63;
	and.b64  	%rd8127, %rd15494, 4294967295;
	add.s64 	%rd8128, %rd8126, %rd9;
	sub.s64 	%rd15494, %rd8127, %rd8128;
	shr.u64 	%rd8129, %rd15494, 63;
	and.b64  	%rd8130, %rd15495, 4294967295;
	add.s64 	%rd8131, %rd8129, %rd10;
	sub.s64 	%rd15495, %rd8130, %rd8131;
	shr.u64 	%rd8132, %rd15495, 63;
	and.b64  	%rd8133, %rd15496, 4294967295;
	add.s64 	%rd8134, %rd8132, %rd11;
	sub.s64 	%rd15496, %rd8133, %rd8134;
	shr.u64 	%rd8135, %rd15496, 63;
	cvt.u32.u64 	%r3377, %rd8135;
	add.s32 	%r3378, %r28, %r3377;
	sub.s32 	%r5676, %r5676, %r3378;
$L__BB0_652:
	shl.b32 	%r5677, %r628, 1;
	shr.u64 	%rd8136, %rd15457, 31;
	and.b64  	%rd8137, %rd8136, 1;
	and.b64  	%rd1330, %rd15458, 4294967295;
	shl.b64 	%rd8138, %rd15458, 1;
	and.b64  	%rd8139, %rd8138, 8589934590;
	or.b64  	%rd15497, %rd8137, %rd8139;
	shr.u64 	%rd8140, %rd8139, 32;
	and.b64  	%rd1332, %rd15459, 4294967295;
	shl.b64 	%rd8141, %rd15459, 1;
	and.b64  	%rd8142, %rd8141, 8589934590;
	or.b64  	%rd15498, %rd8140, %rd8142;
	shr.u64 	%rd8143, %rd8142, 32;
	and.b64  	%rd1334, %rd15460, 4294967295;
	shl.b64 	%rd8144, %rd15460, 1;
	and.b64  	%rd8145, %rd8144, 8589934590;
	or.b64  	%rd15499, %rd8143, %rd8145;
	shr.u64 	%rd8146, %rd8145, 32;
	and.b64  	%rd1336, %rd15461, 4294967295;
	shl.b64 	%rd8147, %rd15461, 1;
	and.b64  	%rd8148, %rd8147, 8589934590;
	or.b64  	%rd15500, %rd8146, %rd8148;
	shr.u64 	%rd8149, %rd8148, 32;
	and.b64  	%rd1338, %rd15462, 4294967295;
	shl.b64 	%rd8150, %rd15462, 1;
	and.b64  	%rd8151, %rd8150, 8589934590;
	or.b64  	%rd15501, %rd8149, %rd8151;
	shr.u64 	%rd8152, %rd8151, 32;
	and.b64  	%rd1340, %rd15463, 4294967295;
	shl.b64 	%rd8153, %rd15463, 1;
	and.b64  	%rd8154, %rd8153, 8589934590;
	or.b64  	%rd15502, %rd8152, %rd8154;
	shr.u64 	%rd8155, %rd8154, 32;
	cvt.u64.u32 	%rd1342, %r5669;
	mul.wide.u32 	%rd8156, %r5669, 2;
	add.s64 	%rd8158, %rd8155, %rd8156;
	cvt.u32.u64 	%r5678, %rd8158;
	setp.gt.u64 	%p778, %rd8158, 4294967295;
	setp.lt.u32 	%p779, %r28, %r5678;
	or.pred  	%p780, %p778, %p779;
	@%p780 bra 	$L__BB0_654;
	cvt.u32.u64 	%r3379, %rd11;
	cvt.u32.u64 	%r3380, %rd15502;
	setp.ne.s32 	%p781, %r28, %r5678;
	setp.ge.u32 	%p782, %r3379, %r3380;
	or.pred  	%p783, %p781, %p782;
	@%p783 bra 	$L__BB0_655;
$L__BB0_654:
	cvt.u64.u32 	%rd8161, %r5677;
	sub.s64 	%rd8162, %rd8161, %rd5;
	cvt.u32.u64 	%r5677, %rd8162;
	shr.u64 	%rd8163, %rd8162, 63;
	and.b64  	%rd8164, %rd15497, 4294967295;
	add.s64 	%rd8165, %rd8163, %rd6;
	sub.s64 	%rd15497, %rd8164, %rd8165;
	shr.u64 	%rd8166, %rd15497, 63;
	and.b64  	%rd8167, %rd15498, 4294967295;
	add.s64 	%rd8168, %rd8166, %rd7;
	sub.s64 	%rd15498, %rd8167, %rd8168;
	shr.u64 	%rd8169, %rd15498, 63;
	and.b64  	%rd8170, %rd15499, 4294967295;
	add.s64 	%rd8171, %rd8169, %rd8;
	sub.s64 	%rd15499, %rd8170, %rd8171;
	shr.u64 	%rd8172, %rd15499, 63;
	and.b64  	%rd8173, %rd15500, 4294967295;
	add.s64 	%rd8174, %rd8172, %rd9;
	sub.s64 	%rd15500, %rd8173, %rd8174;
	shr.u64 	%rd8175, %rd15500, 63;
	and.b64  	%rd8176, %rd15501, 4294967295;
	add.s64 	%rd8177, %rd8175, %rd10;
	sub.s64 	%rd15501, %rd8176, %rd8177;
	shr.u64 	%rd8178, %rd15501, 63;
	and.b64  	%rd8179, %rd15502, 4294967295;
	add.s64 	%rd8180, %rd8178, %rd11;
	sub.s64 	%rd15502, %rd8179, %rd8180;
	shr.u64 	%rd8181, %rd15502, 63;
	cvt.u32.u64 	%r3381, %rd8181;
	add.s32 	%r3382, %r28, %r3381;
	sub.s32 	%r5678, %r5678, %r3382;
$L__BB0_655:
	add.s32 	%r5679, %r5677, %r628;
	setp.lt.u32 	%p784, %r5679, %r5677;
	selp.u64 	%rd8182, 1, 0, %p784;
	and.b64  	%rd8183, %rd15497, 4294967295;
	add.s64 	%rd8184, %rd8183, %rd8182;
	add.s64 	%rd15503, %rd8184, %rd1330;
	shr.u64 	%rd8185, %rd15503, 32;
	and.b64  	%rd8186, %rd15498, 4294967295;
	add.s64 	%rd8187, %rd8185, %rd8186;
	add.s64 	%rd15504, %rd8187, %rd1332;
	shr.u64 	%rd8188, %rd15504, 32;
	and.b64  	%rd8189, %rd15499, 4294967295;
	add.s64 	%rd8190, %rd8188, %rd8189;
	add.s64 	%rd15505, %rd8190, %rd1334;
	shr.u64 	%rd8191, %rd15505, 32;
	and.b64  	%rd8192, %rd15500, 4294967295;
	add.s64 	%rd8193, %rd8191, %rd8192;
	add.s64 	%rd15506, %rd8193, %rd1336;
	shr.u64 	%rd8194, %rd15506, 32;
	and.b64  	%rd8195, %rd15501, 4294967295;
	add.s64 	%rd8196, %rd8194, %rd8195;
	add.s64 	%rd15507, %rd8196, %rd1338;
	shr.u64 	%rd8197, %rd15507, 32;
	and.b64  	%rd8198, %rd15502, 4294967295;
	add.s64 	%rd8199, %rd8197, %rd8198;
	add.s64 	%rd15508, %rd8199, %rd1340;
	shr.u64 	%rd8200, %rd15508, 32;
	cvt.u64.u32 	%rd8201, %r5678;
	add.s64 	%rd8202, %rd8200, %rd8201;
	add.s64 	%rd8203, %rd8202, %rd1342;
	cvt.u32.u64 	%r5680, %rd8203;
	setp.gt.u64 	%p785, %rd8203, 4294967295;
	setp.lt.u32 	%p786, %r28, %r5680;
	or.pred  	%p787, %p785, %p786;
	@%p787 bra 	$L__BB0_657;
	cvt.u32.u64 	%r3383, %rd11;
	cvt.u32.u64 	%r3384, %rd15508;
	setp.ne.s32 	%p788, %r28, %r5680;
	setp.ge.u32 	%p789, %r3383, %r3384;
	or.pred  	%p790, %p788, %p789;
	@%p790 bra 	$L__BB0_658;
$L__BB0_657:
	cvt.u64.u32 	%rd8207, %r5679;
	sub.s64 	%rd8208, %rd8207, %rd5;
	cvt.u32.u64 	%r5679, %rd8208;
	shr.u64 	%rd8209, %rd8208, 63;
	and.b64  	%rd8210, %rd15503, 4294967295;
	add.s64 	%rd8211, %rd8209, %rd6;
	sub.s64 	%rd15503, %rd8210, %rd8211;
	shr.u64 	%rd8212, %rd15503, 63;
	and.b64  	%rd8213, %rd15504, 4294967295;
	add.s64 	%rd8214, %rd8212, %rd7;
	sub.s64 	%rd15504, %rd8213, %rd8214;
	shr.u64 	%rd8215, %rd15504, 63;
	and.b64  	%rd8216, %rd15505, 4294967295;
	add.s64 	%rd8217, %rd8215, %rd8;
	sub.s64 	%rd15505, %rd8216, %rd8217;
	shr.u64 	%rd8218, %rd15505, 63;
	and.b64  	%rd8219, %rd15506, 4294967295;
	add.s64 	%rd8220, %rd8218, %rd9;
	sub.s64 	%rd15506, %rd8219, %rd8220;
	shr.u64 	%rd8221, %rd15506, 63;
	and.b64  	%rd8222, %rd15507, 4294967295;
	add.s64 	%rd8223, %rd8221, %rd10;
	sub.s64 	%rd15507, %rd8222, %rd8223;
	shr.u64 	%rd8224, %rd15507, 63;
	and.b64  	%rd8225, %rd15508, 4294967295;
	add.s64 	%rd8226, %rd8224, %rd11;
	sub.s64 	%rd15508, %rd8225, %rd8226;
	shr.u64 	%rd8227, %rd15508, 63;
	cvt.u32.u64 	%r3385, %rd8227;
	add.s32 	%r3386, %r28, %r3385;
	sub.s32 	%r5680, %r5680, %r3386;
$L__BB0_658:
	cvt.u64.u32 	%rd1373, %r5679;
	mul.wide.u32 	%rd15509, %r5679, %r5679;
	shr.u64 	%rd8228, %rd15509, 32;
	and.b64  	%rd1375, %rd15503, 4294967295;
	mul.lo.s64 	%rd8229, %rd1375, %rd1373;
	add.s64 	%rd8230, %rd8228, %rd8229;
	shr.u64 	%rd8231, %rd8230, 32;
	and.b64  	%rd1376, %rd15504, 4294967295;
	mul.lo.s64 	%rd8232, %rd1376, %rd1373;
	add.s64 	%rd8233, %rd8231, %rd8232;
	shr.u64 	%rd8234, %rd8233, 32;
	and.b64  	%rd1377, %rd15505, 4294967295;
	mul.lo.s64 	%rd8235, %rd1377, %rd1373;
	add.s64 	%rd8236, %rd8234, %rd8235;
	shr.u64 	%rd8237, %rd8236, 32;
	and.b64  	%rd1378, %rd15506, 4294967295;
	mul.lo.s64 	%rd8238, %rd1378, %rd1373;
	add.s64 	%rd8239, %rd8237, %rd8238;
	shr.u64 	%rd8240, %rd8239, 32;
	and.b64  	%rd1379, %rd15507, 4294967295;
	mul.lo.s64 	%rd8241, %rd1379, %rd1373;
	add.s64 	%rd8242, %rd8240, %rd8241;
	shr.u64 	%rd8243, %rd8242, 32;
	and.b64  	%rd1380, %rd15508, 4294967295;
	mul.lo.s64 	%rd8244, %rd1380, %rd1373;
	add.s64 	%rd8245, %rd8243, %rd8244;
	shr.u64 	%rd8246, %rd8245, 32;
	cvt.u64.u32 	%rd8247, %r5680;
	and.b64  	%rd8248, %rd8230, 4294967295;
	add.s64 	%rd15510, %rd8229, %rd8248;
	shr.u64 	%rd8249, %rd15510, 32;
	and.b64  	%rd8250, %rd8233, 4294967295;
	add.s64 	%rd8251, %rd8249, %rd8250;
	mad.lo.s64 	%rd8252, %rd1375, %rd1375, %rd8251;
	shr.u64 	%rd8253, %rd8252, 32;
	mul.lo.s64 	%rd8254, %rd1376, %rd1375;
	and.b64  	%rd8255, %rd8236, 4294967295;
	add.s64 	%rd8256, %rd8253, %rd8255;
	add.s64 	%rd8257, %rd8256, %rd8254;
	shr.u64 	%rd8258, %rd8257, 32;
	mul.lo.s64 	%rd8259, %rd1377, %rd1375;
	and.b64  	%rd8260, %rd8239, 4294967295;
	add.s64 	%rd8261, %rd8258, %rd8260;
	add.s64 	%rd8262, %rd8261, %rd8259;
	shr.u64 	%rd8263, %rd8262, 32;
	mul.lo.s64 	%rd8264, %rd1378, %rd1375;
	and.b64  	%rd8265, %rd8242, 4294967295;
	add.s64 	%rd8266, %rd8263, %rd8265;
	add.s64 	%rd8267, %rd8266, %rd8264;
	shr.u64 	%rd8268, %rd8267, 32;
	mul.lo.s64 	%rd8269, %rd1379, %rd1375;
	and.b64  	%rd8270, %rd8245, 4294967295;
	add.s64 	%rd8271, %rd8268, %rd8270;
	add.s64 	%rd8272, %rd8271, %rd8269;
	shr.u64 	%rd8273, %rd8272, 32;
	mul.lo.s64 	%rd8274, %rd15503, %rd1380;
	and.b64  	%rd8275, %rd8252, 4294967295;
	add.s64 	%rd15511, %rd8232, %rd8275;
	shr.u64 	%rd8276, %rd15511, 32;
	and.b64  	%rd8277, %rd8257, 4294967295;
	add.s64 	%rd8278, %rd8276, %rd8277;
	add.s64 	%rd8279, %rd8278, %rd8254;
	shr.u64 	%rd8280, %rd8279, 32;
	and.b64  	%rd8281, %rd8262, 4294967295;
	add.s64 	%rd8282, %rd8280, %rd8281;
	mad.lo.s64 	%rd8283, %rd1376, %rd1376, %rd8282;
	shr.u64 	%rd8284, %rd8283, 32;
	mul.lo.s64 	%rd8285, %rd1377, %rd1376;
	and.b64  	%rd8286, %rd8267, 4294967295;
	add.s64 	%rd8287, %rd8284, %rd8286;
	add.s64 	%rd8288, %rd8287, %rd8285;
	shr.u64 	%rd8289, %rd8288, 32;
	mul.lo.s64 	%rd8290, %rd1378, %rd1376;
	and.b64  	%rd8291, %rd8272, 4294967295;
	add.s64 	%rd8292, %rd8289, %rd8291;
	add.s64 	%rd8293, %rd8292, %rd8290;
	shr.u64 	%rd8294, %rd8293, 32;
	mul.lo.s64 	%rd8295, %rd15507, %rd15504;
	and.b64  	%rd8296, %rd8279, 4294967295;
	add.s64 	%rd15512, %rd8235, %rd8296;
	shr.u64 	%rd8297, %rd15512, 32;
	and.b64  	%rd8298, %rd8283, 4294967295;
	add.s64 	%rd8299, %rd8297, %rd8298;
	add.s64 	%rd8300, %rd8299, %rd8259;
	shr.u64 	%rd8301, %rd8300, 32;
	and.b64  	%rd8302, %rd8288, 4294967295;
	add.s64 	%rd8303, %rd8301, %rd8302;
	add.s64 	%rd8304, %rd8303, %rd8285;
	shr.u64 	%rd8305, %rd8304, 32;
	and.b64  	%rd8306, %rd8293, 4294967295;
	add.s64 	%rd8307, %rd8305, %rd8306;
	mad.lo.s64 	%rd8308, %rd1377, %rd1377, %rd8307;
	shr.u64 	%rd8309, %rd8308, 32;
	mul.lo.s64 	%rd8310, %rd15506, %rd15505;
	and.b64  	%rd8311, %rd8300, 4294967295;
	add.s64 	%rd15513, %rd8238, %rd8311;
	shr.u64 	%rd8312, %rd15513, 32;
	and.b64  	%rd8313, %rd8304, 4294967295;
	add.s64 	%rd8314, %rd8312, %rd8313;
	add.s64 	%rd8315, %rd8314, %rd8264;
	shr.u64 	%rd8316, %rd8315, 32;
	and.b64  	%rd8317, %rd8308, 4294967295;
	add.s64 	%rd8318, %rd8316, %rd8317;
	add.s64 	%rd8319, %rd8318, %rd8290;
	shr.u64 	%rd8320, %rd8319, 32;
	and.b64  	%rd8321, %rd8315, 4294967295;
	add.s64 	%rd15514, %rd8241, %rd8321;
	shr.u64 	%rd8322, %rd15514, 32;
	and.b64  	%rd8323, %rd8319, 4294967295;
	add.s64 	%rd8324, %rd8322, %rd8323;
	add.s64 	%rd8325, %rd8324, %rd8269;
	shr.u64 	%rd8326, %rd8325, 32;
	and.b64  	%rd8327, %rd8325, 4294967295;
	add.s64 	%rd15515, %rd8244, %rd8327;
	shr.u64 	%rd8328, %rd15515, 32;
	cvt.u32.u64 	%r3387, %rd8326;
	cvt.u32.u64 	%r3388, %rd8320;
	cvt.u32.u64 	%r3389, %rd8309;
	cvt.u32.u64 	%r3390, %rd8294;
	cvt.u32.u64 	%r3391, %rd8273;
	cvt.u32.u64 	%r3392, %rd8246;
	cvt.u32.u64 	%r3393, %rd1373;
	cvt.u32.u64 	%r3394, %rd8247;
	mul.lo.s32 	%r3395, %r3394, %r3393;
	add.s32 	%r3396, %r3392, %r3395;
	add.s32 	%r3397, %r3391, %r3396;
	cvt.u32.u64 	%r3398, %rd8274;
	add.s32 	%r3399, %r3397, %r3398;
	add.s32 	%r3400, %r3390, %r3399;
	cvt.u32.u64 	%r3401, %rd8295;
	add.s32 	%r3402, %r3400, %r3401;
	add.s32 	%r3403, %r3389, %r3402;
	cvt.u32.u64 	%r3404, %rd8310;
	add.s32 	%r3405, %r3403, %r3404;
	add.s32 	%r3406, %r3388, %r3405;
	add.s32 	%r3407, %r3406, %r3404;
	add.s32 	%r3408, %r3387, %r3407;
	add.s32 	%r3409, %r3408, %r3401;
	cvt.u32.u64 	%r3410, %rd8328;
	add.s32 	%r3411, %r3410, %r3409;
	add.s32 	%r3412, %r3411, %r3398;
	add.s32 	%r5681, %r3395, %r3412;
$L__BB0_659:
	cvt.u32.u64 	%r685, %rd15515;
	cvt.u32.u64 	%r686, %rd15514;
	cvt.u32.u64 	%r687, %rd15513;
	cvt.u32.u64 	%r688, %rd15512;
	cvt.u32.u64 	%r689, %rd15511;
	cvt.u32.u64 	%r690, %rd15510;
	setp.gt.u32 	%p791, %r5681, %r28;
	@%p791 bra 	$L__BB0_673;
	setp.lt.u32 	%p792, %r5681, %r28;
	@%p792 bra 	$L__BB0_674;
	cvt.u32.u64 	%r3413, %rd11;
	setp.lt.u32 	%p793, %r3413, %r685;
	@%p793 bra 	$L__BB0_673;
	setp.gt.u32 	%p794, %r3413, %r685;
	@%p794 bra 	$L__BB0_674;
	cvt.u32.u64 	%r3415, %rd10;
	setp.lt.u32 	%p795, %r3415, %r686;
	@%p795 bra 	$L__BB0_673;
	setp.gt.u32 	%p796, %r3415, %r686;
	@%p796 bra 	$L__BB0_674;
	cvt.u32.u64 	%r3417, %rd9;
	setp.lt.u32 	%p797, %r3417, %r687;
	@%p797 bra 	$L__BB0_673;
	setp.gt.u32 	%p798, %r3417, %r687;
	@%p798 bra 	$L__BB0_674;
	cvt.u32.u64 	%r3419, %rd8;
	setp.lt.u32 	%p799, %r3419, %r688;
	@%p799 bra 	$L__BB0_673;
	setp.gt.u32 	%p800, %r3419, %r688;
	@%p800 bra 	$L__BB0_674;
	cvt.u32.u64 	%r3421, %rd7;
	setp.lt.u32 	%p801, %r3421, %r689;
	@%p801 bra 	$L__BB0_673;
	setp.gt.u32 	%p802, %r3421, %r689;
	@%p802 bra 	$L__BB0_674;
	cvt.u32.u64 	%r3423, %rd6;
	setp.lt.u32 	%p803, %r3423, %r690;
	@%p803 bra 	$L__BB0_673;
	cvt.u32.u64 	%r3425, %rd5;
	setp.gt.u32 	%p804, %r3423, %r690;
	cvt.u32.u64 	%r3426, %rd15509;
	setp.gt.u32 	%p805, %r3425, %r3426;
	or.pred  	%p806, %p804, %p805;
	@%p806 bra 	$L__BB0_674;
$L__BB0_673:
	and.b64  	%rd8922, %rd15509, 4294967295;
	sub.s64 	%rd15509, %rd8922, %rd5;
	shr.u64 	%rd8923, %rd15509, 63;
	and.b64  	%rd8924, %rd15510, 4294967295;
	add.s64 	%rd8925, %rd8923, %rd6;
	sub.s64 	%rd15510, %rd8924, %rd8925;
	shr.u64 	%rd8926, %rd15510, 63;
	and.b64  	%rd8927, %rd15511, 4294967295;
	add.s64 	%rd8928, %rd8926, %rd7;
	sub.s64 	%rd15511, %rd8927, %rd8928;
	shr.u64 	%rd8929, %rd15511, 63;
	and.b64  	%rd8930, %rd15512, 4294967295;
	add.s64 	%rd8931, %rd8929, %rd8;
	sub.s64 	%rd15512, %rd8930, %rd8931;
	shr.u64 	%rd8932, %rd15512, 63;
	and.b64  	%rd8933, %rd15513, 4294967295;
	add.s64 	%rd8934, %rd8932, %rd9;
	sub.s64 	%rd15513, %rd8933, %rd8934;
	shr.u64 	%rd8935, %rd15513, 63;
	and.b64  	%rd8936, %rd15514, 4294967295;
	add.s64 	%rd8937, %rd8935, %rd10;
	sub.s64 	%rd15514, %rd8936, %rd8937;
	shr.u64 	%rd8938, %rd15514, 63;
	and.b64  	%rd8939, %rd15515, 4294967295;
	add.s64 	%rd8940, %rd8938, %rd11;
	sub.s64 	%rd15515, %rd8939, %rd8940;
	shr.u64 	%rd8941, %rd15515, 63;
	cvt.u32.u64 	%r3561, %rd8941;
	add.s32 	%r3562, %r28, %r3561;
	sub.s32 	%r5681, %r5681, %r3562;
	bra.uni 	$L__BB0_659;
$L__BB0_674:
	shl.b32 	%r5682, %r5675, 1;
	shr.u32 	%r3427, %r5675, 31;
	cvt.u64.u32 	%rd8330, %r3427;
	and.b64  	%rd1401, %rd15491, 4294967295;
	shl.b64 	%rd8331, %rd15491, 1;
	and.b64  	%rd8332, %rd8331, 8589934590;
	or.b64  	%rd15516, %rd8332, %rd8330;
	shr.u64 	%rd8333, %rd8332, 32;
	and.b64  	%rd1403, %rd15492, 4294967295;
	shl.b64 	%rd8334, %rd15492, 1;
	and.b64  	%rd8335, %rd8334, 8589934590;
	or.b64  	%rd15517, %rd8333, %rd8335;
	shr.u64 	%rd8336, %rd8335, 32;
	and.b64  	%rd1405, %rd15493, 4294967295;
	shl.b64 	%rd8337, %rd15493, 1;
	and.b64  	%rd8338, %rd8337, 8589934590;
	or.b64  	%rd15518, %rd8336, %rd8338;
	shr.u64 	%rd8339, %rd8338, 32;
	and.b64  	%rd1407, %rd15494, 4294967295;
	shl.b64 	%rd8340, %rd15494, 1;
	and.b64  	%rd8341, %rd8340, 8589934590;
	or.b64  	%rd15519, %rd8339, %rd8341;
	shr.u64 	%rd8342, %rd8341, 32;
	and.b64  	%rd1409, %rd15495, 4294967295;
	shl.b64 	%rd8343, %rd15495, 1;
	and.b64  	%rd8344, %rd8343, 8589934590;
	or.b64  	%rd15520, %rd8342, %rd8344;
	shr.u64 	%rd8345, %rd8344, 32;
	and.b64  	%rd1411, %rd15496, 4294967295;
	shl.b64 	%rd8346, %rd15496, 1;
	and.b64  	%rd8347, %rd8346, 8589934590;
	or.b64  	%rd15521, %rd8345, %rd8347;
	shr.u64 	%rd8348, %rd8347, 32;
	cvt.u64.u32 	%rd1413, %r5676;
	mul.wide.u32 	%rd8349, %r5676, 2;
	add.s64 	%rd8350, %rd8348, %rd8349;
	cvt.u32.u64 	%r5683, %rd8350;
	setp.gt.u64 	%p807, %rd8350, 4294967295;
	setp.lt.u32 	%p808, %r28, %r5683;
	or.pred  	%p809, %p807, %p808;
	@%p809 bra 	$L__BB0_676;
	cvt.u32.u64 	%r3428, %rd11;
	cvt.u32.u64 	%r3429, %rd15521;
	setp.ne.s32 	%p810, %r28, %r5683;
	setp.ge.u32 	%p811, %r3428, %r3429;
	or.pred  	%p812, %p810, %p811;
	@%p812 bra 	$L__BB0_677;
$L__BB0_676:
	cvt.u64.u32 	%rd8354, %r5682;
	sub.s64 	%rd8355, %rd8354, %rd5;
	cvt.u32.u64 	%r5682, %rd8355;
	shr.u64 	%rd8356, %rd8355, 63;
	and.b64  	%rd8357, %rd15516, 4294967295;
	add.s64 	%rd8358, %rd8356, %rd6;
	sub.s64 	%rd15516, %rd8357, %rd8358;
	shr.u64 	%rd8359, %rd15516, 63;
	and.b64  	%rd8360, %rd15517, 4294967295;
	add.s64 	%rd8361, %rd8359, %rd7;
	sub.s64 	%rd15517, %rd8360, %rd8361;
	shr.u64 	%rd8362, %rd15517, 63;
	and.b64  	%rd8363, %rd15518, 4294967295;
	add.s64 	%rd8364, %rd8362, %rd8;
	sub.s64 	%rd15518, %rd8363, %rd8364;
	shr.u64 	%rd8365, %rd15518, 63;
	and.b64  	%rd8366, %rd15519, 4294967295;
	add.s64 	%rd8367, %rd8365, %rd9;
	sub.s64 	%rd15519, %rd8366, %rd8367;
	shr.u64 	%rd8368, %rd15519, 63;
	and.b64  	%rd8369, %rd15520, 4294967295;
	add.s64 	%rd8370, %rd8368, %rd10;
	sub.s64 	%rd15520, %rd8369, %rd8370;
	shr.u64 	%rd8371, %rd15520, 63;
	and.b64  	%rd8372, %rd15521, 4294967295;
	add.s64 	%rd8373, %rd8371, %rd11;
	sub.s64 	%rd15521, %rd8372, %rd8373;
	shr.u64 	%rd8374, %rd15521, 63;
	cvt.u32.u64 	%r3430, %rd8374;
	add.s32 	%r3431, %r28, %r3430;
	sub.s32 	%r5683, %r5683, %r3431;
$L__BB0_677:
	and.b64  	%rd8375, %rd15509, 4294967295;
	cvt.u64.u32 	%rd8376, %r5682;
	sub.s64 	%rd8377, %rd8375, %rd8376;
	cvt.u32.u64 	%r5745, %rd8377;
	shr.u64 	%rd8378, %rd8377, 63;
	and.b64  	%rd8379, %rd15510, 4294967295;
	and.b64  	%rd8380, %rd15516, 4294967295;
	add.s64 	%rd8381, %rd8378, %rd8380;
	sub.s64 	%rd15522, %rd8379, %rd8381;
	shr.u64 	%rd8382, %rd15522, 63;
	and.b64  	%rd8383, %rd15511, 4294967295;
	and.b64  	%rd8384, %rd15517, 4294967295;
	add.s64 	%rd8385, %rd8382, %rd8384;
	sub.s64 	%rd15523, %rd8383, %rd8385;
	shr.u64 	%rd8386, %rd15523, 63;
	and.b64  	%rd8387, %rd15512, 4294967295;
	and.b64  	%rd8388, %rd15518, 4294967295;
	add.s64 	%rd8389, %rd8386, %rd8388;
	sub.s64 	%rd15524, %rd8387, %rd8389;
	shr.u64 	%rd8390, %rd15524, 63;
	and.b64  	%rd8391, %rd15513, 4294967295;
	and.b64  	%rd8392, %rd15519, 4294967295;
	add.s64 	%rd8393, %rd8390, %rd8392;
	sub.s64 	%rd15525, %rd8391, %rd8393;
	shr.u64 	%rd8394, %rd15525, 63;
	and.b64  	%rd8395, %rd15514, 4294967295;
	and.b64  	%rd8396, %rd15520, 4294967295;
	add.s64 	%rd8397, %rd8394, %rd8396;
	sub.s64 	%rd15526, %rd8395, %rd8397;
	shr.u64 	%rd8398, %rd15526, 63;
	and.b64  	%rd8399, %rd15515, 4294967295;
	and.b64  	%rd8400, %rd15521, 4294967295;
	add.s64 	%rd8401, %rd8398, %rd8400;
	sub.s64 	%rd15527, %rd8399, %rd8401;
	shr.u64 	%rd8402, %rd15527, 63;
	cvt.u64.u32 	%rd8403, %r5681;
	cvt.u64.u32 	%rd8404, %r5683;
	add.s64 	%rd8405, %rd8402, %rd8404;
	sub.s64 	%rd8406, %rd8403, %rd8405;
	cvt.u32.u64 	%r5738, %rd8406;
	setp.gt.s64 	%p813, %rd8406, -1;
	@%p813 bra 	$L__BB0_679;
	cvt.u32.u64 	%r3432, %rd5;
	add.s32 	%r5745, %r3432, %r5745;
	setp.lt.u32 	%p814, %r5745, %r3432;
	selp.u64 	%rd8407, 1, 0, %p814;
	and.b64  	%rd8408, %rd15522, 4294967295;
	add.s64 	%rd8409, %rd8408, %rd8407;
	add.s64 	%rd15522, %rd8409, %rd6;
	shr.u64 	%rd8410, %rd15522, 32;
	and.b64  	%rd8411, %rd15523, 4294967295;
	add.s64 	%rd8412, %rd8410, %rd8411;
	add.s64 	%rd15523, %rd8412, %rd7;
	shr.u64 	%rd8413, %rd15523, 32;
	and.b64  	%rd8414, %rd15524, 4294967295;
	add.s64 	%rd8415, %rd8413, %rd8414;
	add.s64 	%rd15524, %rd8415, %rd8;
	shr.u64 	%rd8416, %rd15524, 32;
	and.b64  	%rd8417, %rd15525, 4294967295;
	add.s64 	%rd8418, %rd8416, %rd8417;
	add.s64 	%rd15525, %rd8418, %rd9;
	shr.u64 	%rd8419, %rd15525, 32;
	and.b64  	%rd8420, %rd15526, 4294967295;
	add.s64 	%rd8421, %rd8419, %rd8420;
	add.s64 	%rd15526, %rd8421, %rd10;
	shr.u64 	%rd8422, %rd15526, 32;
	and.b64  	%rd8423, %rd15527, 4294967295;
	add.s64 	%rd8424, %rd8422, %rd8423;
	add.s64 	%rd15527, %rd8424, %rd11;
	{ .reg .b32 tmp; mov.b64 {tmp, %r3433}, %rd15527; }
	add.s32 	%r3434, %r5738, %r3433;
	add.s32 	%r5738, %r3434, %r28;
$L__BB0_679:
	cvt.u32.u64 	%r5739, %rd15527;
	cvt.u32.u64 	%r5740, %rd15526;
	cvt.u32.u64 	%r5741, %rd15525;
	cvt.u32.u64 	%r5742, %rd15524;
	cvt.u32.u64 	%r5743, %rd15523;
	cvt.u32.u64 	%r5744, %rd15522;
	cvt.u64.u32 	%rd8425, %r5675;
	cvt.u64.u32 	%rd8426, %r5745;
	sub.s64 	%rd8427, %rd8425, %rd8426;
	cvt.u32.u64 	%r5686, %rd8427;
	shr.u64 	%rd8428, %rd8427, 63;
	and.b64  	%rd8429, %rd15522, 4294967295;
	add.s64 	%rd8430, %rd8428, %rd8429;
	sub.s64 	%rd15528, %rd1401, %rd8430;
	shr.u64 	%rd8431, %rd15528, 63;
	and.b64  	%rd8432, %rd15523, 4294967295;
	add.s64 	%rd8433, %rd8431, %rd8432;
	sub.s64 	%rd15529, %rd1403, %rd8433;
	shr.u64 	%rd8434, %rd15529, 63;
	and.b64  	%rd8435, %rd15524, 4294967295;
	add.s64 	%rd8436, %rd8434, %rd8435;
	sub.s64 	%rd15530, %rd1405, %rd8436;
	shr.u64 	%rd8437, %rd15530, 63;
	and.b64  	%rd8438, %rd15525, 4294967295;
	add.s64 	%rd8439, %rd8437, %rd8438;
	sub.s64 	%rd15531, %rd1407, %rd8439;
	shr.u64 	%rd8440, %rd15531, 63;
	and.b64  	%rd8441, %rd15526, 4294967295;
	add.s64 	%rd8442, %rd8440, %rd8441;
	sub.s64 	%rd15532, %rd1409, %rd8442;
	shr.u64 	%rd8443, %rd15532, 63;
	and.b64  	%rd8444, %rd15527, 4294967295;
	add.s64 	%rd8445, %rd8443, %rd8444;
	sub.s64 	%rd15533, %rd1411, %rd8445;
	shr.u64 	%rd8446, %rd15533, 63;
	cvt.u64.u32 	%rd8447, %r5738;
	add.s64 	%rd8448, %rd8446, %rd8447;
	sub.s64 	%rd8449, %rd1413, %rd8448;
	cvt.u32.u64 	%r5687, %rd8449;
	setp.gt.s64 	%p815, %rd8449, -1;
	@%p815 bra 	$L__BB0_681;
	cvt.u32.u64 	%r3435, %rd5;
	add.s32 	%r5686, %r3435, %r5686;
	setp.lt.u32 	%p816, %r5686, %r3435;
	selp.u64 	%rd8450, 1, 0, %p816;
	and.b64  	%rd8451, %rd15528, 4294967295;
	add.s64 	%rd8452, %rd8451, %rd8450;
	add.s64 	%rd15528, %rd8452, %rd6;
	shr.u64 	%rd8453, %rd15528, 32;
	and.b64  	%rd8454, %rd15529, 4294967295;
	add.s64 	%rd8455, %rd8453, %rd8454;
	add.s64 	%rd15529, %rd8455, %rd7;
	shr.u64 	%rd8456, %rd15529, 32;
	and.b64  	%rd8457, %rd15530, 4294967295;
	add.s64 	%rd8458, %rd8456, %rd8457;
	add.s64 	%rd15530, %rd8458, %rd8;
	shr.u64 	%rd8459, %rd15530, 32;
	and.b64  	%rd8460, %rd15531, 4294967295;
	add.s64 	%rd8461, %rd8459, %rd8460;
	add.s64 	%rd15531, %rd8461, %rd9;
	shr.u64 	%rd8462, %rd15531, 32;
	and.b64  	%rd8463, %rd15532, 4294967295;
	add.s64 	%rd8464, %rd8462, %rd8463;
	add.s64 	%rd15532, %rd8464, %rd10;
	shr.u64 	%rd8465, %rd15532, 32;
	and.b64  	%rd8466, %rd15533, 4294967295;
	add.s64 	%rd8467, %rd8465, %rd8466;
	add.s64 	%rd15533, %rd8467, %rd11;
	{ .reg .b32 tmp; mov.b64 {tmp, %r3436}, %rd15533; }
	add.s32 	%r3437, %r5687, %r3436;
	add.s32 	%r5687, %r3437, %r28;
$L__BB0_681:
	cvt.u64.u32 	%rd8469, %r5686;
	mul.lo.s64 	%rd15534, %rd8469, %rd1373;
	shr.u64 	%rd8470, %rd15534, 32;
	and.b64  	%rd8471, %rd15528, 4294967295;
	mad.lo.s64 	%rd8472, %rd8471, %rd1373, %rd8470;
	shr.u64 	%rd8473, %rd8472, 32;
	and.b64  	%rd8474, %rd15529, 4294967295;
	mad.lo.s64 	%rd8475, %rd8474, %rd1373, %rd8473;
	shr.u64 	%rd8476, %rd8475, 32;
	and.b64  	%rd8477, %rd15530, 4294967295;
	mad.lo.s64 	%rd8478, %rd8477, %rd1373, %rd8476;
	shr.u64 	%rd8479, %rd8478, 32;
	and.b64  	%rd8480, %rd15531, 4294967295;
	mad.lo.s64 	%rd8481, %rd8480, %rd1373, %rd8479;
	shr.u64 	%rd8482, %rd8481, 32;
	and.b64  	%rd8483, %rd15532, 4294967295;
	mad.lo.s64 	%rd8484, %rd8483, %rd1373, %rd8482;
	shr.u64 	%rd8485, %rd8484, 32;
	and.b64  	%rd8486, %rd15533, 4294967295;
	mad.lo.s64 	%rd8487, %rd8486, %rd1373, %rd8485;
	shr.u64 	%rd8488, %rd8487, 32;
	cvt.u64.u32 	%rd8489, %r5687;
	and.b64  	%rd8490, %rd8472, 4294967295;
	mad.lo.s64 	%rd15535, %rd1375, %rd8469, %rd8490;
	shr.u64 	%rd8491, %rd15535, 32;
	and.b64  	%rd8492, %rd8475, 4294967295;
	add.s64 	%rd8493, %rd8491, %rd8492;
	mad.lo.s64 	%rd8494, %rd8471, %rd1375, %rd8493;
	shr.u64 	%rd8495, %rd8494, 32;
	and.b64  	%rd8496, %rd8478, 4294967295;
	add.s64 	%rd8497, %rd8495, %rd8496;
	mad.lo.s64 	%rd8498, %rd8474, %rd1375, %rd8497;
	shr.u64 	%rd8499, %rd8498, 32;
	and.b64  	%rd8500, %rd8481, 4294967295;
	add.s64 	%rd8501, %rd8499, %rd8500;
	mad.lo.s64 	%rd8502, %rd8477, %rd1375, %rd8501;
	shr.u64 	%rd8503, %rd8502, 32;
	and.b64  	%rd8504, %rd8484, 4294967295;
	add.s64 	%rd8505, %rd8503, %rd8504;
	mad.lo.s64 	%rd8506, %rd8480, %rd1375, %rd8505;
	shr.u64 	%rd8507, %rd8506, 32;
	and.b64  	%rd8508, %rd8487, 4294967295;
	add.s64 	%rd8509, %rd8507, %rd8508;
	mad.lo.s64 	%rd8510, %rd8483, %rd1375, %rd8509;
	shr.u64 	%rd8511, %rd8510, 32;
	and.b64  	%rd8512, %rd8494, 4294967295;
	mad.lo.s64 	%rd15536, %rd1376, %rd8469, %rd8512;
	shr.u64 	%rd8513, %rd15536, 32;
	and.b64  	%rd8514, %rd8498, 4294967295;
	add.s64 	%rd8515, %rd8513, %rd8514;
	mad.lo.s64 	%rd8516, %rd8471, %rd1376, %rd8515;
	shr.u64 	%rd8517, %rd8516, 32;
	and.b64  	%rd8518, %rd8502, 4294967295;
	add.s64 	%rd8519, %rd8517, %rd8518;
	mad.lo.s64 	%rd8520, %rd8474, %rd1376, %rd8519;
	shr.u64 	%rd8521, %rd8520, 32;
	and.b64  	%rd8522, %rd8506, 4294967295;
	add.s64 	%rd8523, %rd8521, %rd8522;
	mad.lo.s64 	%rd8524, %rd8477, %rd1376, %rd8523;
	shr.u64 	%rd8525, %rd8524, 32;
	and.b64  	%rd8526, %rd8510, 4294967295;
	add.s64 	%rd8527, %rd8525, %rd8526;
	mad.lo.s64 	%rd8528, %rd8480, %rd1376, %rd8527;
	shr.u64 	%rd8529, %rd8528, 32;
	and.b64  	%rd8530, %rd8516, 4294967295;
	mad.lo.s64 	%rd15537, %rd1377, %rd8469, %rd8530;
	shr.u64 	%rd8531, %rd15537, 32;
	and.b64  	%rd8532, %rd8520, 4294967295;
	add.s64 	%rd8533, %rd8531, %rd8532;
	mad.lo.s64 	%rd8534, %rd8471, %rd1377, %rd8533;
	shr.u64 	%rd8535, %rd8534, 32;
	and.b64  	%rd8536, %rd8524, 4294967295;
	add.s64 	%rd8537, %rd8535, %rd8536;
	mad.lo.s64 	%rd8538, %rd8474, %rd1377, %rd8537;
	shr.u64 	%rd8539, %rd8538, 32;
	and.b64  	%rd8540, %rd8528, 4294967295;
	add.s64 	%rd8541, %rd8539, %rd8540;
	mad.lo.s64 	%rd8542, %rd8477, %rd1377, %rd8541;
	shr.u64 	%rd8543, %rd8542, 32;
	and.b64  	%rd8544, %rd8534, 4294967295;
	mad.lo.s64 	%rd15538, %rd1378, %rd8469, %rd8544;
	shr.u64 	%rd8545, %rd15538, 32;
	and.b64  	%rd8546, %rd8538, 4294967295;
	add.s64 	%rd8547, %rd8545, %rd8546;
	mad.lo.s64 	%rd8548, %rd8471, %rd1378, %rd8547;
	shr.u64 	%rd8549, %rd8548, 32;
	and.b64  	%rd8550, %rd8542, 4294967295;
	add.s64 	%rd8551, %rd8549, %rd8550;
	mad.lo.s64 	%rd8552, %rd8474, %rd1378, %rd8551;
	shr.u64 	%rd8553, %rd8552, 32;
	and.b64  	%rd8554, %rd8548, 4294967295;
	mad.lo.s64 	%rd15539, %rd1379, %rd8469, %rd8554;
	shr.u64 	%rd8555, %rd15539, 32;
	and.b64  	%rd8556, %rd8552, 4294967295;
	add.s64 	%rd8557, %rd8555, %rd8556;
	mad.lo.s64 	%rd8558, %rd8471, %rd1379, %rd8557;
	shr.u64 	%rd8559, %rd8558, 32;
	and.b64  	%rd8560, %rd8558, 4294967295;
	mad.lo.s64 	%rd15540, %rd1380, %rd8469, %rd8560;
	shr.u64 	%rd8561, %rd15540, 32;
	cvt.u32.u64 	%r3438, %rd8559;
	cvt.u32.u64 	%r3439, %rd8553;
	cvt.u32.u64 	%r3440, %rd8543;
	cvt.u32.u64 	%r3441, %rd8529;
	cvt.u32.u64 	%r3442, %rd8511;
	cvt.u32.u64 	%r3443, %rd8488;
	cvt.u32.u64 	%r3445, %rd8489;
	mad.lo.s32 	%r3446, %r3445, %r3393, %r3443;
	add.s32 	%r3447, %r3442, %r3446;
	cvt.u32.u64 	%r3448, %rd15503;
	cvt.u32.u64 	%r3449, %rd15533;
	mad.lo.s32 	%r3450, %r3449, %r3448, %r3447;
	add.s32 	%r3451, %r3441, %r3450;
	cvt.u32.u64 	%r3452, %rd15504;
	cvt.u32.u64 	%r3453, %rd15532;
	mad.lo.s32 	%r3454, %r3453, %r3452, %r3451;
	add.s32 	%r3455, %r3440, %r3454;
	cvt.u32.u64 	%r3456, %rd15505;
	cvt.u32.u64 	%r3457, %rd15531;
	mad.lo.s32 	%r3458, %r3457, %r3456, %r3455;
	add.s32 	%r3459, %r3439, %r3458;
	cvt.u32.u64 	%r3460, %rd15506;
	cvt.u32.u64 	%r3461, %rd15530;
	mad.lo.s32 	%r3462, %r3461, %r3460, %r3459;
	add.s32 	%r3463, %r3438, %r3462;
	cvt.u32.u64 	%r3464, %rd15507;
	cvt.u32.u64 	%r3465, %rd15529;
	mad.lo.s32 	%r3466, %r3465, %r3464, %r3463;
	cvt.u32.u64 	%r3467, %rd8561;
	add.s32 	%r3468, %r3467, %r3466;
	cvt.u32.u64 	%r3469, %rd15508;
	cvt.u32.u64 	%r3470, %rd15528;
	mad.lo.s32 	%r3471, %r3470, %r3469, %r3468;
	cvt.u32.u64 	%r3473, %rd8469;
	mad.lo.s32 	%r5688, %r3473, %r3394, %r3471;
$L__BB0_682:
	cvt.u32.u64 	%r718, %rd15540;
	cvt.u32.u64 	%r719, %rd15539;
	cvt.u32.u64 	%r720, %rd15538;
	cvt.u32.u64 	%r721, %rd15537;
	cvt.u32.u64 	%r722, %rd15536;
	cvt.u32.u64 	%r723, %rd15535;
	setp.gt.u32 	%p817, %r5688, %r28;
	@%p817 bra 	$L__BB0_696;
	setp.lt.u32 	%p818, %r5688, %r28;
	@%p818 bra 	$L__BB0_697;
	cvt.u32.u64 	%r3474, %rd11;
	setp.lt.u32 	%p819, %r3474, %r718;
	@%p819 bra 	$L__BB0_696;
	setp.gt.u32 	%p820, %r3474, %r718;
	@%p820 bra 	$L__BB0_697;
	cvt.u32.u64 	%r3476, %rd10;
	setp.lt.u32 	%p821, %r3476, %r719;
	@%p821 bra 	$L__BB0_696;
	setp.gt.u32 	%p822, %r3476, %r719;
	@%p822 bra 	$L__BB0_697;
	cvt.u32.u64 	%r3478, %rd9;
	setp.lt.u32 	%p823, %r3478, %r720;
	@%p823 bra 	$L__BB0_696;
	setp.gt.u32 	%p824, %r3478, %r720;
	@%p824 bra 	$L__BB0_697;
	cvt.u32.u64 	%r3480, %rd8;
	setp.lt.u32 	%p825, %r3480, %r721;
	@%p825 bra 	$L__BB0_696;
	setp.gt.u32 	%p826, %r3480, %r721;
	@%p826 bra 	$L__BB0_697;
	cvt.u32.u64 	%r3482, %rd7;
	setp.lt.u32 	%p827, %r3482, %r722;
	@%p827 bra 	$L__BB0_696;
	setp.gt.u32 	%p828, %r3482, %r722;
	@%p828 bra 	$L__BB0_697;
	cvt.u32.u64 	%r3484, %rd6;
	setp.lt.u32 	%p829, %r3484, %r723;
	@%p829 bra 	$L__BB0_696;
	cvt.u32.u64 	%r3486, %rd5;
	setp.gt.u32 	%p830, %r3484, %r723;
	cvt.u32.u64 	%r3487, %rd15534;
	setp.gt.u32 	%p831, %r3486, %r3487;
	or.pred  	%p832, %p830, %p831;
	@%p832 bra 	$L__BB0_697;
$L__BB0_696:
	and.b64  	%rd8902, %rd15534, 4294967295;
	sub.s64 	%rd15534, %rd8902, %rd5;
	shr.u64 	%rd8903, %rd15534, 63;
	and.b64  	%rd8904, %rd15535, 4294967295;
	add.s64 	%rd8905, %rd8903, %rd6;
	sub.s64 	%rd15535, %rd8904, %rd8905;
	shr.u64 	%rd8906, %rd15535, 63;
	and.b64  	%rd8907, %rd15536, 4294967295;
	add.s64 	%rd8908, %rd8906, %rd7;
	sub.s64 	%rd15536, %rd8907, %rd8908;
	shr.u64 	%rd8909, %rd15536, 63;
	and.b64  	%rd8910, %rd15537, 4294967295;
	add.s64 	%rd8911, %rd8909, %rd8;
	sub.s64 	%rd15537, %rd8910, %rd8911;
	shr.u64 	%rd8912, %rd15537, 63;
	and.b64  	%rd8913, %rd15538, 4294967295;
	add.s64 	%rd8914, %rd8912, %rd9;
	sub.s64 	%rd15538, %rd8913, %rd8914;
	shr.u64 	%rd8915, %rd15538, 63;
	and.b64  	%rd8916, %rd15539, 4294967295;
	add.s64 	%rd8917, %rd8915, %rd10;
	sub.s64 	%rd15539, %rd8916, %rd8917;
	shr.u64 	%rd8918, %rd15539, 63;
	and.b64  	%rd8919, %rd15540, 4294967295;
	add.s64 	%rd8920, %rd8918, %rd11;
	sub.s64 	%rd15540, %rd8919, %rd8920;
	shr.u64 	%rd8921, %rd15540, 63;
	cvt.u32.u64 	%r3559, %rd8921;
	add.s32 	%r3560, %r28, %r3559;
	sub.s32 	%r5688, %r5688, %r3560;
	bra.uni 	$L__BB0_682;
$L__BB0_697:
	shl.b32 	%r5689, %r647, 1;
	shr.u64 	%rd8563, %rd15471, 31;
	and.b64  	%rd8564, %rd8563, 1;
	shl.b64 	%rd8565, %rd15472, 1;
	and.b64  	%rd8566, %rd8565, 8589934590;
	or.b64  	%rd15541, %rd8564, %rd8566;
	shr.u64 	%rd8567, %rd8566, 32;
	shl.b64 	%rd8568, %rd15473, 1;
	and.b64  	%rd8569, %rd8568, 8589934590;
	or.b64  	%rd15542, %rd8567, %rd8569;
	shr.u64 	%rd8570, %rd8569, 32;
	shl.b64 	%rd8571, %rd15474, 1;
	and.b64  	%rd8572, %rd8571, 8589934590;
	or.b64  	%rd15543, %rd8570, %rd8572;
	shr.u64 	%rd8573, %rd8572, 32;
	shl.b64 	%rd8574, %rd15475, 1;
	and.b64  	%rd8575, %rd8574, 8589934590;
	or.b64  	%rd15544, %rd8573, %rd8575;
	shr.u64 	%rd8576, %rd8575, 32;
	shl.b64 	%rd8577, %rd15476, 1;
	and.b64  	%rd8578, %rd8577, 8589934590;
	or.b64  	%rd15545, %rd8576, %rd8578;
	shr.u64 	%rd8579, %rd8578, 32;
	shl.b64 	%rd8580, %rd15477, 1;
	and.b64  	%rd8581, %rd8580, 8589934590;
	or.b64  	%rd15546, %rd8579, %rd8581;
	shr.u64 	%rd8582, %rd8581, 32;
	mul.wide.u32 	%rd8583, %r5671, 2;
	add.s64 	%rd8585, %rd8582, %rd8583;
	cvt.u32.u64 	%r5690, %rd8585;
	setp.gt.u64 	%p833, %rd8585, 4294967295;
	setp.lt.u32 	%p834, %r28, %r5690;
	or.pred  	%p835, %p833, %p834;
	@%p835 bra 	$L__BB0_699;
	cvt.u32.u64 	%r3488, %rd11;
	cvt.u32.u64 	%r3489, %rd15546;
	setp.ne.s32 	%p836, %r28, %r5690;
	setp.ge.u32 	%p837, %r3488, %r3489;
	or.pred  	%p838, %p836, %p837;
	@%p838 bra 	$L__BB0_700;
$L__BB0_699:
	cvt.u64.u32 	%rd8588, %r5689;
	sub.s64 	%rd8589, %rd8588, %rd5;
	cvt.u32.u64 	%r5689, %rd8589;
	shr.u64 	%rd8590, %rd8589, 63;
	and.b64  	%rd8591, %rd15541, 4294967295;
	add.s64 	%rd8592, %rd8590, %rd6;
	sub.s64 	%rd15541, %rd8591, %rd8592;
	shr.u64 	%rd8593, %rd15541, 63;
	and.b64  	%rd8594, %rd15542, 4294967295;
	add.s64 	%rd8595, %rd8593, %rd7;
	sub.s64 	%rd15542, %rd8594, %rd8595;
	shr.u64 	%rd8596, %rd15542, 63;
	and.b64  	%rd8597, %rd15543, 4294967295;
	add.s64 	%rd8598, %rd8596, %rd8;
	sub.s64 	%rd15543, %rd8597, %rd8598;
	shr.u64 	%rd8599, %rd15543, 63;
	and.b64  	%rd8600, %rd15544, 4294967295;
	add.s64 	%rd8601, %rd8599, %rd9;
	sub.s64 	%rd15544, %rd8600, %rd8601;
	shr.u64 	%rd8602, %rd15544, 63;
	and.b64  	%rd8603, %rd15545, 4294967295;
	add.s64 	%rd8604, %rd8602, %rd10;
	sub.s64 	%rd15545, %rd8603, %rd8604;
	shr.u64 	%rd8605, %rd15545, 63;
	and.b64  	%rd8606, %rd15546, 4294967295;
	add.s64 	%rd8607, %rd8605, %rd11;
	sub.s64 	%rd15546, %rd8606, %rd8607;
	shr.u64 	%rd8608, %rd15546, 63;
	cvt.u32.u64 	%r3490, %rd8608;
	add.s32 	%r3491, %r28, %r3490;
	sub.s32 	%r5690, %r5690, %r3491;
$L__BB0_700:
	shl.b32 	%r5691, %r5689, 1;
	shr.u32 	%r3492, %r5689, 31;
	cvt.u64.u32 	%rd8609, %r3492;
	shl.b64 	%rd8610, %rd15541, 1;
	and.b64  	%rd8611, %rd8610, 8589934590;
	or.b64  	%rd15547, %rd8611, %rd8609;
	shr.u64 	%rd8612, %rd8611, 32;
	shl.b64 	%rd8613, %rd15542, 1;
	and.b64  	%rd8614, %rd8613, 8589934590;
	or.b64  	%rd15548, %rd8612, %rd8614;
	shr.u64 	%rd8615, %rd8614, 32;
	shl.b64 	%rd8616, %rd15543, 1;
	and.b64  	%rd8617, %rd8616, 8589934590;
	or.b64  	%rd15549, %rd8615, %rd8617;
	shr.u64 	%rd8618, %rd8617, 32;
	shl.b64 	%rd8619, %rd15544, 1;
	and.b64  	%rd8620, %rd8619, 8589934590;
	or.b64  	%rd15550, %rd8618, %rd8620;
	shr.u64 	%rd8621, %rd8620, 32;
	shl.b64 	%rd8622, %rd15545, 1;
	and.b64  	%rd8623, %rd8622, 8589934590;
	or.b64  	%rd15551, %rd8621, %rd8623;
	shr.u64 	%rd8624, %rd8623, 32;
	shl.b64 	%rd8625, %rd15546, 1;
	and.b64  	%rd8626, %rd8625, 8589934590;
	or.b64  	%rd15552, %rd8624, %rd8626;
	shr.u64 	%rd8627, %rd8626, 32;
	mul.wide.u32 	%rd8628, %r5690, 2;
	add.s64 	%rd8629, %rd8627, %rd8628;
	cvt.u32.u64 	%r5692, %rd8629;
	setp.gt.u64 	%p839, %rd8629, 4294967295;
	setp.lt.u32 	%p840, %r28, %r5692;
	or.pred  	%p841, %p839, %p840;
	@%p841 bra 	$L__BB0_702;
	cvt.u32.u64 	%r3493, %rd11;
	cvt.u32.u64 	%r3494, %rd15552;
	setp.ne.s32 	%p842, %r28, %r5692;
	setp.ge.u32 	%p843, %r3493, %r3494;
	or.pred  	%p844, %p842, %p843;
	@%p844 bra 	$L__BB0_703;
$L__BB0_702:
	cvt.u64.u32 	%rd8633, %r5691;
	sub.s64 	%rd8634, %rd8633, %rd5;
	cvt.u32.u64 	%r5691, %rd8634;
	shr.u64 	%rd8635, %rd8634, 63;
	and.b64  	%rd8636, %rd15547, 4294967295;
	add.s64 	%rd8637, %rd8635, %rd6;
	sub.s64 	%rd15547, %rd8636, %rd8637;
	shr.u64 	%rd8638, %rd15547, 63;
	and.b64  	%rd8639, %rd15548, 4294967295;
	add.s64 	%rd8640, %rd8638, %rd7;
	sub.s64 	%rd15548, %rd8639, %rd8640;
	shr.u64 	%rd8641, %rd15548, 63;
	and.b64  	%rd8642, %rd15549, 4294967295;
	add.s64 	%rd8643, %rd8641, %rd8;
	sub.s64 	%rd15549, %rd8642, %rd8643;
	shr.u64 	%rd8644, %rd15549, 63;
	and.b64  	%rd8645, %rd15550, 4294967295;
	add.s64 	%rd8646, %rd8644, %rd9;
	sub.s64 	%rd15550, %rd8645, %rd8646;
	shr.u64 	%rd8647, %rd15550, 63;
	and.b64  	%rd8648, %rd15551, 4294967295;
	add.s64 	%rd8649, %rd8647, %rd10;
	sub.s64 	%rd15551, %rd8648, %rd8649;
	shr.u64 	%rd8650, %rd15551, 63;
	and.b64  	%rd8651, %rd15552, 4294967295;
	add.s64 	%rd8652, %rd8650, %rd11;
	sub.s64 	%rd15552, %rd8651, %rd8652;
	shr.u64 	%rd8653, %rd15552, 63;
	cvt.u32.u64 	%r3495, %rd8653;
	add.s32 	%r3496, %r28, %r3495;
	sub.s32 	%r5692, %r5692, %r3496;
$L__BB0_703:
	shl.b32 	%r5693, %r5691, 1;
	shr.u32 	%r3497, %r5691, 31;
	cvt.u64.u32 	%rd8654, %r3497;
	shl.b64 	%rd8655, %rd15547, 1;
	and.b64  	%rd8656, %rd8655, 8589934590;
	or.b64  	%rd15553, %rd8656, %rd8654;
	shr.u64 	%rd8657, %rd8656, 32;
	shl.b64 	%rd8658, %rd15548, 1;
	and.b64  	%rd8659, %rd8658, 8589934590;
	or.b64  	%rd15554, %rd8657, %rd8659;
	shr.u64 	%rd8660, %rd8659, 32;
	shl.b64 	%rd8661, %rd15549, 1;
	and.b64  	%rd8662, %rd8661, 8589934590;
	or.b64  	%rd15555, %rd8660, %rd8662;
	shr.u64 	%rd8663, %rd8662, 32;
	shl.b64 	%rd8664, %rd15550, 1;
	and.b64  	%rd8665, %rd8664, 8589934590;
	or.b64  	%rd15556, %rd8663, %rd8665;
	shr.u64 	%rd8666, %rd8665, 32;
	shl.b64 	%rd8667, %rd15551, 1;
	and.b64  	%rd8668, %rd8667, 8589934590;
	or.b64  	%rd15557, %rd8666, %rd8668;
	shr.u64 	%rd8669, %rd8668, 32;
	shl.b64 	%rd8670, %rd15552, 1;
	and.b64  	%rd8671, %rd8670, 8589934590;
	or.b64  	%rd15558, %rd8669, %rd8671;
	shr.u64 	%rd8672, %rd8671, 32;
	mul.wide.u32 	%rd8673, %r5692, 2;
	add.s64 	%rd8674, %rd8672, %rd8673;
	cvt.u32.u64 	%r5694, %rd8674;
	setp.gt.u64 	%p845, %rd8674, 4294967295;
	setp.lt.u32 	%p846, %r28, %r5694;
	or.pred  	%p847, %p845, %p846;
	@%p847 bra 	$L__BB0_705;
	cvt.u32.u64 	%r3498, %rd11;
	cvt.u32.u64 	%r3499, %rd15558;
	setp.ne.s32 	%p848, %r28, %r5694;
	setp.ge.u32 	%p849, %r3498, %r3499;
	or.pred  	%p850, %p848, %p849;
	@%p850 bra 	$L__BB0_706;
$L__BB0_705:
	cvt.u64.u32 	%rd8678, %r5693;
	sub.s64 	%rd8679, %rd8678, %rd5;
	cvt.u32.u64 	%r5693, %rd8679;
	shr.u64 	%rd8680, %rd8679, 63;
	and.b64  	%rd8681, %rd15553, 4294967295;
	add.s64 	%rd8682, %rd8680, %rd6;
	sub.s64 	%rd15553, %rd8681, %rd8682;
	shr.u64 	%rd8683, %rd15553, 63;
	and.b64  	%rd8684, %rd15554, 4294967295;
	add.s64 	%rd8685, %rd8683, %rd7;
	sub.s64 	%rd15554, %rd8684, %rd8685;
	shr.u64 	%rd8686, %rd15554, 63;
	and.b64  	%rd8687, %rd15555, 4294967295;
	add.s64 	%rd8688, %rd8686, %rd8;
	sub.s64 	%rd15555, %rd8687, %rd8688;
	shr.u64 	%rd8689, %rd15555, 63;
	and.b64  	%rd8690, %rd15556, 4294967295;
	add.s64 	%rd8691, %rd8689, %rd9;
	sub.s64 	%rd15556, %rd8690, %rd8691;
	shr.u64 	%rd8692, %rd15556, 63;
	and.b64  	%rd8693, %rd15557, 4294967295;
	add.s64 	%rd8694, %rd8692, %rd10;
	sub.s64 	%rd15557, %rd8693, %rd8694;
	shr.u64 	%rd8695, %rd15557, 63;
	and.b64  	%rd8696, %rd15558, 4294967295;
	add.s64 	%rd8697, %rd8695, %rd11;
	sub.s64 	%rd15558, %rd8696, %rd8697;
	shr.u64 	%rd8698, %rd15558, 63;
	cvt.u32.u64 	%r3500, %rd8698;
	add.s32 	%r3501, %r28, %r3500;
	sub.s32 	%r5694, %r5694, %r3501;
$L__BB0_706:
	and.b64  	%rd8699, %rd15534, 4294967295;
	cvt.u64.u32 	%rd8700, %r5693;
	sub.s64 	%rd8701, %rd8699, %rd8700;
	cvt.u32.u64 	%r5737, %rd8701;
	shr.u64 	%rd8702, %rd8701, 63;
	and.b64  	%rd8703, %rd15535, 4294967295;
	and.b64  	%rd8704, %rd15553, 4294967295;
	add.s64 	%rd8705, %rd8702, %rd8704;
	sub.s64 	%rd15559, %rd8703, %rd8705;
	shr.u64 	%rd8706, %rd15559, 63;
	and.b64  	%rd8707, %rd15536, 4294967295;
	and.b64  	%rd8708, %rd15554, 4294967295;
	add.s64 	%rd8709, %rd8706, %rd8708;
	sub.s64 	%rd15560, %rd8707, %rd8709;
	shr.u64 	%rd8710, %rd15560, 63;
	and.b64  	%rd8711, %rd15537, 4294967295;
	and.b64  	%rd8712, %rd15555, 4294967295;
	add.s64 	%rd8713, %rd8710, %rd8712;
	sub.s64 	%rd15561, %rd8711, %rd8713;
	shr.u64 	%rd8714, %rd15561, 63;
	and.b64  	%rd8715, %rd15538, 4294967295;
	and.b64  	%rd8716, %rd15556, 4294967295;
	add.s64 	%rd8717, %rd8714, %rd8716;
	sub.s64 	%rd15562, %rd8715, %rd8717;
	shr.u64 	%rd8718, %rd15562, 63;
	and.b64  	%rd8719, %rd15539, 4294967295;
	and.b64  	%rd8720, %rd15557, 4294967295;
	add.s64 	%rd8721, %rd8718, %rd8720;
	sub.s64 	%rd15563, %rd8719, %rd8721;
	shr.u64 	%rd8722, %rd15563, 63;
	and.b64  	%rd8723, %rd15540, 4294967295;
	and.b64  	%rd8724, %rd15558, 4294967295;
	add.s64 	%rd8725, %rd8722, %rd8724;
	sub.s64 	%rd15564, %rd8723, %rd8725;
	shr.u64 	%rd8726, %rd15564, 63;
	cvt.u64.u32 	%rd8727, %r5688;
	cvt.u64.u32 	%rd8728, %r5694;
	add.s64 	%rd8729, %rd8726, %rd8728;
	sub.s64 	%rd8730, %rd8727, %rd8729;
	cvt.u32.u64 	%r5730, %rd8730;
	setp.gt.s64 	%p851, %rd8730, -1;
	@%p851 bra 	$L__BB0_708;
	cvt.u32.u64 	%r3502, %rd5;
	add.s32 	%r5737, %r3502, %r5737;
	setp.lt.u32 	%p852, %r5737, %r3502;
	selp.u64 	%rd8731, 1, 0, %p852;
	and.b64  	%rd8732, %rd15559, 4294967295;
	add.s64 	%rd8733, %rd8732, %rd8731;
	add.s64 	%rd15559, %rd8733, %rd6;
	shr.u64 	%rd8734, %rd15559, 32;
	and.b64  	%rd8735, %rd15560, 4294967295;
	add.s64 	%rd8736, %rd8734, %rd8735;
	add.s64 	%rd15560, %rd8736, %rd7;
	shr.u64 	%rd8737, %rd15560, 32;
	and.b64  	%rd8738, %rd15561, 4294967295;
	add.s64 	%rd8739, %rd8737, %rd8738;
	add.s64 	%rd15561, %rd8739, %rd8;
	shr.u64 	%rd8740, %rd15561, 32;
	and.b64  	%rd8741, %rd15562, 4294967295;
	add.s64 	%rd8742, %rd8740, %rd8741;
	add.s64 	%rd15562, %rd8742, %rd9;
	shr.u64 	%rd8743, %rd15562, 32;
	and.b64  	%rd8744, %rd15563, 4294967295;
	add.s64 	%rd8745, %rd8743, %rd8744;
	add.s64 	%rd15563, %rd8745, %rd10;
	shr.u64 	%rd8746, %rd15563, 32;
	and.b64  	%rd8747, %rd15564, 4294967295;
	add.s64 	%rd8748, %rd8746, %rd8747;
	add.s64 	%rd15564, %rd8748, %rd11;
	{ .reg .b32 tmp; mov.b64 {tmp, %r3503}, %rd15564; }
	add.s32 	%r3504, %r5730, %r3503;
	add.s32 	%r5730, %r3504, %r28;
$L__BB0_708:
	cvt.u32.u64 	%r5731, %rd15564;
	cvt.u32.u64 	%r5732, %rd15563;
	cvt.u32.u64 	%r5733, %rd15562;
	cvt.u32.u64 	%r5734, %rd15561;
	cvt.u32.u64 	%r5735, %rd15560;
	cvt.u32.u64 	%r5736, %rd15559;
	mul.lo.s64 	%rd15565, %rd996, %rd1152;
	shr.u64 	%rd8749, %rd15565, 32;
	mad.lo.s64 	%rd8750, %rd998, %rd1152, %rd8749;
	shr.u64 	%rd8751, %rd8750, 32;
	mad.lo.s64 	%rd8752, %rd999, %rd1152, %rd8751;
	shr.u64 	%rd8753, %rd8752, 32;
	mad.lo.s64 	%rd8754, %rd1000, %rd1152, %rd8753;
	shr.u64 	%rd8755, %rd8754, 32;
	mad.lo.s64 	%rd8756, %rd1001, %rd1152, %rd8755;
	shr.u64 	%rd8757, %rd8756, 32;
	mad.lo.s64 	%rd8758, %rd1002, %rd1152, %rd8757;
	shr.u64 	%rd8759, %rd8758, 32;
	mad.lo.s64 	%rd8760, %rd1003, %rd1152, %rd8759;
	shr.u64 	%rd8761, %rd8760, 32;
	and.b64  	%rd8762, %rd8750, 4294967295;
	mad.lo.s64 	%rd15566, %rd996, %rd1154, %rd8762;
	shr.u64 	%rd8763, %rd15566, 32;
	and.b64  	%rd8764, %rd8752, 4294967295;
	add.s64 	%rd8765, %rd8763, %rd8764;
	mad.lo.s64 	%rd8766, %rd998, %rd1154, %rd8765;
	shr.u64 	%rd8767, %rd8766, 32;
	and.b64  	%rd8768, %rd8754, 4294967295;
	add.s64 	%rd8769, %rd8767, %rd8768;
	mad.lo.s64 	%rd8770, %rd999, %rd1154, %rd8769;
	shr.u64 	%rd8771, %rd8770, 32;
	and.b64  	%rd8772, %rd8756, 4294967295;
	add.s64 	%rd8773, %rd8771, %rd8772;
	mad.lo.s64 	%rd8774, %rd1000, %rd1154, %rd8773;
	shr.u64 	%rd8775, %rd8774, 32;
	and.b64  	%rd8776, %rd8758, 4294967295;
	add.s64 	%rd8777, %rd8775, %rd8776;
	mad.lo.s64 	%rd8778, %rd1001, %rd1154, %rd8777;
	shr.u64 	%rd8779, %rd8778, 32;
	and.b64  	%rd8780, %rd8760, 4294967295;
	add.s64 	%rd8781, %rd8779, %rd8780;
	mad.lo.s64 	%rd8782, %rd1002, %rd1154, %rd8781;
	shr.u64 	%rd8783, %rd8782, 32;
	and.b64  	%rd8784, %rd8766, 4294967295;
	mad.lo.s64 	%rd15567, %rd996, %rd1156, %rd8784;
	shr.u64 	%rd8785, %rd15567, 32;
	and.b64  	%rd8786, %rd8770, 4294967295;
	add.s64 	%rd8787, %rd8785, %rd8786;
	mad.lo.s64 	%rd8788, %rd998, %rd1156, %rd8787;
	shr.u64 	%rd8789, %rd8788, 32;
	and.b64  	%rd8790, %rd8774, 4294967295;
	add.s64 	%rd8791, %rd8789, %rd8790;
	mad.lo.s64 	%rd8792, %rd999, %rd1156, %rd8791;
	shr.u64 	%rd8793, %rd8792, 32;
	and.b64  	%rd8794, %rd8778, 4294967295;
	add.s64 	%rd8795, %rd8793, %rd8794;
	mad.lo.s64 	%rd8796, %rd1000, %rd1156, %rd8795;
	shr.u64 	%rd8797, %rd8796, 32;
	and.b64  	%rd8798, %rd8782, 4294967295;
	add.s64 	%rd8799, %rd8797, %rd8798;
	mad.lo.s64 	%rd8800, %rd1001, %rd1156, %rd8799;
	shr.u64 	%rd8801, %rd8800, 32;
	and.b64  	%rd8802, %rd8788, 4294967295;
	mad.lo.s64 	%rd15568, %rd996, %rd1158, %rd8802;
	shr.u64 	%rd8803, %rd15568, 32;
	and.b64  	%rd8804, %rd8792, 4294967295;
	add.s64 	%rd8805, %rd8803, %rd8804;
	mad.lo.s64 	%rd8806, %rd998, %rd1158, %rd8805;
	shr.u64 	%rd8807, %rd8806, 32;
	and.b64  	%rd8808, %rd8796, 4294967295;
	add.s64 	%rd8809, %rd8807, %rd8808;
	mad.lo.s64 	%rd8810, %rd999, %rd1158, %rd8809;
	shr.u64 	%rd8811, %rd8810, 32;
	and.b64  	%rd8812, %rd8800, 4294967295;
	add.s64 	%rd8813, %rd8811, %rd8812;
	mad.lo.s64 	%rd8814, %rd1000, %rd1158, %rd8813;
	shr.u64 	%rd8815, %rd8814, 32;
	and.b64  	%rd8816, %rd8806, 4294967295;
	mad.lo.s64 	%rd15569, %rd996, %rd1160, %rd8816;
	shr.u64 	%rd8817, %rd15569, 32;
	and.b64  	%rd8818, %rd8810, 4294967295;
	add.s64 	%rd8819, %rd8817, %rd8818;
	mad.lo.s64 	%rd8820, %rd998, %rd1160, %rd8819;
	shr.u64 	%rd8821, %rd8820, 32;
	and.b64  	%rd8822, %rd8814, 4294967295;
	add.s64 	%rd8823, %rd8821, %rd8822;
	mad.lo.s64 	%rd8824, %rd999, %rd1160, %rd8823;
	shr.u64 	%rd8825, %rd8824, 32;
	and.b64  	%rd8826, %rd8820, 4294967295;
	mad.lo.s64 	%rd15570, %rd996, %rd1162, %rd8826;
	shr.u64 	%rd8827, %rd15570, 32;
	and.b64  	%rd8828, %rd8824, 4294967295;
	add.s64 	%rd8829, %rd8827, %rd8828;
	mad.lo.s64 	%rd8830, %rd998, %rd1162, %rd8829;
	shr.u64 	%rd8831, %rd8830, 32;
	and.b64  	%rd8832, %rd8830, 4294967295;
	mad.lo.s64 	%rd15571, %rd996, %rd1164, %rd8832;
	shr.u64 	%rd8833, %rd15571, 32;
	cvt.u32.u64 	%r3505, %rd8831;
	cvt.u32.u64 	%r3506, %rd8825;
	cvt.u32.u64 	%r3507, %rd8815;
	cvt.u32.u64 	%r3508, %rd8801;
	cvt.u32.u64 	%r3509, %rd8783;
	cvt.u32.u64 	%r3510, %rd8761;
	mad.lo.s32 	%r3513, %r2807, %r3248, %r3510;
	add.s32 	%r3514, %r3509, %r3513;
	cvt.u32.u64 	%r3515, %rd1154;
	cvt.u32.u64 	%r3516, %rd1003;
	mad.lo.s32 	%r3517, %r3516, %r3515, %r3514;
	add.s32 	%r3518, %r3508, %r3517;
	cvt.u32.u64 	%r3519, %rd1156;
	cvt.u32.u64 	%r3520, %rd1002;
	mad.lo.s32 	%r3521, %r3520, %r3519, %r3518;
	add.s32 	%r3522, %r3507, %r3521;
	cvt.u32.u64 	%r3523, %rd1158;
	cvt.u32.u64 	%r3524, %rd1001;
	mad.lo.s32 	%r3525, %r3524, %r3523, %r3522;
	add.s32 	%r3526, %r3506, %r3525;
	cvt.u32.u64 	%r3527, %rd1160;
	cvt.u32.u64 	%r3528, %rd1000;
	mad.lo.s32 	%r3529, %r3528, %r3527, %r3526;
	add.s32 	%r3530, %r3505, %r3529;
	cvt.u32.u64 	%r3531, %rd1162;
	cvt.u32.u64 	%r3532, %rd999;
	mad.lo.s32 	%r3533, %r3532, %r3531, %r3530;
	cvt.u32.u64 	%r3534, %rd8833;
	add.s32 	%r3535, %r3534, %r3533;
	cvt.u32.u64 	%r3536, %rd1164;
	cvt.u32.u64 	%r3537, %rd998;
	mad.lo.s32 	%r3538, %r3537, %r3536, %r3535;
	cvt.u32.u64 	%r3540, %rd996;
	mad.lo.s32 	%r5697, %r3540, %r3124, %r3538;
$L__BB0_709:
	cvt.u32.u64 	%r757, %rd15571;
	cvt.u32.u64 	%r758, %rd15570;
	cvt.u32.u64 	%r759, %rd15569;
	cvt.u32.u64 	%r760, %rd15568;
	cvt.u32.u64 	%r761, %rd15567;
	cvt.u32.u64 	%r762, %rd15566;
	cvt.u32.u64 	%r763, %rd15565;
	setp.gt.u32 	%p853, %r5697, %r28;
	@%p853 bra 	$L__BB0_723;
	setp.lt.u32 	%p854, %r5697, %r28;
	@%p854 bra 	$L__BB0_724;
	cvt.u32.u64 	%r3541, %rd11;
	setp.lt.u32 	%p855, %r3541, %r757;
	@%p855 bra 	$L__BB0_723;
	setp.gt.u32 	%p856, %r3541, %r757;
	@%p856 bra 	$L__BB0_724;
	cvt.u32.u64 	%r3543, %rd10;
	setp.lt.u32 	%p857, %r3543, %r758;
	@%p857 bra 	$L__BB0_723;
	setp.gt.u32 	%p858, %r3543, %r758;
	@%p858 bra 	$L__BB0_724;
	cvt.u32.u64 	%r3545, %rd9;
	setp.lt.u32 	%p859, %r3545, %r759;
	@%p859 bra 	$L__BB0_723;
	setp.gt.u32 	%p860, %r3545, %r759;
	@%p860 bra 	$L__BB0_724;
	cvt.u32.u64 	%r3547, %rd8;
	setp.lt.u32 	%p861, %r3547, %r760;
	@%p861 bra 	$L__BB0_723;
	setp.gt.u32 	%p862, %r3547, %r760;
	@%p862 bra 	$L__BB0_724;
	cvt.u32.u64 	%r3549, %rd7;
	setp.lt.u32 	%p863, %r3549, %r761;
	@%p863 bra 	$L__BB0_723;
	setp.gt.u32 	%p864, %r3549, %r761;
	@%p864 bra 	$L__BB0_724;
	cvt.u32.u64 	%r3551, %rd6;
	setp.lt.u32 	%p865, %r3551, %r762;
	@%p865 bra 	$L__BB0_723;
	cvt.u32.u64 	%r3553, %rd5;
	setp.gt.u32 	%p866, %r3551, %r762;
	setp.gt.u32 	%p867, %r3553, %r763;
	or.pred  	%p868, %p866, %p867;
	@%p868 bra 	$L__BB0_724;
$L__BB0_723:
	and.b64  	%rd8882, %rd15565, 4294967295;
	sub.s64 	%rd15565, %rd8882, %rd5;
	shr.u64 	%rd8883, %rd15565, 63;
	and.b64  	%rd8884, %rd15566, 4294967295;
	add.s64 	%rd8885, %rd8883, %rd6;
	sub.s64 	%rd15566, %rd8884, %rd8885;
	shr.u64 	%rd8886, %rd15566, 63;
	and.b64  	%rd8887, %rd15567, 4294967295;
	add.s64 	%rd8888, %rd8886, %rd7;
	sub.s64 	%rd15567, %rd8887, %rd8888;
	shr.u64 	%rd8889, %rd15567, 63;
	and.b64  	%rd8890, %rd15568, 4294967295;
	add.s64 	%rd8891, %rd8889, %rd8;
	sub.s64 	%rd15568, %rd8890, %rd8891;
	shr.u64 	%rd8892, %rd15568, 63;
	and.b64  	%rd8893, %rd15569, 4294967295;
	add.s64 	%rd8894, %rd8892, %rd9;
	sub.s64 	%rd15569, %rd8893, %rd8894;
	shr.u64 	%rd8895, %rd15569, 63;
	and.b64  	%rd8896, %rd15570, 4294967295;
	add.s64 	%rd8897, %rd8895, %rd10;
	sub.s64 	%rd15570, %rd8896, %rd8897;
	shr.u64 	%rd8898, %rd15570, 63;
	and.b64  	%rd8899, %rd15571, 4294967295;
	add.s64 	%rd8900, %rd8898, %rd11;
	sub.s64 	%rd15571, %rd8899, %rd8900;
	shr.u64 	%rd8901, %rd15571, 63;
	cvt.u32.u64 	%r3557, %rd8901;
	add.s32 	%r3558, %r28, %r3557;
	sub.s32 	%r5697, %r5697, %r3558;
	bra.uni 	$L__BB0_709;
$L__BB0_724:
	shl.b32 	%r5729, %r763, 1;
	shr.u64 	%rd8835, %rd15565, 31;
	and.b64  	%rd8836, %rd8835, 1;
	shl.b64 	%rd8837, %rd15566, 1;
	and.b64  	%rd8838, %rd8837, 8589934590;
	or.b64  	%rd15572, %rd8836, %rd8838;
	shr.u64 	%rd8839, %rd8838, 32;
	shl.b64 	%rd8840, %rd15567, 1;
	and.b64  	%rd8841, %rd8840, 8589934590;
	or.b64  	%rd15573, %rd8839, %rd8841;
	shr.u64 	%rd8842, %rd8841, 32;
	shl.b64 	%rd8843, %rd15568, 1;
	and.b64  	%rd8844, %rd8843, 8589934590;
	or.b64  	%rd15574, %rd8842, %rd8844;
	shr.u64 	%rd8845, %rd8844, 32;
	shl.b64 	%rd8846, %rd15569, 1;
	and.b64  	%rd8847, %rd8846, 8589934590;
	or.b64  	%rd15575, %rd8845, %rd8847;
	shr.u64 	%rd8848, %rd8847, 32;
	shl.b64 	%rd8849, %rd15570, 1;
	and.b64  	%rd8850, %rd8849, 8589934590;
	or.b64  	%rd15576, %rd8848, %rd8850;
	shr.u64 	%rd8851, %rd8850, 32;
	shl.b64 	%rd8852, %rd15571, 1;
	and.b64  	%rd8853, %rd8852, 8589934590;
	or.b64  	%rd1581, %rd8851, %rd8853;
	shr.u64 	%rd8854, %rd8853, 32;
	mul.wide.u32 	%rd8855, %r5697, 2;
	add.s64 	%rd8857, %rd8854, %rd8855;
	cvt.u32.u64 	%r5722, %rd8857;
	setp.gt.u64 	%p869, %rd8857, 4294967295;
	setp.lt.u32 	%p870, %r28, %r5722;
	or.pred  	%p871, %p869, %p870;
	@%p871 bra 	$L__BB0_726;
	cvt.u32.u64 	%r3554, %rd11;
	cvt.u32.u64 	%r5723, %rd1581;
	setp.ne.s32 	%p872, %r28, %r5722;
	setp.ge.u32 	%p873, %r3554, %r5723;
	or.pred  	%p874, %p872, %p873;
	@%p874 bra 	$L__BB0_727;
$L__BB0_726:
	cvt.u64.u32 	%rd8860, %r5729;
	sub.s64 	%rd8861, %rd8860, %rd5;
	cvt.u32.u64 	%r5729, %rd8861;
	shr.u64 	%rd8862, %rd8861, 63;
	and.b64  	%rd8863, %rd15572, 4294967295;
	add.s64 	%rd8864, %rd8862, %rd6;
	sub.s64 	%rd15572, %rd8863, %rd8864;
	shr.u64 	%rd8865, %rd15572, 63;
	and.b64  	%rd8866, %rd15573, 4294967295;
	add.s64 	%rd8867, %rd8865, %rd7;
	sub.s64 	%rd15573, %rd8866, %rd8867;
	shr.u64 	%rd8868, %rd15573, 63;
	and.b64  	%rd8869, %rd15574, 4294967295;
	add.s64 	%rd8870, %rd8868, %rd8;
	sub.s64 	%rd15574, %rd8869, %rd8870;
	shr.u64 	%rd8871, %rd15574, 63;
	and.b64  	%rd8872, %rd15575, 4294967295;
	add.s64 	%rd8873, %rd8871, %rd9;
	sub.s64 	%rd15575, %rd8872, %rd8873;
	shr.u64 	%rd8874, %rd15575, 63;
	and.b64  	%rd8875, %rd15576, 4294967295;
	add.s64 	%rd8876, %rd8874, %rd10;
	sub.s64 	%rd15576, %rd8875, %rd8876;
	shr.u64 	%rd8877, %rd15576, 63;
	and.b64  	%rd8878, %rd1581, 4294967295;
	add.s64 	%rd8879, %rd8877, %rd11;
	sub.s64 	%rd8880, %rd8878, %rd8879;
	cvt.u32.u64 	%r5723, %rd8880;
	shr.u64 	%rd8881, %rd8880, 63;
	cvt.u32.u64 	%r3555, %rd8881;
	add.s32 	%r3556, %r28, %r3555;
	sub.s32 	%r5722, %r5722, %r3556;
$L__BB0_727:
	cvt.u32.u64 	%r5728, %rd15572;
	cvt.u32.u64 	%r5727, %rd15573;
	cvt.u32.u64 	%r5726, %rd15574;
	cvt.u32.u64 	%r5725, %rd15575;
	cvt.u32.u64 	%r5724, %rd15576;
$L__BB0_728:
	or.b32  	%r3952, %r5644, %r5643;
	or.b32  	%r3953, %r3952, %r5642;
	or.b32  	%r3954, %r3953, %r5641;
	or.b32  	%r3955, %r3954, %r5640;
	or.b32  	%r3956, %r3955, %r5639;
	or.b32  	%r3957, %r3956, %r5638;
	or.b32  	%r3958, %r3957, %r5637;
	setp.eq.s32 	%p1005, %r3958, 0;
	mov.b32 	%r5778, 0;
	mov.u32 	%r5779, %r5778;
	mov.u32 	%r5780, %r5778;
	mov.u32 	%r5781, %r5778;
	mov.u32 	%r5782, %r5778;
	mov.u32 	%r5783, %r5778;
	mov.u32 	%r5784, %r5778;
	mov.u32 	%r5785, %r5778;
	@%p1005 bra 	$L__BB0_1002;
	cvt.u64.u32 	%rd1912, %r5801;
	mul.wide.u32 	%rd15668, %r5801, %r5801;
	shr.u64 	%rd10301, %rd15668, 32;
	cvt.u64.u32 	%rd1914, %r5800;
	mul.wide.u32 	%rd10302, %r5800, %r5801;
	add.s64 	%rd10303, %rd10301, %rd10302;
	shr.u64 	%rd10304, %rd10303, 32;
	cvt.u64.u32 	%rd1915, %r5799;
	mul.wide.u32 	%rd10305, %r5799, %r5801;
	add.s64 	%rd10306, %rd10304, %rd10305;
	shr.u64 	%rd10307, %rd10306, 32;
	cvt.u64.u32 	%rd1916, %r5798;
	mul.wide.u32 	%rd10308, %r5798, %r5801;
	add.s64 	%rd10309, %rd10307, %rd10308;
	shr.u64 	%rd10310, %rd10309, 32;
	cvt.u64.u32 	%rd1917, %r5797;
	mul.wide.u32 	%rd10311, %r5797, %r5801;
	add.s64 	%rd10312, %rd10310, %rd10311;
	shr.u64 	%rd10313, %rd10312, 32;
	cvt.u64.u32 	%rd1918, %r5796;
	mul.wide.u32 	%rd10314, %r5796, %r5801;
	add.s64 	%rd10315, %rd10313, %rd10314;
	shr.u64 	%rd10316, %rd10315, 32;
	cvt.u64.u32 	%rd1919, %r5795;
	mul.wide.u32 	%rd10317, %r5795, %r5801;
	add.s64 	%rd10318, %rd10316, %rd10317;
	shr.u64 	%rd10319, %rd10318, 32;
	cvt.u64.u32 	%rd1920, %r5794;
	and.b64  	%rd10320, %rd10303, 4294967295;
	add.s64 	%rd15669, %rd10302, %rd10320;
	shr.u64 	%rd10321, %rd15669, 32;
	mul.wide.u32 	%rd10322, %r5800, %r5800;
	and.b64  	%rd10323, %rd10306, 4294967295;
	add.s64 	%rd10324, %rd10321, %rd10323;
	add.s64 	%rd10325, %rd10324, %rd10322;
	shr.u64 	%rd10326, %rd10325, 32;
	mul.wide.u32 	%rd10327, %r5799, %r5800;
	and.b64  	%rd10328, %rd10309, 4294967295;
	add.s64 	%rd10329, %rd10326, %rd10328;
	add.s64 	%rd10330, %rd10329, %rd10327;
	shr.u64 	%rd10331, %rd10330, 32;
	mul.wide.u32 	%rd10332, %r5798, %r5800;
	and.b64  	%rd10333, %rd10312, 4294967295;
	add.s64 	%rd10334, %rd10331, %rd10333;
	add.s64 	%rd10335, %rd10334, %rd10332;
	shr.u64 	%rd10336, %rd10335, 32;
	mul.wide.u32 	%rd10337, %r5797, %r5800;
	and.b64  	%rd10338, %rd10315, 4294967295;
	add.s64 	%rd10339, %rd10336, %rd10338;
	add.s64 	%rd10340, %rd10339, %rd10337;
	shr.u64 	%rd10341, %rd10340, 32;
	mul.wide.u32 	%rd10342, %r5796, %r5800;
	and.b64  	%rd10343, %rd10318, 4294967295;
	add.s64 	%rd10344, %rd10341, %rd10343;
	add.s64 	%rd10345, %rd10344, %rd10342;
	shr.u64 	%rd10346, %rd10345, 32;
	mul.wide.u32 	%rd10347, %r5795, %r5800;
	and.b64  	%rd10348, %rd10325, 4294967295;
	add.s64 	%rd15670, %rd10305, %rd10348;
	shr.u64 	%rd10349, %rd15670, 32;
	and.b64  	%rd10350, %rd10330, 4294967295;
	add.s64 	%rd10351, %rd10349, %rd10350;
	add.s64 	%rd10352, %rd10351, %rd10327;
	shr.u64 	%rd10353, %rd10352, 32;
	mul.wide.u32 	%rd10354, %r5799, %r5799;
	and.b64  	%rd10355, %rd10335, 4294967295;
	add.s64 	%rd10356, %rd10353, %rd10355;
	add.s64 	%rd10357, %rd10356, %rd10354;
	shr.u64 	%rd10358, %rd10357, 32;
	mul.wide.u32 	%rd10359, %r5798, %r5799;
	and.b64  	%rd10360, %rd10340, 4294967295;
	add.s64 	%rd10361, %rd10358, %rd10360;
	add.s64 	%rd10362, %rd10361, %rd10359;
	shr.u64 	%rd10363, %rd10362, 32;
	mul.wide.u32 	%rd10364, %r5797, %r5799;
	and.b64  	%rd10365, %rd10345, 4294967295;
	add.s64 	%rd10366, %rd10363, %rd10365;
	add.s64 	%rd10367, %rd10366, %rd10364;
	shr.u64 	%rd10368, %rd10367, 32;
	mul.wide.u32 	%rd10369, %r5796, %r5799;
	and.b64  	%rd10370, %rd10352, 4294967295;
	add.s64 	%rd15671, %rd10308, %rd10370;
	shr.u64 	%rd10371, %rd15671, 32;
	and.b64  	%rd10372, %rd10357, 4294967295;
	add.s64 	%rd10373, %rd10371, %rd10372;
	add.s64 	%rd10374, %rd10373, %rd10332;
	shr.u64 	%rd10375, %rd10374, 32;
	and.b64  	%rd10376, %rd10362, 4294967295;
	add.s64 	%rd10377, %rd10375, %rd10376;
	add.s64 	%rd10378, %rd10377, %rd10359;
	shr.u64 	%rd10379, %rd10378, 32;
	mul.wide.u32 	%rd10380, %r5798, %r5798;
	and.b64  	%rd10381, %rd10367, 4294967295;
	add.s64 	%rd10382, %rd10379, %rd10381;
	add.s64 	%rd10383, %rd10382, %rd10380;
	shr.u64 	%rd10384, %rd10383, 32;
	mul.wide.u32 	%rd10385, %r5797, %r5798;
	and.b64  	%rd10386, %rd10374, 4294967295;
	add.s64 	%rd15672, %rd10311, %rd10386;
	shr.u64 	%rd10387, %rd15672, 32;
	and.b64  	%rd10388, %rd10378, 4294967295;
	add.s64 	%rd10389, %rd10387, %rd10388;
	add.s64 	%rd10390, %rd10389, %rd10337;
	shr.u64 	%rd10391, %rd10390, 32;
	and.b64  	%rd10392, %rd10383, 4294967295;
	add.s64 	%rd10393, %rd10391, %rd10392;
	add.s64 	%rd10394, %rd10393, %rd10364;
	shr.u64 	%rd10395, %rd10394, 32;
	and.b64  	%rd10396, %rd10390, 4294967295;
	add.s64 	%rd15673, %rd10314, %rd10396;
	shr.u64 	%rd10397, %rd15673, 32;
	and.b64  	%rd10398, %rd10394, 4294967295;
	add.s64 	%rd10399, %rd10397, %rd10398;
	add.s64 	%rd10400, %rd10399, %rd10342;
	shr.u64 	%rd10401, %rd10400, 32;
	and.b64  	%rd10402, %rd10400, 4294967295;
	add.s64 	%rd15674, %rd10317, %rd10402;
	shr.u64 	%rd10403, %rd15674, 32;
	cvt.u32.u64 	%r3959, %rd10401;
	cvt.u32.u64 	%r3960, %rd10395;
	cvt.u32.u64 	%r3961, %rd10384;
	cvt.u32.u64 	%r3962, %rd10368;
	cvt.u32.u64 	%r3963, %rd10346;
	cvt.u32.u64 	%r3964, %rd10319;
	cvt.u32.u64 	%r3965, %rd1912;
	cvt.u32.u64 	%r3966, %rd1920;
	mul.lo.s32 	%r3967, %r3966, %r3965;
	add.s32 	%r3968, %r3964, %r3967;
	add.s32 	%r3969, %r3963, %r3968;
	cvt.u32.u64 	%r3970, %rd10347;
	add.s32 	%r3971, %r3969, %r3970;
	add.s32 	%r3972, %r3962, %r3971;
	cvt.u32.u64 	%r3973, %rd10369;
	add.s32 	%r3974, %r3972, %r3973;
	add.s32 	%r3975, %r3961, %r3974;
	cvt.u32.u64 	%r3976, %rd10385;
	add.s32 	%r3977, %r3975, %r3976;
	add.s32 	%r3978, %r3960, %r3977;
	add.s32 	%r3979, %r3978, %r3976;
	add.s32 	%r3980, %r3959, %r3979;
	add.s32 	%r3981, %r3980, %r3973;
	cvt.u32.u64 	%r3982, %rd10403;
	add.s32 	%r3983, %r3982, %r3981;
	add.s32 	%r3984, %r3983, %r3970;
	add.s32 	%r5746, %r3967, %r3984;
$L__BB0_730:
	cvt.u32.u64 	%r925, %rd15674;
	cvt.u32.u64 	%r926, %rd15673;
	cvt.u32.u64 	%r927, %rd15672;
	cvt.u32.u64 	%r928, %rd15671;
	cvt.u32.u64 	%r929, %rd15670;
	cvt.u32.u64 	%r930, %rd15669;
	cvt.u32.u64 	%r931, %rd15668;
	setp.gt.u32 	%p1006, %r5746, %r28;
	@%p1006 bra 	$L__BB0_744;
	setp.lt.u32 	%p1007, %r5746, %r28;
	@%p1007 bra 	$L__BB0_872;
	cvt.u32.u64 	%r3985, %rd11;
	setp.lt.u32 	%p1008, %r3985, %r925;
	@%p1008 bra 	$L__BB0_744;
	setp.gt.u32 	%p1009, %r3985, %r925;
	@%p1009 bra 	$L__BB0_872;
	cvt.u32.u64 	%r3987, %rd10;
	setp.lt.u32 	%p1010, %r3987, %r926;
	@%p1010 bra 	$L__BB0_744;
	setp.gt.u32 	%p1011, %r3987, %r926;
	@%p1011 bra 	$L__BB0_872;
	cvt.u32.u64 	%r3989, %rd9;
	setp.lt.u32 	%p1012, %r3989, %r927;
	@%p1012 bra 	$L__BB0_744;
	setp.gt.u32 	%p1013, %r3989, %r927;
	@%p1013 bra 	$L__BB0_872;
	cvt.u32.u64 	%r3991, %rd8;
	setp.lt.u32 	%p1014, %r3991, %r928;
	@%p1014 bra 	$L__BB0_744;
	setp.gt.u32 	%p1015, %r3991, %r928;
	@%p1015 bra 	$L__BB0_872;
	cvt.u32.u64 	%r3993, %rd7;
	setp.lt.u32 	%p1016, %r3993, %r929;
	@%p1016 bra 	$L__BB0_744;
	setp.gt.u32 	%p1017, %r3993, %r929;
	@%p1017 bra 	$L__BB0_872;
	cvt.u32.u64 	%r3995, %rd6;
	setp.lt.u32 	%p1018, %r3995, %r930;
	@%p1018 bra 	$L__BB0_744;
	cvt.u32.u64 	%r3996, %rd5;
	setp.gt.u32 	%p1019, %r3995, %r930;
	setp.gt.u32 	%p1020, %r3996, %r931;
	or.pred  	%p1021, %p1019, %p1020;
	@%p1021 bra 	$L__BB0_872;
$L__BB0_744:
	and.b64  	%rd11698, %rd15668, 4294967295;
	sub.s64 	%rd15668, %rd11698, %rd5;
	shr.u64 	%rd11699, %rd15668, 63;
	and.b64  	%rd11700, %rd15669, 4294967295;
	add.s64 	%rd11701, %rd11699, %rd6;
	sub.s64 	%rd15669, %rd11700, %rd11701;
	shr.u64 	%rd11702, %rd15669, 63;
	and.b64  	%rd11703, %rd15670, 4294967295;
	add.s64 	%rd11704, %rd11702, %rd7;
	sub.s64 	%rd15670, %rd11703, %rd11704;
	shr.u64 	%rd11705, %rd15670, 63;
	and.b64  	%rd11706, %rd15671, 4294967295;
	add.s64 	%rd11707, %rd11705, %rd8;
	sub.s64 	%rd15671, %rd11706, %rd11707;
	shr.u64 	%rd11708, %rd15671, 63;
	and.b64  	%rd11709, %rd15672, 4294967295;
	add.s64 	%rd11710, %rd11708, %rd9;
	sub.s64 	%rd15672, %rd11709, %rd11710;
	shr.u64 	%rd11711, %rd15672, 63;
	and.b64  	%rd11712, %rd15673, 4294967295;
	add.s64 	%rd11713, %rd11711, %rd10;
	sub.s64 	%rd15673, %rd11712, %rd11713;
	shr.u64 	%rd11714, %rd15673, 63;
	and.b64  	%rd11715, %rd15674, 4294967295;
	add.s64 	%rd11716, %rd11714, %rd11;
	sub.s64 	%rd15674, %rd11715, %rd11716;
	shr.u64 	%rd11717, %rd15674, 63;
	cvt.u32.u64 	%r4325, %rd11717;
	add.s32 	%r4326, %r28, %r4325;
	sub.s32 	%r5746, %r5746, %r4326;
	bra.uni 	$L__BB0_730;
$L__BB0_745:
	and.b64  	%rd9022, %rd1096, 4294967295;
	and.b64  	%rd1592, %rd1068, 4294967295;
	sub.s64 	%rd9023, %rd9022, %rd1592;
	cvt.u32.u64 	%r5702, %rd9023;
	shr.u64 	%rd9024, %rd9023, 63;
	and.b64  	%rd9025, %rd1097, 4294967295;
	and.b64  	%rd1593, %rd1069, 4294967295;
	add.s64 	%rd9026, %rd9024, %rd1593;
	sub.s64 	%rd15582, %rd9025, %rd9026;
	shr.u64 	%rd9027, %rd15582, 63;
	and.b64  	%rd9028, %rd1098, 4294967295;
	and.b64  	%rd1595, %rd1070, 4294967295;
	add.s64 	%rd9029, %rd9027, %rd1595;
	sub.s64 	%rd15581, %rd9028, %rd9029;
	shr.u64 	%rd9030, %rd15581, 63;
	and.b64  	%rd9031, %rd1099, 4294967295;
	and.b64  	%rd1597, %rd1071, 4294967295;
	add.s64 	%rd9032, %rd9030, %rd1597;
	sub.s64 	%rd15580, %rd9031, %rd9032;
	shr.u64 	%rd9033, %rd15580, 63;
	and.b64  	%rd9034, %rd1100, 4294967295;
	and.b64  	%rd1599, %rd1072, 4294967295;
	add.s64 	%rd9035, %rd9033, %rd1599;
	sub.s64 	%rd15579, %rd9034, %rd9035;
	shr.u64 	%rd9036, %rd15579, 63;
	and.b64  	%rd9037, %rd1101, 4294967295;
	and.b64  	%rd1601, %rd1073, 4294967295;
	add.s64 	%rd9038, %rd9036, %rd1601;
	sub.s64 	%rd15578, %rd9037, %rd9038;
	shr.u64 	%rd9039, %rd15578, 63;
	and.b64  	%rd9040, %rd1102, 4294967295;
	and.b64  	%rd1603, %rd1074, 4294967295;
	add.s64 	%rd9041, %rd9039, %rd1603;
	sub.s64 	%rd15577, %rd9040, %rd9041;
	shr.u64 	%rd9042, %rd15577, 63;
	cvt.u64.u32 	%rd9043, %r581;
	cvt.u64.u32 	%rd1605, %r571;
	add.s64 	%rd9044, %rd9042, %rd1605;
	sub.s64 	%rd9045, %rd9043, %rd9044;
	cvt.u32.u64 	%r5701, %rd9045;
	setp.gt.s64 	%p875, %rd9045, -1;
	@%p875 bra 	$L__BB0_747;
	cvt.u32.u64 	%r3571, %rd5;
	add.s32 	%r5702, %r3571, %r5702;
	setp.lt.u32 	%p876, %r5702, %r3571;
	selp.u64 	%rd9046, 1, 0, %p876;
	and.b64  	%rd9047, %rd15582, 4294967295;
	add.s64 	%rd9048, %rd9047, %rd9046;
	add.s64 	%rd15582, %rd9048, %rd6;
	shr.u64 	%rd9049, %rd15582, 32;
	and.b64  	%rd9050, %rd15581, 4294967295;
	add.s64 	%rd9051, %rd9049, %rd9050;
	add.s64 	%rd15581, %rd9051, %rd7;
	shr.u64 	%rd9052, %rd15581, 32;
	and.b64  	%rd9053, %rd15580, 4294967295;
	add.s64 	%rd9054, %rd9052, %rd9053;
	add.s64 	%rd15580, %rd9054, %rd8;
	shr.u64 	%rd9055, %rd15580, 32;
	and.b64  	%rd9056, %rd15579, 4294967295;
	add.s64 	%rd9057, %rd9055, %rd9056;
	add.s64 	%rd15579, %rd9057, %rd9;
	shr.u64 	%rd9058, %rd15579, 32;
	and.b64  	%rd9059, %rd15578, 4294967295;
	add.s64 	%rd9060, %rd9058, %rd9059;
	add.s64 	%rd15578, %rd9060, %rd10;
	shr.u64 	%rd9061, %rd15578, 32;
	and.b64  	%rd9062, %rd15577, 4294967295;
	add.s64 	%rd9063, %rd9061, %rd9062;
	add.s64 	%rd15577, %rd9063, %rd11;
	{ .reg .b32 tmp; mov.b64 {tmp, %r3572}, %rd15577; }
	add.s32 	%r3573, %r5701, %r3572;
	add.s32 	%r5701, %r3573, %r28;
$L__BB0_747:
	and.b64  	%rd9064, %rd1188, 4294967295;
	and.b64  	%rd9065, %rd1167, 4294967295;
	sub.s64 	%rd9066, %rd9064, %rd9065;
	cvt.u32.u64 	%r5704, %rd9066;
	shr.u64 	%rd9067, %rd9066, 63;
	and.b64  	%rd9068, %rd1189, 4294967295;
	and.b64  	%rd9069, %rd1168, 4294967295;
	add.s64 	%rd9070, %rd9067, %rd9069;
	sub.s64 	%rd15588, %rd9068, %rd9070;
	shr.u64 	%rd9071, %rd15588, 63;
	and.b64  	%rd9072, %rd1190, 4294967295;
	and.b64  	%rd9073, %rd1169, 4294967295;
	add.s64 	%rd9074, %rd9071, %rd9073;
	sub.s64 	%rd15587, %rd9072, %rd9074;
	shr.u64 	%rd9075, %rd15587, 63;
	and.b64  	%rd9076, %rd1191, 4294967295;
	and.b64  	%rd9077, %rd1170, 4294967295;
	add.s64 	%rd9078, %rd9075, %rd9077;
	sub.s64 	%rd15586, %rd9076, %rd9078;
	shr.u64 	%rd9079, %rd15586, 63;
	and.b64  	%rd9080, %rd1192, 4294967295;
	and.b64  	%rd9081, %rd1171, 4294967295;
	add.s64 	%rd9082, %rd9079, %rd9081;
	sub.s64 	%rd15585, %rd9080, %rd9082;
	shr.u64 	%rd9083, %rd15585, 63;
	and.b64  	%rd9084, %rd1193, 4294967295;
	and.b64  	%rd9085, %rd1172, 4294967295;
	add.s64 	%rd9086, %rd9083, %rd9085;
	sub.s64 	%rd15584, %rd9084, %rd9086;
	shr.u64 	%rd9087, %rd15584, 63;
	and.b64  	%rd9088, %rd1194, 4294967295;
	and.b64  	%rd9089, %rd1173, 4294967295;
	add.s64 	%rd9090, %rd9087, %rd9089;
	sub.s64 	%rd15583, %rd9088, %rd9090;
	shr.u64 	%rd9091, %rd15583, 63;
	cvt.u64.u32 	%rd9092, %r612;
	cvt.u64.u32 	%rd1624, %r603;
	add.s64 	%rd9093, %rd9091, %rd1624;
	sub.s64 	%rd9094, %rd9092, %rd9093;
	cvt.u32.u64 	%r5703, %rd9094;
	setp.gt.s64 	%p877, %rd9094, -1;
	@%p877 bra 	$L__BB0_749;
	cvt.u32.u64 	%r3574, %rd5;
	add.s32 	%r5704, %r3574, %r5704;
	setp.lt.u32 	%p878, %r5704, %r3574;
	selp.u64 	%rd9095, 1, 0, %p878;
	and.b64  	%rd9096, %rd15588, 4294967295;
	add.s64 	%rd9097, %rd9096, %rd9095;
	add.s64 	%rd15588, %rd9097, %rd6;
	shr.u64 	%rd9098, %rd15588, 32;
	and.b64  	%rd9099, %rd15587, 4294967295;
	add.s64 	%rd9100, %rd9098, %rd9099;
	add.s64 	%rd15587, %rd9100, %rd7;
	shr.u64 	%rd9101, %rd15587, 32;
	and.b64  	%rd9102, %rd15586, 4294967295;
	add.s64 	%rd9103, %rd9101, %rd9102;
	add.s64 	%rd15586, %rd9103, %rd8;
	shr.u64 	%rd9104, %rd15586, 32;
	and.b64  	%rd9105, %rd15585, 4294967295;
	add.s64 	%rd9106, %rd9104, %rd9105;
	add.s64 	%rd15585, %rd9106, %rd9;
	shr.u64 	%rd9107, %rd15585, 32;
	and.b64  	%rd9108, %rd15584, 4294967295;
	add.s64 	%rd9109, %rd9107, %rd9108;
	add.s64 	%rd15584, %rd9109, %rd10;
	shr.u64 	%rd9110, %rd15584, 32;
	and.b64  	%rd9111, %rd15583, 4294967295;
	add.s64 	%rd9112, %rd9110, %rd9111;
	add.s64 	%rd15583, %rd9112, %rd11;
	{ .reg .b32 tmp; mov.b64 {tmp, %r3575}, %rd15583; }
	add.s32 	%r3576, %r5703, %r3575;
	add.s32 	%r5703, %r3576, %r28;
$L__BB0_749:
	cvt.u64.u32 	%rd1637, %r5702;
	mul.wide.u32 	%rd15589, %r5702, %r5702;
	shr.u64 	%rd9113, %rd15589, 32;
	and.b64  	%rd1639, %rd15582, 4294967295;
	mul.lo.s64 	%rd9114, %rd1639, %rd1637;
	add.s64 	%rd9115, %rd9113, %rd9114;
	shr.u64 	%rd9116, %rd9115, 32;
	and.b64  	%rd1640, %rd15581, 4294967295;
	mul.lo.s64 	%rd9117, %rd1640, %rd1637;
	add.s64 	%rd9118, %rd9116, %rd9117;
	shr.u64 	%rd9119, %rd9118, 32;
	and.b64  	%rd1641, %rd15580, 4294967295;
	mul.lo.s64 	%rd9120, %rd1641, %rd1637;
	add.s64 	%rd9121, %rd9119, %rd9120;
	shr.u64 	%rd9122, %rd9121, 32;
	and.b64  	%rd1642, %rd15579, 4294967295;
	mul.lo.s64 	%rd9123, %rd1642, %rd1637;
	add.s64 	%rd9124, %rd9122, %rd9123;
	shr.u64 	%rd9125, %rd9124, 32;
	and.b64  	%rd1643, %rd15578, 4294967295;
	mul.lo.s64 	%rd9126, %rd1643, %rd1637;
	add.s64 	%rd9127, %rd9125, %rd9126;
	shr.u64 	%rd9128, %rd9127, 32;
	and.b64  	%rd1644, %rd15577, 4294967295;
	mul.lo.s64 	%rd9129, %rd1644, %rd1637;
	add.s64 	%rd9130, %rd9128, %rd9129;
	shr.u64 	%rd9131, %rd9130, 32;
	cvt.u64.u32 	%rd1645, %r5701;
	and.b64  	%rd9132, %rd9115, 4294967295;
	add.s64 	%rd15590, %rd9114, %rd9132;
	shr.u64 	%rd9133, %rd15590, 32;
	and.b64  	%rd9134, %rd9118, 4294967295;
	add.s64 	%rd9135, %rd9133, %rd9134;
	mad.lo.s64 	%rd9136, %rd1639, %rd1639, %rd9135;
	shr.u64 	%rd9137, %rd9136, 32;
	mul.lo.s64 	%rd9138, %rd1640, %rd1639;
	and.b64  	%rd9139, %rd9121, 4294967295;
	add.s64 	%rd9140, %rd9137, %rd9139;
	add.s64 	%rd9141, %rd9140, %rd9138;
	shr.u64 	%rd9142, %rd9141, 32;
	mul.lo.s64 	%rd9143, %rd1641, %rd1639;
	and.b64  	%rd9144, %rd9124, 4294967295;
	add.s64 	%rd9145, %rd9142, %rd9144;
	add.s64 	%rd9146, %rd9145, %rd9143;
	shr.u64 	%rd9147, %rd9146, 32;
	mul.lo.s64 	%rd9148, %rd1642, %rd1639;
	and.b64  	%rd9149, %rd9127, 4294967295;
	add.s64 	%rd9150, %rd9147, %rd9149;
	add.s64 	%rd9151, %rd9150, %rd9148;
	shr.u64 	%rd9152, %rd9151, 32;
	mul.lo.s64 	%rd9153, %rd1643, %rd1639;
	and.b64  	%rd9154, %rd9130, 4294967295;
	add.s64 	%rd9155, %rd9152, %rd9154;
	add.s64 	%rd9156, %rd9155, %rd9153;
	shr.u64 	%rd9157, %rd9156, 32;
	mul.lo.s64 	%rd9158, %rd15577, %rd15582;
	and.b64  	%rd9159, %rd9136, 4294967295;
	add.s64 	%rd15591, %rd9117, %rd9159;
	shr.u64 	%rd9160, %rd15591, 32;
	and.b64  	%rd9161, %rd9141, 4294967295;
	add.s64 	%rd9162, %rd9160, %rd9161;
	add.s64 	%rd9163, %rd9162, %rd9138;
	shr.u64 	%rd9164, %rd9163, 32;
	and.b64  	%rd9165, %rd9146, 4294967295;
	add.s64 	%rd9166, %rd9164, %rd9165;
	mad.lo.s64 	%rd9167, %rd1640, %rd1640, %rd9166;
	shr.u64 	%rd9168, %rd9167, 32;
	mul.lo.s64 	%rd9169, %rd1641, %rd1640;
	and.b64  	%rd9170, %rd9151, 4294967295;
	add.s64 	%rd9171, %rd9168, %rd9170;
	add.s64 	%rd9172, %rd9171, %rd9169;
	shr.u64 	%rd9173, %rd9172, 32;
	mul.lo.s64 	%rd9174, %rd1642, %rd1640;
	and.b64  	%rd9175, %rd9156, 4294967295;
	add.s64 	%rd9176, %rd9173, %rd9175;
	add.s64 	%rd9177, %rd9176, %rd9174;
	shr.u64 	%rd9178, %rd9177, 32;
	mul.lo.s64 	%rd9179, %rd15578, %rd15581;
	and.b64  	%rd9180, %rd9163, 4294967295;
	add.s64 	%rd15592, %rd9120, %rd9180;
	shr.u64 	%rd9181, %rd15592, 32;
	and.b64  	%rd9182, %rd9167, 4294967295;
	add.s64 	%rd9183, %rd9181, %rd9182;
	add.s64 	%rd9184, %rd9183, %rd9143;
	shr.u64 	%rd9185, %rd9184, 32;
	and.b64  	%rd9186, %rd9172, 4294967295;
	add.s64 	%rd9187, %rd9185, %rd9186;
	add.s64 	%rd9188, %rd9187, %rd9169;
	shr.u64 	%rd9189, %rd9188, 32;
	and.b64  	%rd9190, %rd9177, 4294967295;
	add.s64 	%rd9191, %rd9189, %rd9190;
	mad.lo.s64 	%rd9192, %rd1641, %rd1641, %rd9191;
	shr.u64 	%rd9193, %rd9192, 32;
	mul.lo.s64 	%rd9194, %rd15579, %rd15580;
	and.b64  	%rd9195, %rd9184, 4294967295;
	add.s64 	%rd15593, %rd9123, %rd9195;
	shr.u64 	%rd9196, %rd15593, 32;
	and.b64  	%rd9197, %rd9188, 4294967295;
	add.s64 	%rd9198, %rd9196, %rd9197;
	add.s64 	%rd9199, %rd9198, %rd9148;
	shr.u64 	%rd9200, %rd9199, 32;
	and.b64  	%rd9201, %rd9192, 4294967295;
	add.s64 	%rd9202, %rd9200, %rd9201;
	add.s64 	%rd9203, %rd9202, %rd9174;
	shr.u64 	%rd9204, %rd9203, 32;
	and.b64  	%rd9205, %rd9199, 4294967295;
	add.s64 	%rd15594, %rd9126, %rd9205;
	shr.u64 	%rd9206, %rd15594, 32;
	and.b64  	%rd9207, %rd9203, 4294967295;
	add.s64 	%rd9208, %rd9206, %rd9207;
	add.s64 	%rd9209, %rd9208, %rd9153;
	shr.u64 	%rd9210, %rd9209, 32;
	and.b64  	%rd9211, %rd9209, 4294967295;
	add.s64 	%rd15595, %rd9129, %rd9211;
	shr.u64 	%rd9212, %rd15595, 32;
	cvt.u32.u64 	%r3577, %rd9210;
	cvt.u32.u64 	%r3578, %rd9204;
	cvt.u32.u64 	%r3579, %rd9193;
	cvt.u32.u64 	%r3580, %rd9178;
	cvt.u32.u64 	%r3581, %rd9157;
	cvt.u32.u64 	%r3582, %rd9131;
	cvt.u32.u64 	%r3583, %rd1637;
	cvt.u32.u64 	%r3584, %rd1645;
	mul.lo.s32 	%r3585, %r3584, %r3583;
	add.s32 	%r3586, %r3582, %r3585;
	add.s32 	%r3587, %r3581, %r3586;
	cvt.u32.u64 	%r3588, %rd9158;
	add.s32 	%r3589, %r3587, %r3588;
	add.s32 	%r3590, %r3580, %r3589;
	cvt.u32.u64 	%r3591, %rd9179;
	add.s32 	%r3592, %r3590, %r3591;
	add.s32 	%r3593, %r3579, %r3592;
	cvt.u32.u64 	%r3594, %rd9194;
	add.s32 	%r3595, %r3593, %r3594;
	add.s32 	%r3596, %r3578, %r3595;
	add.s32 	%r3597, %r3596, %r3594;
	add.s32 	%r3598, %r3577, %r3597;
	add.s32 	%r3599, %r3598, %r3591;
	cvt.u32.u64 	%r3600, %rd9212;
	add.s32 	%r3601, %r3600, %r3599;
	add.s32 	%r3602, %r3601, %r3588;
	add.s32 	%r5705, %r3585, %r3602;
$L__BB0_750:
	cvt.u32.u64 	%r793, %rd15595;
	cvt.u32.u64 	%r794, %rd15594;
	cvt.u32.u64 	%r795, %rd15593;
	cvt.u32.u64 	%r796, %rd15592;
	cvt.u32.u64 	%r797, %rd15591;
	cvt.u32.u64 	%r798, %rd15590;
	setp.gt.u32 	%p879, %r5705, %r28;
	@%p879 bra 	$L__BB0_764;
	setp.lt.u32 	%p880, %r5705, %r28;
	@%p880 bra 	$L__BB0_765;
	cvt.u32.u64 	%r3603, %rd11;
	setp.lt.u32 	%p881, %r3603, %r793;
	@%p881 bra 	$L__BB0_764;
	setp.gt.u32 	%p882, %r3603, %r793;
	@%p882 bra 	$L__BB0_765;
	cvt.u32.u64 	%r3605, %rd10;
	setp.lt.u32 	%p883, %r3605, %r794;
	@%p883 bra 	$L__BB0_764;
	setp.gt.u32 	%p884, %r3605, %r794;
	@%p884 bra 	$L__BB0_765;
	cvt.u32.u64 	%r3607, %rd9;
	setp.lt.u32 	%p885, %r3607, %r795;
	@%p885 bra 	$L__BB0_764;
	setp.gt.u32 	%p886, %r3607, %r795;
	@%p886 bra 	$L__BB0_765;
	cvt.u32.u64 	%r3609, %rd8;
	setp.lt.u32 	%p887, %r3609, %r796;
	@%p887 bra 	$L__BB0_764;
	setp.gt.u32 	%p888, %r3609, %r796;
	@%p888 bra 	$L__BB0_765;
	cvt.u32.u64 	%r3611, %rd7;
	setp.lt.u32 	%p889, %r3611, %r797;
	@%p889 bra 	$L__BB0_764;
	setp.gt.u32 	%p890, %r3611, %r797;
	@%p890 bra 	$L__BB0_765;
	cvt.u32.u64 	%r3613, %rd6;
	setp.lt.u32 	%p891, %r3613, %r798;
	@%p891 bra 	$L__BB0_764;
	cvt.u32.u64 	%r3615, %rd5;
	setp.gt.u32 	%p892, %r3613, %r798;
	cvt.u32.u64 	%r3616, %rd15589;
	setp.gt.u32 	%p893, %r3615, %r3616;
	or.pred  	%p894, %p892, %p893;
	@%p894 bra 	$L__BB0_765;
$L__BB0_764:
	and.b64  	%rd10121, %rd15589, 4294967295;
	sub.s64 	%rd15589, %rd10121, %rd5;
	shr.u64 	%rd10122, %rd15589, 63;
	and.b64  	%rd10123, %rd15590, 4294967295;
	add.s64 	%rd10124, %rd10122, %rd6;
	sub.s64 	%rd15590, %rd10123, %rd10124;
	shr.u64 	%rd10125, %rd15590, 63;
	and.b64  	%rd10126, %rd15591, 4294967295;
	add.s64 	%rd10127, %rd10125, %rd7;
	sub.s64 	%rd15591, %rd10126, %rd10127;
	shr.u64 	%rd10128, %rd15591, 63;
	and.b64  	%rd10129, %rd15592, 4294967295;
	add.s64 	%rd10130, %rd10128, %rd8;
	sub.s64 	%rd15592, %rd10129, %rd10130;
	shr.u64 	%rd10131, %rd15592, 63;
	and.b64  	%rd10132, %rd15593, 4294967295;
	add.s64 	%rd10133, %rd10131, %rd9;
	sub.s64 	%rd15593, %rd10132, %rd10133;
	shr.u64 	%rd10134, %rd15593, 63;
	and.b64  	%rd10135, %rd15594, 4294967295;
	add.s64 	%rd10136, %rd10134, %rd10;
	sub.s64 	%rd15594, %rd10135, %rd10136;
	shr.u64 	%rd10137, %rd15594, 63;
	and.b64  	%rd10138, %rd15595, 4294967295;
	add.s64 	%rd10139, %rd10137, %rd11;
	sub.s64 	%rd15595, %rd10138, %rd10139;
	shr.u64 	%rd10140, %rd15595, 63;
	cvt.u32.u64 	%r3933, %rd10140;
	add.s32 	%r3934, %r28, %r3933;
	sub.s32 	%r5705, %r5705, %r3934;
	bra.uni 	$L__BB0_750;
$L__BB0_765:
	and.b64  	%rd1666, %rd15589, 4294967295;
	mul.lo.s64 	%rd15596, %rd1666, %rd1637;
	shr.u64 	%rd9214, %rd15596, 32;
	mad.lo.s64 	%rd9215, %rd1639, %rd1666, %rd9214;
	shr.u64 	%rd9216, %rd9215, 32;
	mad.lo.s64 	%rd9217, %rd1640, %rd1666, %rd9216;
	shr.u64 	%rd9218, %rd9217, 32;
	mad.lo.s64 	%rd9219, %rd1641, %rd1666, %rd9218;
	shr.u64 	%rd9220, %rd9219, 32;
	mad.lo.s64 	%rd9221, %rd1642, %rd1666, %rd9220;
	shr.u64 	%rd9222, %rd9221, 32;
	mad.lo.s64 	%rd9223, %rd1643, %rd1666, %rd9222;
	shr.u64 	%rd9224, %rd9223, 32;
	mad.lo.s64 	%rd9225, %rd1644, %rd1666, %rd9224;
	shr.u64 	%rd9226, %rd9225, 32;
	and.b64  	%rd1668, %rd15590, 4294967295;
	and.b64  	%rd9227, %rd9215, 4294967295;
	mad.lo.s64 	%rd15597, %rd1668, %rd1637, %rd9227;
	shr.u64 	%rd9228, %rd15597, 32;
	and.b64  	%rd9229, %rd9217, 4294967295;
	add.s64 	%rd9230, %rd9228, %rd9229;
	mad.lo.s64 	%rd9231, %rd1639, %rd1668, %rd9230;
	shr.u64 	%rd9232, %rd9231, 32;
	and.b64  	%rd9233, %rd9219, 4294967295;
	add.s64 	%rd9234, %rd9232, %rd9233;
	mad.lo.s64 	%rd9235, %rd1640, %rd1668, %rd9234;
	shr.u64 	%rd9236, %rd9235, 32;
	and.b64  	%rd9237, %rd9221, 4294967295;
	add.s64 	%rd9238, %rd9236, %rd9237;
	mad.lo.s64 	%rd9239, %rd1641, %rd1668, %rd9238;
	shr.u64 	%rd9240, %rd9239, 32;
	and.b64  	%rd9241, %rd9223, 4294967295;
	add.s64 	%rd9242, %rd9240, %rd9241;
	mad.lo.s64 	%rd9243, %rd1642, %rd1668, %rd9242;
	shr.u64 	%rd9244, %rd9243, 32;
	and.b64  	%rd9245, %rd9225, 4294967295;
	add.s64 	%rd9246, %rd9244, %rd9245;
	mad.lo.s64 	%rd9247, %rd1643, %rd1668, %rd9246;
	shr.u64 	%rd9248, %rd9247, 32;
	and.b64  	%rd1670, %rd15591, 4294967295;
	and.b64  	%rd9249, %rd9231, 4294967295;
	mad.lo.s64 	%rd15598, %rd1670, %rd1637, %rd9249;
	shr.u64 	%rd9250, %rd15598, 32;
	and.b64  	%rd9251, %rd9235, 4294967295;
	add.s64 	%rd9252, %rd9250, %rd9251;
	mad.lo.s64 	%rd9253, %rd1639, %rd1670, %rd9252;
	shr.u64 	%rd9254, %rd9253, 32;
	and.b64  	%rd9255, %rd9239, 4294967295;
	add.s64 	%rd9256, %rd9254, %rd9255;
	mad.lo.s64 	%rd9257, %rd1640, %rd1670, %rd9256;
	shr.u64 	%rd9258, %rd9257, 32;
	and.b64  	%rd9259, %rd9243, 4294967295;
	add.s64 	%rd9260, %rd9258, %rd9259;
	mad.lo.s64 	%rd9261, %rd1641, %rd1670, %rd9260;
	shr.u64 	%rd9262, %rd9261, 32;
	and.b64  	%rd9263, %rd9247, 4294967295;
	add.s64 	%rd9264, %rd9262, %rd9263;
	mad.lo.s64 	%rd9265, %rd1642, %rd1670, %rd9264;
	shr.u64 	%rd9266, %rd9265, 32;
	and.b64  	%rd1672, %rd15592, 4294967295;
	and.b64  	%rd9267, %rd9253, 4294967295;
	mad.lo.s64 	%rd15599, %rd1672, %rd1637, %rd9267;
	shr.u64 	%rd9268, %rd15599, 32;
	and.b64  	%rd9269, %rd9257, 4294967295;
	add.s64 	%rd9270, %rd9268, %rd9269;
	mad.lo.s64 	%rd9271, %rd1639, %rd1672, %rd9270;
	shr.u64 	%rd9272, %rd9271, 32;
	and.b64  	%rd9273, %rd9261, 4294967295;
	add.s64 	%rd9274, %rd9272, %rd9273;
	mad.lo.s64 	%rd9275, %rd1640, %rd1672, %rd9274;
	shr.u64 	%rd9276, %rd9275, 32;
	and.b64  	%rd9277, %rd9265, 4294967295;
	add.s64 	%rd9278, %rd9276, %rd9277;
	mad.lo.s64 	%rd9279, %rd1641, %rd1672, %rd9278;
	shr.u64 	%rd9280, %rd9279, 32;
	and.b64  	%rd1674, %rd15593, 4294967295;
	and.b64  	%rd9281, %rd9271, 4294967295;
	mad.lo.s64 	%rd15600, %rd1674, %rd1637, %rd9281;
	shr.u64 	%rd9282, %rd15600, 32;
	and.b64  	%rd9283, %rd9275, 4294967295;
	add.s64 	%rd9284, %rd9282, %rd9283;
	mad.lo.s64 	%rd9285, %rd1639, %rd1674, %rd9284;
	shr.u64 	%rd9286, %rd9285, 32;
	and.b64  	%rd9287, %rd9279, 4294967295;
	add.s64 	%rd9288, %rd9286, %rd9287;
	mad.lo.s64 	%rd9289, %rd1640, %rd1674, %rd9288;
	shr.u64 	%rd9290, %rd9289, 32;
	and.b64  	%rd1676, %rd15594, 4294967295;
	and.b64  	%rd9291, %rd9285, 4294967295;
	mad.lo.s64 	%rd15601, %rd1676, %rd1637, %rd9291;
	shr.u64 	%rd9292, %rd15601, 32;
	and.b64  	%rd9293, %rd9289, 4294967295;
	add.s64 	%rd9294, %rd9292, %rd9293;
	mad.lo.s64 	%rd9295, %rd1639, %rd1676, %rd9294;
	shr.u64 	%rd9296, %rd9295, 32;
	and.b64  	%rd1678, %rd15595, 4294967295;
	and.b64  	%rd9297, %rd9295, 4294967295;
	mad.lo.s64 	%rd15602, %rd1678, %rd1637, %rd9297;
	shr.u64 	%rd9298, %rd15602, 32;
	cvt.u64.u32 	%rd1680, %r5705;
	cvt.u32.u64 	%r3617, %rd9296;
	cvt.u32.u64 	%r3618, %rd9290;
	cvt.u32.u64 	%r3619, %rd9280;
	cvt.u32.u64 	%r3620, %rd9266;
	cvt.u32.u64 	%r3621, %rd9248;
	cvt.u32.u64 	%r3622, %rd9226;
	cvt.u32.u64 	%r3624, %rd15589;
	mad.lo.s32 	%r3625, %r3624, %r3584, %r3622;
	add.s32 	%r3626, %r3621, %r3625;
	cvt.u32.u64 	%r3628, %rd15577;
	mad.lo.s32 	%r3629, %r3628, %r798, %r3626;
	add.s32 	%r3630, %r3620, %r3629;
	cvt.u32.u64 	%r3631, %rd15591;
	cvt.u32.u64 	%r3632, %rd15578;
	mad.lo.s32 	%r3633, %r3632, %r3631, %r3630;
	add.s32 	%r3634, %r3619, %r3633;
	cvt.u32.u64 	%r3635, %rd15592;
	cvt.u32.u64 	%r3636, %rd15579;
	mad.lo.s32 	%r3637, %r3636, %r3635, %r3634;
	add.s32 	%r3638, %r3618, %r3637;
	cvt.u32.u64 	%r3639, %rd15593;
	cvt.u32.u64 	%r3640, %rd15580;
	mad.lo.s32 	%r3641, %r3640, %r3639, %r3638;
	add.s32 	%r3642, %r3617, %r3641;
	cvt.u32.u64 	%r3643, %rd15594;
	cvt.u32.u64 	%r3644, %rd15581;
	mad.lo.s32 	%r3645, %r3644, %r3643, %r3642;
	cvt.u32.u64 	%r3646, %rd9298;
	add.s32 	%r3647, %r3646, %r3645;
	cvt.u32.u64 	%r3648, %rd15595;
	cvt.u32.u64 	%r3649, %rd15582;
	mad.lo.s32 	%r3650, %r3649, %r3648, %r3647;
	cvt.u32.u64 	%r3651, %rd1637;
	cvt.u32.u64 	%r3652, %rd1680;
	mad.lo.s32 	%r5706, %r3651, %r3652, %r3650;
$L__BB0_766:
	cvt.u32.u64 	%r802, %rd15602;
	cvt.u32.u64 	%r803, %rd15601;
	cvt.u32.u64 	%r804, %rd15600;
	cvt.u32.u64 	%r805, %rd15599;
	cvt.u32.u64 	%r806, %rd15598;
	cvt.u32.u64 	%r807, %rd15597;
	setp.gt.u32 	%p895, %r5706, %r28;
	@%p895 bra 	$L__BB0_780;
	setp.lt.u32 	%p896, %r5706, %r28;
	@%p896 bra 	$L__BB0_781;
	cvt.u32.u64 	%r3653, %rd11;
	setp.lt.u32 	%p897, %r3653, %r802;
	@%p897 bra 	$L__BB0_780;
	setp.gt.u32 	%p898, %r3653, %r802;
	@%p898 bra 	$L__BB0_781;
	cvt.u32.u64 	%r3655, %rd10;
	setp.lt.u32 	%p899, %r3655, %r803;
	@%p899 bra 	$L__BB0_780;
	setp.gt.u32 	%p900, %r3655, %r803;
	@%p900 bra 	$L__BB0_781;
	cvt.u32.u64 	%r3657, %rd9;
	setp.lt.u32 	%p901, %r3657, %r804;
	@%p901 bra 	$L__BB0_780;
	setp.gt.u32 	%p902, %r3657, %r804;
	@%p902 bra 	$L__BB0_781;
	cvt.u32.u64 	%r3659, %rd8;
	setp.lt.u32 	%p903, %r3659, %r805;
	@%p903 bra 	$L__BB0_780;
	setp.gt.u32 	%p904, %r3659, %r805;
	@%p904 bra 	$L__BB0_781;
	cvt.u32.u64 	%r3661, %rd7;
	setp.lt.u32 	%p905, %r3661, %r806;
	@%p905 bra 	$L__BB0_780;
	setp.gt.u32 	%p906, %r3661, %r806;
	@%p906 bra 	$L__BB0_781;
	cvt.u32.u64 	%r3663, %rd6;
	setp.lt.u32 	%p907, %r3663, %r807;
	@%p907 bra 	$L__BB0_780;
	cvt.u32.u64 	%r3665, %rd5;
	setp.gt.u32 	%p908, %r3663, %r807;
	cvt.u32.u64 	%r3666, %rd15596;
	setp.gt.u32 	%p909, %r3665, %r3666;
	or.pred  	%p910, %p908, %p909;
	@%p910 bra 	$L__BB0_781;
$L__BB0_780:
	and.b64  	%rd10101, %rd15596, 4294967295;
	sub.s64 	%rd15596, %rd10101, %rd5;
	shr.u64 	%rd10102, %rd15596, 63;
	and.b64  	%rd10103, %rd15597, 4294967295;
	add.s64 	%rd10104, %rd10102, %rd6;
	sub.s64 	%rd15597, %rd10103, %rd10104;
	shr.u64 	%rd10105, %rd15597, 63;
	and.b64  	%rd10106, %rd15598, 4294967295;
	add.s64 	%rd10107, %rd10105, %rd7;
	sub.s64 	%rd15598, %rd10106, %rd10107;
	shr.u64 	%rd10108, %rd15598, 63;
	and.b64  	%rd10109, %rd15599, 4294967295;
	add.s64 	%rd10110, %rd10108, %rd8;
	sub.s64 	%rd15599, %rd10109, %rd10110;
	shr.u64 	%rd10111, %rd15599, 63;
	and.b64  	%rd10112, %rd15600, 4294967295;
	add.s64 	%rd10113, %rd10111, %rd9;
	sub.s64 	%rd15600, %rd10112, %rd10113;
	shr.u64 	%rd10114, %rd15600, 63;
	and.b64  	%rd10115, %rd15601, 4294967295;
	add.s64 	%rd10116, %rd10114, %rd10;
	sub.s64 	%rd15601, %rd10115, %rd10116;
	shr.u64 	%rd10117, %rd15601, 63;
	and.b64  	%rd10118, %rd15602, 4294967295;
	add.s64 	%rd10119, %rd10117, %rd11;
	sub.s64 	%rd15602, %rd10118, %rd10119;
	shr.u64 	%rd10120, %rd15602, 63;
	cvt.u32.u64 	%r3931, %rd10120;
	add.s32 	%r3932, %r28, %r3931;
	sub.s32 	%r5706, %r5706, %r3932;
	bra.uni 	$L__BB0_766;
$L__BB0_781:
	mul.lo.s64 	%rd15603, %rd1666, %rd1592;
	shr.u64 	%rd9300, %rd15603, 32;
	mad.lo.s64 	%rd9301, %rd1668, %rd1592, %rd9300;
	shr.u64 	%rd9302, %rd9301, 32;
	mad.lo.s64 	%rd9303, %rd1670, %rd1592, %rd9302;
	shr.u64 	%rd9304, %rd9303, 32;
	mad.lo.s64 	%rd9305, %rd1672, %rd1592, %rd9304;
	shr.u64 	%rd9306, %rd9305, 32;
	mad.lo.s64 	%rd9307, %rd1674, %rd1592, %rd9306;
	shr.u64 	%rd9308, %rd9307, 32;
	mad.lo.s64 	%rd9309, %rd1676, %rd1592, %rd9308;
	shr.u64 	%rd9310, %rd9309, 32;
	mad.lo.s64 	%rd9311, %rd1678, %rd1592, %rd9310;
	shr.u64 	%rd9312, %rd9311, 32;
	and.b64  	%rd9313, %rd9301, 4294967295;
	mad.lo.s64 	%rd15604, %rd1666, %rd1593, %rd9313;
	shr.u64 	%rd9314, %rd15604, 32;
	and.b64  	%rd9315, %rd9303, 4294967295;
	add.s64 	%rd9316, %rd9314, %rd9315;
	mad.lo.s64 	%rd9317, %rd1668, %rd1593, %rd9316;
	shr.u64 	%rd9318, %rd9317, 32;
	and.b64  	%rd9319, %rd9305, 4294967295;
	add.s64 	%rd9320, %rd9318, %rd9319;
	mad.lo.s64 	%rd9321, %rd1670, %rd1593, %rd9320;
	shr.u64 	%rd9322, %rd9321, 32;
	and.b64  	%rd9323, %rd9307, 4294967295;
	add.s64 	%rd9324, %rd9322, %rd9323;
	mad.lo.s64 	%rd9325, %rd1672, %rd1593, %rd9324;
	shr.u64 	%rd9326, %rd9325, 32;
	and.b64  	%rd9327, %rd9309, 4294967295;
	add.s64 	%rd9328, %rd9326, %rd9327;
	mad.lo.s64 	%rd9329, %rd1674, %rd1593, %rd9328;
	shr.u64 	%rd9330, %rd9329, 32;
	and.b64  	%rd9331, %rd9311, 4294967295;
	add.s64 	%rd9332, %rd9330, %rd9331;
	mad.lo.s64 	%rd9333, %rd1676, %rd1593, %rd9332;
	shr.u64 	%rd9334, %rd9333, 32;
	and.b64  	%rd9335, %rd9317, 4294967295;
	mad.lo.s64 	%rd15605, %rd1666, %rd1595, %rd9335;
	shr.u64 	%rd9336, %rd15605, 32;
	and.b64  	%rd9337, %rd9321, 4294967295;
	add.s64 	%rd9338, %rd9336, %rd9337;
	mad.lo.s64 	%rd9339, %rd1668, %rd1595, %rd9338;
	shr.u64 	%rd9340, %rd9339, 32;
	and.b64  	%rd9341, %rd9325, 4294967295;
	add.s64 	%rd9342, %rd9340, %rd9341;
	mad.lo.s64 	%rd9343, %rd1670, %rd1595, %rd9342;
	shr.u64 	%rd9344, %rd9343, 32;
	and.b64  	%rd9345, %rd9329, 4294967295;
	add.s64 	%rd9346, %rd9344, %rd9345;
	mad.lo.s64 	%rd9347, %rd1672, %rd1595, %rd9346;
	shr.u64 	%rd9348, %rd9347, 32;
	and.b64  	%rd9349, %rd9333, 4294967295;
	add.s64 	%rd9350, %rd9348, %rd9349;
	mad.lo.s64 	%rd9351, %rd1674, %rd1595, %rd9350;
	shr.u64 	%rd9352, %rd9351, 32;
	and.b64  	%rd9353, %rd9339, 4294967295;
	mad.lo.s64 	%rd15606, %rd1666, %rd1597, %rd9353;
	shr.u64 	%rd9354, %rd15606, 32;
	and.b64  	%rd9355, %rd9343, 4294967295;
	add.s64 	%rd9356, %rd9354, %rd9355;
	mad.lo.s64 	%rd9357, %rd1668, %rd1597, %rd9356;
	shr.u64 	%rd9358, %rd9357, 32;
	and.b64  	%rd9359, %rd9347, 4294967295;
	add.s64 	%rd9360, %rd9358, %rd9359;
	mad.lo.s64 	%rd9361, %rd1670, %rd1597, %rd9360;
	shr.u64 	%rd9362, %rd9361, 32;
	and.b64  	%rd9363, %rd9351, 4294967295;
	add.s64 	%rd9364, %rd9362, %rd9363;
	mad.lo.s64 	%rd9365, %rd1672, %rd1597, %rd9364;
	shr.u64 	%rd9366, %rd9365, 32;
	and.b64  	%rd9367, %rd9357, 4294967295;
	mad.lo.s64 	%rd15607, %rd1666, %rd1599, %rd9367;
	shr.u64 	%rd9368, %rd15607, 32;
	and.b64  	%rd9369, %rd9361, 4294967295;
	add.s64 	%rd9370, %rd9368, %rd9369;
	mad.lo.s64 	%rd9371, %rd1668, %rd1599, %rd9370;
	shr.u64 	%rd9372, %rd9371, 32;
	and.b64  	%rd9373, %rd9365, 4294967295;
	add.s64 	%rd9374, %rd9372, %rd9373;
	mad.lo.s64 	%rd9375, %rd1670, %rd1599, %rd9374;
	shr.u64 	%rd9376, %rd9375, 32;
	and.b64  	%rd9377, %rd9371, 4294967295;
	mad.lo.s64 	%rd15608, %rd1666, %rd1601, %rd9377;
	shr.u64 	%rd9378, %rd15608, 32;
	and.b64  	%rd9379, %rd9375, 4294967295;
	add.s64 	%rd9380, %rd9378, %rd9379;
	mad.lo.s64 	%rd9381, %rd1668, %rd1601, %rd9380;
	shr.u64 	%rd9382, %rd9381, 32;
	and.b64  	%rd9383, %rd9381, 4294967295;
	mad.lo.s64 	%rd15609, %rd1666, %rd1603, %rd9383;
	shr.u64 	%rd9384, %rd15609, 32;
	cvt.u32.u64 	%r3667, %rd9382;
	cvt.u32.u64 	%r3668, %rd9376;
	cvt.u32.u64 	%r3669, %rd9366;
	cvt.u32.u64 	%r3670, %rd9352;
	cvt.u32.u64 	%r3671, %rd9334;
	cvt.u32.u64 	%r3672, %rd9312;
	cvt.u32.u64 	%r3674, %rd1068;
	mad.lo.s32 	%r3675, %r3674, %r3652, %r3672;
	add.s32 	%r3676, %r3671, %r3675;
	cvt.u32.u64 	%r3677, %rd1069;
	mad.lo.s32 	%r3679, %r3648, %r3677, %r3676;
	add.s32 	%r3680, %r3670, %r3679;
	cvt.u32.u64 	%r3681, %rd1070;
	mad.lo.s32 	%r3683, %r3643, %r3681, %r3680;
	add.s32 	%r3684, %r3669, %r3683;
	cvt.u32.u64 	%r3685, %rd1071;
	mad.lo.s32 	%r3687, %r3639, %r3685, %r3684;
	add.s32 	%r3688, %r3668, %r3687;
	cvt.u32.u64 	%r3689, %rd1072;
	mad.lo.s32 	%r3691, %r3635, %r3689, %r3688;
	add.s32 	%r3692, %r3667, %r3691;
	cvt.u32.u64 	%r3693, %rd1073;
	mad.lo.s32 	%r3695, %r3631, %r3693, %r3692;
	cvt.u32.u64 	%r3696, %rd9384;
	add.s32 	%r3697, %r3696, %r3695;
	cvt.u32.u64 	%r3698, %rd1074;
	cvt.u32.u64 	%r3699, %rd15590;
	mad.lo.s32 	%r3700, %r3699, %r3698, %r3697;
	cvt.u32.u64 	%r3701, %rd1605;
	mad.lo.s32 	%r5707, %r3624, %r3701, %r3700;
$L__BB0_782:
	cvt.u32.u64 	%r811, %rd15609;
	cvt.u32.u64 	%r812, %rd15608;
	cvt.u32.u64 	%r813, %rd15607;
	cvt.u32.u64 	%r814, %rd15606;
	cvt.u32.u64 	%r815, %rd15605;
	cvt.u32.u64 	%r816, %rd15604;
	cvt.u32.u64 	%r817, %rd15603;
	setp.gt.u32 	%p911, %r5707, %r28;
	@%p911 bra 	$L__BB0_796;
	setp.lt.u32 	%p912, %r5707, %r28;
	@%p912 bra 	$L__BB0_797;
	cvt.u32.u64 	%r3703, %rd11;
	setp.lt.u32 	%p913, %r3703, %r811;
	@%p913 bra 	$L__BB0_796;
	setp.gt.u32 	%p914, %r3703, %r811;
	@%p914 bra 	$L__BB0_797;
	cvt.u32.u64 	%r3705, %rd10;
	setp.lt.u32 	%p915, %r3705, %r812;
	@%p915 bra 	$L__BB0_796;
	setp.gt.u32 	%p916, %r3705, %r812;
	@%p916 bra 	$L__BB0_797;
	cvt.u32.u64 	%r3707, %rd9;
	setp.lt.u32 	%p917, %r3707, %r813;
	@%p917 bra 	$L__BB0_796;
	setp.gt.u32 	%p918, %r3707, %r813;
	@%p918 bra 	$L__BB0_797;
	cvt.u32.u64 	%r3709, %rd8;
	setp.lt.u32 	%p919, %r3709, %r814;
	@%p919 bra 	$L__BB0_796;
	setp.gt.u32 	%p920, %r3709, %r814;
	@%p920 bra 	$L__BB0_797;
	cvt.u32.u64 	%r3711, %rd7;
	setp.lt.u32 	%p921, %r3711, %r815;
	@%p921 bra 	$L__BB0_796;
	setp.gt.u32 	%p922, %r3711, %r815;
	@%p922 bra 	$L__BB0_797;
	cvt.u32.u64 	%r3713, %rd6;
	setp.lt.u32 	%p923, %r3713, %r816;
	@%p923 bra 	$L__BB0_796;
	cvt.u32.u64 	%r3715, %rd5;
	setp.gt.u32 	%p924, %r3713, %r816;
	setp.gt.u32 	%p925, %r3715, %r817;
	or.pred  	%p926, %p924, %p925;
	@%p926 bra 	$L__BB0_797;
$L__BB0_796:
	and.b64  	%rd10081, %rd15603, 4294967295;
	sub.s64 	%rd15603, %rd10081, %rd5;
	shr.u64 	%rd10082, %rd15603, 63;
	and.b64  	%rd10083, %rd15604, 4294967295;
	add.s64 	%rd10084, %rd10082, %rd6;
	sub.s64 	%rd15604, %rd10083, %rd10084;
	shr.u64 	%rd10085, %rd15604, 63;
	and.b64  	%rd10086, %rd15605, 4294967295;
	add.s64 	%rd10087, %rd10085, %rd7;
	sub.s64 	%rd15605, %rd10086, %rd10087;
	shr.u64 	%rd10088, %rd15605, 63;
	and.b64  	%rd10089, %rd15606, 4294967295;
	add.s64 	%rd10090, %rd10088, %rd8;
	sub.s64 	%rd15606, %rd10089, %rd10090;
	shr.u64 	%rd10091, %rd15606, 63;
	and.b64  	%rd10092, %rd15607, 4294967295;
	add.s64 	%rd10093, %rd10091, %rd9;
	sub.s64 	%rd15607, %rd10092, %rd10093;
	shr.u64 	%rd10094, %rd15607, 63;
	and.b64  	%rd10095, %rd15608, 4294967295;
	add.s64 	%rd10096, %rd10094, %rd10;
	sub.s64 	%rd15608, %rd10095, %rd10096;
	shr.u64 	%rd10097, %rd15608, 63;
	and.b64  	%rd10098, %rd15609, 4294967295;
	add.s64 	%rd10099, %rd10097, %rd11;
	sub.s64 	%rd15609, %rd10098, %rd10099;
	shr.u64 	%rd10100, %rd15609, 63;
	cvt.u32.u64 	%r3929, %rd10100;
	add.s32 	%r3930, %r28, %r3929;
	sub.s32 	%r5707, %r5707, %r3930;
	bra.uni 	$L__BB0_782;
$L__BB0_797:
	shl.b32 	%r5709, %r817, 1;
	shr.u64 	%rd9386, %rd15603, 31;
	and.b64  	%rd9387, %rd9386, 1;
	and.b64  	%rd1716, %rd15604, 4294967295;
	shl.b64 	%rd9388, %rd15604, 1;
	and.b64  	%rd9389, %rd9388, 8589934590;
	or.b64  	%rd15615, %rd9387, %rd9389;
	shr.u64 	%rd9390, %rd9389, 32;
	and.b64  	%rd1718, %rd15605, 4294967295;
	shl.b64 	%rd9391, %rd15605, 1;
	and.b64  	%rd9392, %rd9391, 8589934590;
	or.b64  	%rd15614, %rd9390, %rd9392;
	shr.u64 	%rd9393, %rd9392, 32;
	and.b64  	%rd1720, %rd15606, 4294967295;
	shl.b64 	%rd9394, %rd15606, 1;
	and.b64  	%rd9395, %rd9394, 8589934590;
	or.b64  	%rd15613, %rd9393, %rd9395;
	shr.u64 	%rd9396, %rd9395, 32;
	and.b64  	%rd1722, %rd15607, 4294967295;
	shl.b64 	%rd9397, %rd15607, 1;
	and.b64  	%rd9398, %rd9397, 8589934590;
	or.b64  	%rd15612, %rd9396, %rd9398;
	shr.u64 	%rd9399, %rd9398, 32;
	and.b64  	%rd1724, %rd15608, 4294967295;
	shl.b64 	%rd9400, %rd15608, 1;
	and.b64  	%rd9401, %rd9400, 8589934590;
	or.b64  	%rd15611, %rd9399, %rd9401;
	shr.u64 	%rd9402, %rd9401, 32;
	and.b64  	%rd1726, %rd15609, 4294967295;
	shl.b64 	%rd9403, %rd15609, 1;
	and.b64  	%rd9404, %rd9403, 8589934590;
	or.b64  	%rd15610, %rd9402, %rd9404;
	shr.u64 	%rd9405, %rd9404, 32;
	cvt.u64.u32 	%rd1728, %r5707;
	mul.wide.u32 	%rd9406, %r5707, 2;
	add.s64 	%rd9408, %rd9405, %rd9406;
	cvt.u32.u64 	%r5708, %rd9408;
	setp.gt.u64 	%p927, %rd9408, 4294967295;
	setp.lt.u32 	%p928, %r28, %r5708;
	or.pred  	%p929, %p927, %p928;
	@%p929 bra 	$L__BB0_799;
	cvt.u32.u64 	%r3716, %rd11;
	cvt.u32.u64 	%r3717, %rd15610;
	setp.ne.s32 	%p930, %r28, %r5708;
	setp.ge.u32 	%p931, %r3716, %r3717;
	or.pred  	%p932, %p930, %p931;
	@%p932 bra 	$L__BB0_800;
$L__BB0_799:
	cvt.u64.u32 	%rd9411, %r5709;
	sub.s64 	%rd9412, %rd9411, %rd5;
	cvt.u32.u64 	%r5709, %rd9412;
	shr.u64 	%rd9413, %rd9412, 63;
	and.b64  	%rd9414, %rd15615, 4294967295;
	add.s64 	%rd9415, %rd9413, %rd6;
	sub.s64 	%rd15615, %rd9414, %rd9415;
	shr.u64 	%rd9416, %rd15615, 63;
	and.b64  	%rd9417, %rd15614, 4294967295;
	add.s64 	%rd9418, %rd9416, %rd7;
	sub.s64 	%rd15614, %rd9417, %rd9418;
	shr.u64 	%rd9419, %rd15614, 63;
	and.b64  	%rd9420, %rd15613, 4294967295;
	add.s64 	%rd9421, %rd9419, %rd8;
	sub.s64 	%rd15613, %rd9420, %rd9421;
	shr.u64 	%rd9422, %rd15613, 63;
	and.b64  	%rd9423, %rd15612, 4294967295;
	add.s64 	%rd9424, %rd9422, %rd9;
	sub.s64 	%rd15612, %rd9423, %rd9424;
	shr.u64 	%rd9425, %rd15612, 63;
	and.b64  	%rd9426, %rd15611, 4294967295;
	add.s64 	%rd9427, %rd9425, %rd10;
	sub.s64 	%rd15611, %rd9426, %rd9427;
	shr.u64 	%rd9428, %rd15611, 63;
	and.b64  	%rd9429, %rd15610, 4294967295;
	add.s64 	%rd9430, %rd9428, %rd11;
	sub.s64 	%rd15610, %rd9429, %rd9430;
	shr.u64 	%rd9431, %rd15610, 63;
	cvt.u32.u64 	%r3718, %rd9431;
	add.s32 	%r3719, %r28, %r3718;
	sub.s32 	%r5708, %r5708, %r3719;
$L__BB0_800:
	cvt.u64.u32 	%rd1741, %r5704;
	mul.wide.u32 	%rd15616, %r5704, %r5704;
	shr.u64 	%rd9432, %rd15616, 32;
	and.b64  	%rd1743, %rd15588, 4294967295;
	mul.lo.s64 	%rd9433, %rd1743, %rd1741;
	add.s64 	%rd9434, %rd9432, %rd9433;
	shr.u64 	%rd9435, %rd9434, 32;
	and.b64  	%rd1744, %rd15587, 4294967295;
	mul.lo.s64 	%rd9436, %rd1744, %rd1741;
	add.s64 	%rd9437, %rd9435, %rd9436;
	shr.u64 	%rd9438, %rd9437, 32;
	and.b64  	%rd1745, %rd15586, 4294967295;
	mul.lo.s64 	%rd9439, %rd1745, %rd1741;
	add.s64 	%rd9440, %rd9438, %rd9439;
	shr.u64 	%rd9441, %rd9440, 32;
	and.b64  	%rd1746, %rd15585, 4294967295;
	mul.lo.s64 	%rd9442, %rd1746, %rd1741;
	add.s64 	%rd9443, %rd9441, %rd9442;
	shr.u64 	%rd9444, %rd9443, 32;
	and.b64  	%rd1747, %rd15584, 4294967295;
	mul.lo.s64 	%rd9445, %rd1747, %rd1741;
	add.s64 	%rd9446, %rd9444, %rd9445;
	shr.u64 	%rd9447, %rd9446, 32;
	and.b64  	%rd1748, %rd15583, 4294967295;
	mul.lo.s64 	%rd9448, %rd1748, %rd1741;
	add.s64 	%rd9449, %rd9447, %rd9448;
	shr.u64 	%rd9450, %rd9449, 32;
	cvt.u64.u32 	%rd9451, %r5703;
	and.b64  	%rd9452, %rd9434, 4294967295;
	add.s64 	%rd15617, %rd9433, %rd9452;
	shr.u64 	%rd9453, %rd15617, 32;
	and.b64  	%rd9454, %rd9437, 4294967295;
	add.s64 	%rd9455, %rd9453, %rd9454;
	mad.lo.s64 	%rd9456, %rd1743, %rd1743, %rd9455;
	shr.u64 	%rd9457, %rd9456, 32;
	mul.lo.s64 	%rd9458, %rd1744, %rd1743;
	and.b64  	%rd9459, %rd9440, 4294967295;
	add.s64 	%rd9460, %rd9457, %rd9459;
	add.s64 	%rd9461, %rd9460, %rd9458;
	shr.u64 	%rd9462, %rd9461, 32;
	mul.lo.s64 	%rd9463, %rd1745, %rd1743;
	and.b64  	%rd9464, %rd9443, 4294967295;
	add.s64 	%rd9465, %rd9462, %rd9464;
	add.s64 	%rd9466, %rd9465, %rd9463;
	shr.u64 	%rd9467, %rd9466, 32;
	mul.lo.s64 	%rd9468, %rd1746, %rd1743;
	and.b64  	%rd9469, %rd9446, 4294967295;
	add.s64 	%rd9470, %rd9467, %rd9469;
	add.s64 	%rd9471, %rd9470, %rd9468;
	shr.u64 	%rd9472, %rd9471, 32;
	mul.lo.s64 	%rd9473, %rd1747, %rd1743;
	and.b64  	%rd9474, %rd9449, 4294967295;
	add.s64 	%rd9475, %rd9472, %rd9474;
	add.s64 	%rd9476, %rd9475, %rd9473;
	shr.u64 	%rd9477, %rd9476, 32;
	mul.lo.s64 	%rd9478, %rd15583, %rd15588;
	and.b64  	%rd9479, %rd9456, 4294967295;
	add.s64 	%rd15618, %rd9436, %rd9479;
	shr.u64 	%rd9480, %rd15618, 32;
	and.b64  	%rd9481, %rd9461, 4294967295;
	add.s64 	%rd9482, %rd9480, %rd9481;
	add.s64 	%rd9483, %rd9482, %rd9458;
	shr.u64 	%rd9484, %rd9483, 32;
	and.b64  	%rd9485, %rd9466, 4294967295;
	add.s64 	%rd9486, %rd9484, %rd9485;
	mad.lo.s64 	%rd9487, %rd1744, %rd1744, %rd9486;
	shr.u64 	%rd9488, %rd9487, 32;
	mul.lo.s64 	%rd9489, %rd1745, %rd1744;
	and.b64  	%rd9490, %rd9471, 4294967295;
	add.s64 	%rd9491, %rd9488, %rd9490;
	add.s64 	%rd9492, %rd9491, %rd9489;
	shr.u64 	%rd9493, %rd9492, 32;
	mul.lo.s64 	%rd9494, %rd1746, %rd1744;
	and.b64  	%rd9495, %rd9476, 4294967295;
	add.s64 	%rd9496, %rd9493, %rd9495;
	add.s64 	%rd9497, %rd9496, %rd9494;
	shr.u64 	%rd9498, %rd9497, 32;
	mul.lo.s64 	%rd9499, %rd15584, %rd15587;
	and.b64  	%rd9500, %rd9483, 4294967295;
	add.s64 	%rd15619, %rd9439, %rd9500;
	shr.u64 	%rd9501, %rd15619, 32;
	and.b64  	%rd9502, %rd9487, 4294967295;
	add.s64 	%rd9503, %rd9501, %rd9502;
	add.s64 	%rd9504, %rd9503, %rd9463;
	shr.u64 	%rd9505, %rd9504, 32;
	and.b64  	%rd9506, %rd9492, 4294967295;
	add.s64 	%rd9507, %rd9505, %rd9506;
	add.s64 	%rd9508, %rd9507, %rd9489;
	shr.u64 	%rd9509, %rd9508, 32;
	and.b64  	%rd9510, %rd9497, 4294967295;
	add.s64 	%rd9511, %rd9509, %rd9510;
	mad.lo.s64 	%rd9512, %rd1745, %rd1745, %rd9511;
	shr.u64 	%rd9513, %rd9512, 32;
	mul.lo.s64 	%rd9514, %rd15585, %rd15586;
	and.b64  	%rd9515, %rd9504, 4294967295;
	add.s64 	%rd15620, %rd9442, %rd9515;
	shr.u64 	%rd9516, %rd15620, 32;
	and.b64  	%rd9517, %rd9508, 4294967295;
	add.s64 	%rd9518, %rd9516, %rd9517;
	add.s64 	%rd9519, %rd9518, %rd9468;
	shr.u64 	%rd9520, %rd9519, 32;
	and.b64  	%rd9521, %rd9512, 4294967295;
	add.s64 	%rd9522, %rd9520, %rd9521;
	add.s64 	%rd9523, %rd9522, %rd9494;
	shr.u64 	%rd9524, %rd9523, 32;
	and.b64  	%rd9525, %rd9519, 4294967295;
	add.s64 	%rd15621, %rd9445, %rd9525;
	shr.u64 	%rd9526, %rd15621, 32;
	and.b64  	%rd9527, %rd9523, 4294967295;
	add.s64 	%rd9528, %rd9526, %rd9527;
	add.s64 	%rd9529, %rd9528, %rd9473;
	shr.u64 	%rd9530, %rd9529, 32;
	and.b64  	%rd9531, %rd9529, 4294967295;
	add.s64 	%rd15622, %rd9448, %rd9531;
	shr.u64 	%rd9532, %rd15622, 32;
	cvt.u32.u64 	%r3720, %rd9530;
	cvt.u32.u64 	%r3721, %rd9524;
	cvt.u32.u64 	%r3722, %rd9513;
	cvt.u32.u64 	%r3723, %rd9498;
	cvt.u32.u64 	%r3724, %rd9477;
	cvt.u32.u64 	%r3725, %rd9450;
	cvt.u32.u64 	%r3726, %rd1741;
	cvt.u32.u64 	%r3727, %rd9451;
	mul.lo.s32 	%r3728, %r3727, %r3726;
	add.s32 	%r3729, %r3725, %r3728;
	add.s32 	%r3730, %r3724, %r3729;
	cvt.u32.u64 	%r3731, %rd9478;
	add.s32 	%r3732, %r3730, %r3731;
	add.s32 	%r3733, %r3723, %r3732;
	cvt.u32.u64 	%r3734, %rd9499;
	add.s32 	%r3735, %r3733, %r3734;
	add.s32 	%r3736, %r3722, %r3735;
	cvt.u32.u64 	%r3737, %rd9514;
	add.s32 	%r3738, %r3736, %r3737;
	add.s32 	%r3739, %r3721, %r3738;
	add.s32 	%r3740, %r3739, %r3737;
	add.s32 	%r3741, %r3720, %r3740;
	add.s32 	%r3742, %r3741, %r3734;
	cvt.u32.u64 	%r3743, %rd9532;
	add.s32 	%r3744, %r3743, %r3742;
	add.s32 	%r3745, %r3744, %r3731;
	add.s32 	%r5710, %r3728, %r3745;
$L__BB0_801:
	cvt.u32.u64 	%r827, %rd15622;
	cvt.u32.u64 	%r828, %rd15621;
	cvt.u32.u64 	%r829, %rd15620;
	cvt.u32.u64 	%r830, %rd15619;
	cvt.u32.u64 	%r831, %rd15618;
	cvt.u32.u64 	%r832, %rd15617;
	setp.gt.u32 	%p933, %r5710, %r28;
	@%p933 bra 	$L__BB0_815;
	setp.lt.u32 	%p934, %r5710, %r28;
	@%p934 bra 	$L__BB0_816;
	cvt.u32.u64 	%r3746, %rd11;
	setp.lt.u32 	%p935, %r3746, %r827;
	@%p935 bra 	$L__BB0_815;
	setp.gt.u32 	%p936, %r3746, %r827;
	@%p936 bra 	$L__BB0_816;
	cvt.u32.u64 	%r3748, %rd10;
	setp.lt.u32 	%p937, %r3748, %r828;
	@%p937 bra 	$L__BB0_815;
	setp.gt.u32 	%p938, %r3748, %r828;
	@%p938 bra 	$L__BB0_816;
	cvt.u32.u64 	%r3750, %rd9;
	setp.lt.u32 	%p939, %r3750, %r829;
	@%p939 bra 	$L__BB0_815;
	setp.gt.u32 	%p940, %r3750, %r829;
	@%p940 bra 	$L__BB0_816;
	cvt.u32.u64 	%r3752, %rd8;
	setp.lt.u32 	%p941, %r3752, %r830;
	@%p941 bra 	$L__BB0_815;
	setp.gt.u32 	%p942, %r3752, %r830;
	@%p942 bra 	$L__BB0_816;
	cvt.u32.u64 	%r3754, %rd7;
	setp.lt.u32 	%p943, %r3754, %r831;
	@%p943 bra 	$L__BB0_815;
	setp.gt.u32 	%p944, %r3754, %r831;
	@%p944 bra 	$L__BB0_816;
	cvt.u32.u64 	%r3756, %rd6;
	setp.lt.u32 	%p945, %r3756, %r832;
	@%p945 bra 	$L__BB0_815;
	cvt.u32.u64 	%r3758, %rd5;
	setp.gt.u32 	%p946, %r3756, %r832;
	cvt.u32.u64 	%r3759, %rd15616;
	setp.gt.u32 	%p947, %r3758, %r3759;
	or.pred  	%p948, %p946, %p947;
	@%p948 bra 	$L__BB0_816;
$L__BB0_815:
	and.b64  	%rd10061, %rd15616, 4294967295;
	sub.s64 	%rd15616, %rd10061, %rd5;
	shr.u64 	%rd10062, %rd15616, 63;
	and.b64  	%rd10063, %rd15617, 4294967295;
	add.s64 	%rd10064, %rd10062, %rd6;
	sub.s64 	%rd15617, %rd10063, %rd10064;
	shr.u64 	%rd10065, %rd15617, 63;
	and.b64  	%rd10066, %rd15618, 4294967295;
	add.s64 	%rd10067, %rd10065, %rd7;
	sub.s64 	%rd15618, %rd10066, %rd10067;
	shr.u64 	%rd10068, %rd15618, 63;
	and.b64  	%rd10069, %rd15619, 4294967295;
	add.s64 	%rd10070, %rd10068, %rd8;
	sub.s64 	%rd15619, %rd10069, %rd10070;
	shr.u64 	%rd10071, %rd15619, 63;
	and.b64  	%rd10072, %rd15620, 4294967295;
	add.s64 	%rd10073, %rd10071, %rd9;
	sub.s64 	%rd15620, %rd10072, %rd10073;
	shr.u64 	%rd10074, %rd15620, 63;
	and.b64  	%rd10075, %rd15621, 4294967295;
	add.s64 	%rd10076, %rd10074, %rd10;
	sub.s64 	%rd15621, %rd10075, %rd10076;
	shr.u64 	%rd10077, %rd15621, 63;
	and.b64  	%rd10078, %rd15622, 4294967295;
	add.s64 	%rd10079, %rd10077, %rd11;
	sub.s64 	%rd15622, %rd10078, %rd10079;
	shr.u64 	%rd10080, %rd15622, 63;
	cvt.u32.u64 	%r3927, %rd10080;
	add.s32 	%r3928, %r28, %r3927;
	sub.s32 	%r5710, %r5710, %r3928;
	bra.uni 	$L__BB0_801;
$L__BB0_816:
	and.b64  	%rd9534, %rd15616, 4294967295;
	and.b64  	%rd1769, %rd15596, 4294967295;
	sub.s64 	%rd9535, %rd9534, %rd1769;
	cvt.u32.u64 	%r5712, %rd9535;
	shr.u64 	%rd9536, %rd9535, 63;
	and.b64  	%rd9537, %rd15617, 4294967295;
	and.b64  	%rd1770, %rd15597, 4294967295;
	add.s64 	%rd9538, %rd9536, %rd1770;
	sub.s64 	%rd15628, %rd9537, %rd9538;
	shr.u64 	%rd9539, %rd15628, 63;
	and.b64  	%rd9540, %rd15618, 4294967295;
	and.b64  	%rd1772, %rd15598, 4294967295;
	add.s64 	%rd9541, %rd9539, %rd1772;
	sub.s64 	%rd15627, %rd9540, %rd9541;
	shr.u64 	%rd9542, %rd15627, 63;
	and.b64  	%rd9543, %rd15619, 4294967295;
	and.b64  	%rd1774, %rd15599, 4294967295;
	add.s64 	%rd9544, %rd9542, %rd1774;
	sub.s64 	%rd15626, %rd9543, %rd9544;
	shr.u64 	%rd9545, %rd15626, 63;
	and.b64  	%rd9546, %rd15620, 4294967295;
	and.b64  	%rd1776, %rd15600, 4294967295;
	add.s64 	%rd9547, %rd9545, %rd1776;
	sub.s64 	%rd15625, %rd9546, %rd9547;
	shr.u64 	%rd9548, %rd15625, 63;
	and.b64  	%rd9549, %rd15621, 4294967295;
	and.b64  	%rd1778, %rd15601, 4294967295;
	add.s64 	%rd9550, %rd9548, %rd1778;
	sub.s64 	%rd15624, %rd9549, %rd9550;
	shr.u64 	%rd9551, %rd15624, 63;
	and.b64  	%rd9552, %rd15622, 4294967295;
	and.b64  	%rd1780, %rd15602, 4294967295;
	add.s64 	%rd9553, %rd9551, %rd1780;
	sub.s64 	%rd15623, %rd9552, %rd9553;
	shr.u64 	%rd9554, %rd15623, 63;
	cvt.u64.u32 	%rd9555, %r5710;
	cvt.u64.u32 	%rd1782, %r5706;
	add.s64 	%rd9556, %rd9554, %rd1782;
	sub.s64 	%rd9557, %rd9555, %rd9556;
	cvt.u32.u64 	%r5711, %rd9557;
	setp.gt.s64 	%p949, %rd9557, -1;
	@%p949 bra 	$L__BB0_818;
	cvt.u32.u64 	%r3760, %rd5;
	add.s32 	%r5712, %r3760, %r5712;
	setp.lt.u32 	%p950, %r5712, %r3760;
	selp.u64 	%rd9558, 1, 0, %p950;
	and.b64  	%rd9559, %rd15628, 4294967295;
	add.s64 	%rd9560, %rd9559, %rd9558;
	add.s64 	%rd15628, %rd9560, %rd6;
	shr.u64 	%rd9561, %rd15628, 32;
	and.b64  	%rd9562, %rd15627, 4294967295;
	add.s64 	%rd9563, %rd9561, %rd9562;
	add.s64 	%rd15627, %rd9563, %rd7;
	shr.u64 	%rd9564, %rd15627, 32;
	and.b64  	%rd9565, %rd15626, 4294967295;
	add.s64 	%rd9566, %rd9564, %rd9565;
	add.s64 	%rd15626, %rd9566, %rd8;
	shr.u64 	%rd9567, %rd15626, 32;
	and.b64  	%rd9568, %rd15625, 4294967295;
	add.s64 	%rd9569, %rd9567, %rd9568;
	add.s64 	%rd15625, %rd9569, %rd9;
	shr.u64 	%rd9570, %rd15625, 32;
	and.b64  	%rd9571, %rd15624, 4294967295;
	add.s64 	%rd9572, %rd9570, %rd9571;
	add.s64 	%rd15624, %rd9572, %rd10;
	shr.u64 	%rd9573, %rd15624, 32;
	and.b64  	%rd9574, %rd15623, 4294967295;
	add.s64 	%rd9575, %rd9573, %rd9574;
	add.s64 	%rd15623, %rd9575, %rd11;
	{ .reg .b32 tmp; mov.b64 {tmp, %r3761}, %rd15623; }
	add.s32 	%r3762, %r5711, %r3761;
	add.s32 	%r5711, %r3762, %r28;
$L__BB0_818:
	cvt.u64.u32 	%rd9576, %r5712;
	cvt.u64.u32 	%rd9577, %r5709;
	sub.s64 	%rd9578, %rd9576, %rd9577;
	cvt.u32.u64 	%r5745, %rd9578;
	shr.u64 	%rd9579, %rd9578, 63;
	and.b64  	%rd9580, %rd15628, 4294967295;
	and.b64  	%rd9581, %rd15615, 4294967295;
	add.s64 	%rd9582, %rd9579, %rd9581;
	sub.s64 	%rd15634, %rd9580, %rd9582;
	shr.u64 	%rd9583, %rd15634, 63;
	and.b64  	%rd9584, %rd15627, 4294967295;
	and.b64  	%rd9585, %rd15614, 4294967295;
	add.s64 	%rd9586, %rd9583, %rd9585;
	sub.s64 	%rd15633, %rd9584, %rd9586;
	shr.u64 	%rd9587, %rd15633, 63;
	and.b64  	%rd9588, %rd15626, 4294967295;
	and.b64  	%rd9589, %rd15613, 4294967295;
	add.s64 	%rd9590, %rd9587, %rd9589;
	sub.s64 	%rd15632, %rd9588, %rd9590;
	shr.u64 	%rd9591, %rd15632, 63;
	and.b64  	%rd9592, %rd15625, 4294967295;
	and.b64  	%rd9593, %rd15612, 4294967295;
	add.s64 	%rd9594, %rd9591, %rd9593;
	sub.s64 	%rd15631, %rd9592, %rd9594;
	shr.u64 	%rd9595, %rd15631, 63;
	and.b64  	%rd9596, %rd15624, 4294967295;
	and.b64  	%rd9597, %rd15611, 4294967295;
	add.s64 	%rd9598, %rd9595, %rd9597;
	sub.s64 	%rd15630, %rd9596, %rd9598;
	shr.u64 	%rd9599, %rd15630, 63;
	and.b64  	%rd9600, %rd15623, 4294967295;
	and.b64  	%rd9601, %rd15610, 4294967295;
	add.s64 	%rd9602, %rd9599, %rd9601;
	sub.s64 	%rd15629, %rd9600, %rd9602;
	shr.u64 	%rd9603, %rd15629, 63;
	cvt.u64.u32 	%rd9604, %r5711;
	cvt.u64.u32 	%rd9605, %r5708;
	add.s64 	%rd9606, %rd9603, %rd9605;
	sub.s64 	%rd9607, %rd9604, %rd9606;
	cvt.u32.u64 	%r5738, %rd9607;
	setp.gt.s64 	%p951, %rd9607, -1;
	@%p951 bra 	$L__BB0_820;
	cvt.u32.u64 	%r3763, %rd5;
	add.s32 	%r5745, %r3763, %r5745;
	setp.lt.u32 	%p952, %r5745, %r3763;
	selp.u64 	%rd9608, 1, 0, %p952;
	and.b64  	%rd9609, %rd15634, 4294967295;
	add.s64 	%rd9610, %rd9609, %rd9608;
	add.s64 	%rd15634, %rd9610, %rd6;
	shr.u64 	%rd9611, %rd15634, 32;
	and.b64  	%rd9612, %rd15633, 4294967295;
	add.s64 	%rd9613, %rd9611, %rd9612;
	add.s64 	%rd15633, %rd9613, %rd7;
	shr.u64 	%rd9614, %rd15633, 32;
	and.b64  	%rd9615, %rd15632, 4294967295;
	add.s64 	%rd9616, %rd9614, %rd9615;
	add.s64 	%rd15632, %rd9616, %rd8;
	shr.u64 	%rd9617, %rd15632, 32;
	and.b64  	%rd9618, %rd15631, 4294967295;
	add.s64 	%rd9619, %rd9617, %rd9618;
	add.s64 	%rd15631, %rd9619, %rd9;
	shr.u64 	%rd9620, %rd15631, 32;
	and.b64  	%rd9621, %rd15630, 4294967295;
	add.s64 	%rd9622, %rd9620, %rd9621;
	add.s64 	%rd15630, %rd9622, %rd10;
	shr.u64 	%rd9623, %rd15630, 32;
	and.b64  	%rd9624, %rd15629, 4294967295;
	add.s64 	%rd9625, %rd9623, %rd9624;
	add.s64 	%rd15629, %rd9625, %rd11;
	{ .reg .b32 tmp; mov.b64 {tmp, %r3764}, %rd15629; }
	add.s32 	%r3765, %r5738, %r3764;
	add.s32 	%r5738, %r3765, %r28;
$L__BB0_820:
	cvt.u32.u64 	%r5744, %rd15634;
	cvt.u32.u64 	%r5743, %rd15633;
	cvt.u32.u64 	%r5742, %rd15632;
	cvt.u32.u64 	%r5741, %rd15631;
	cvt.u32.u64 	%r5740, %rd15630;
	cvt.u32.u64 	%r5739, %rd15629;
	and.b64  	%rd9626, %rd15603, 4294967295;
	cvt.u64.u32 	%rd9627, %r5745;
	sub.s64 	%rd9628, %rd9626, %rd9627;
	cvt.u32.u64 	%r5716, %rd9628;
	shr.u64 	%rd9629, %rd9628, 63;
	and.b64  	%rd9630, %rd15634, 4294967295;
	add.s64 	%rd9631, %rd9629, %rd9630;
	sub.s64 	%rd15640, %rd1716, %rd9631;
	shr.u64 	%rd9632, %rd15640, 63;
	and.b64  	%rd9633, %rd15633, 4294967295;
	add.s64 	%rd9634, %rd9632, %rd9633;
	sub.s64 	%rd15639, %rd1718, %rd9634;
	shr.u64 	%rd9635, %rd15639, 63;
	and.b64  	%rd9636, %rd15632, 4294967295;
	add.s64 	%rd9637, %rd9635, %rd9636;
	sub.s64 	%rd15638, %rd1720, %rd9637;
	shr.u64 	%rd9638, %rd15638, 63;
	and.b64  	%rd9639, %rd15631, 4294967295;
	add.s64 	%rd9640, %rd9638, %rd9639;
	sub.s64 	%rd15637, %rd1722, %rd9640;
	shr.u64 	%rd9641, %rd15637, 63;
	and.b64  	%rd9642, %rd15630, 4294967295;
	add.s64 	%rd9643, %rd9641, %rd9642;
	sub.s64 	%rd15636, %rd1724, %rd9643;
	shr.u64 	%rd9644, %rd15636, 63;
	and.b64  	%rd9645, %rd15629, 4294967295;
	add.s64 	%rd9646, %rd9644, %rd9645;
	sub.s64 	%rd15635, %rd1726, %rd9646;
	shr.u64 	%rd9647, %rd15635, 63;
	cvt.u64.u32 	%rd9648, %r5738;
	add.s64 	%rd9649, %rd9647, %rd9648;
	sub.s64 	%rd9650, %rd1728, %rd9649;
	cvt.u32.u64 	%r5715, %rd9650;
	setp.gt.s64 	%p953, %rd9650, -1;
	@%p953 bra 	$L__BB0_822;
	cvt.u32.u64 	%r3766, %rd5;
	add.s32 	%r5716, %r3766, %r5716;
	setp.lt.u32 	%p954, %r5716, %r3766;
	selp.u64 	%rd9651, 1, 0, %p954;
	and.b64  	%rd9652, %rd15640, 4294967295;
	add.s64 	%rd9653, %rd9652, %rd9651;
	add.s64 	%rd15640, %rd9653, %rd6;
	shr.u64 	%rd9654, %rd15640, 32;
	and.b64  	%rd9655, %rd15639, 4294967295;
	add.s64 	%rd9656, %rd9654, %rd9655;
	add.s64 	%rd15639, %rd9656, %rd7;
	shr.u64 	%rd9657, %rd15639, 32;
	and.b64  	%rd9658, %rd15638, 4294967295;
	add.s64 	%rd9659, %rd9657, %rd9658;
	add.s64 	%rd15638, %rd9659, %rd8;
	shr.u64 	%rd9660, %rd15638, 32;
	and.b64  	%rd9661, %rd15637, 4294967295;
	add.s64 	%rd9662, %rd9660, %rd9661;
	add.s64 	%rd15637, %rd9662, %rd9;
	shr.u64 	%rd9663, %rd15637, 32;
	and.b64  	%rd9664, %rd15636, 4294967295;
	add.s64 	%rd9665, %rd9663, %rd9664;
	add.s64 	%rd15636, %rd9665, %rd10;
	shr.u64 	%rd9666, %rd15636, 32;
	and.b64  	%rd9667, %rd15635, 4294967295;
	add.s64 	%rd9668, %rd9666, %rd9667;
	add.s64 	%rd15635, %rd9668, %rd11;
	{ .reg .b32 tmp; mov.b64 {tmp, %r3767}, %rd15635; }
	add.s32 	%r3768, %r5715, %r3767;
	add.s32 	%r5715, %r3768, %r28;
$L__BB0_822:
	cvt.u64.u32 	%rd9670, %r5716;
	mul.lo.s64 	%rd15641, %rd9670, %rd1741;
	shr.u64 	%rd9671, %rd15641, 32;
	and.b64  	%rd9672, %rd15640, 4294967295;
	mad.lo.s64 	%rd9673, %rd9672, %rd1741, %rd9671;
	shr.u64 	%rd9674, %rd9673, 32;
	and.b64  	%rd9675, %rd15639, 4294967295;
	mad.lo.s64 	%rd9676, %rd9675, %rd1741, %rd9674;
	shr.u64 	%rd9677, %rd9676, 32;
	and.b64  	%rd9678, %rd15638, 4294967295;
	mad.lo.s64 	%rd9679, %rd9678, %rd1741, %rd9677;
	shr.u64 	%rd9680, %rd9679, 32;
	and.b64  	%rd9681, %rd15637, 4294967295;
	mad.lo.s64 	%rd9682, %rd9681, %rd1741, %rd9680;
	shr.u64 	%rd9683, %rd9682, 32;
	and.b64  	%rd9684, %rd15636, 4294967295;
	mad.lo.s64 	%rd9685, %rd9684, %rd1741, %rd9683;
	shr.u64 	%rd9686, %rd9685, 32;
	and.b64  	%rd9687, %rd15635, 4294967295;
	mad.lo.s64 	%rd9688, %rd9687, %rd1741, %rd9686;
	shr.u64 	%rd9689, %rd9688, 32;
	cvt.u64.u32 	%rd9690, %r5715;
	and.b64  	%rd9691, %rd9673, 4294967295;
	mad.lo.s64 	%rd15642, %rd1743, %rd9670, %rd9691;
	shr.u64 	%rd9692, %rd15642, 32;
	and.b64  	%rd9693, %rd9676, 4294967295;
	add.s64 	%rd9694, %rd9692, %rd9693;
	mad.lo.s64 	%rd9695, %rd9672, %rd1743, %rd9694;
	shr.u64 	%rd9696, %rd9695, 32;
	and.b64  	%rd9697, %rd9679, 4294967295;
	add.s64 	%rd9698, %rd9696, %rd9697;
	mad.lo.s64 	%rd9699, %rd9675, %rd1743, %rd9698;
	shr.u64 	%rd9700, %rd9699, 32;
	and.b64  	%rd9701, %rd9682, 4294967295;
	add.s64 	%rd9702, %rd9700, %rd9701;
	mad.lo.s64 	%rd9703, %rd9678, %rd1743, %rd9702;
	shr.u64 	%rd9704, %rd9703, 32;
	and.b64  	%rd9705, %rd9685, 4294967295;
	add.s64 	%rd9706, %rd9704, %rd9705;
	mad.lo.s64 	%rd9707, %rd9681, %rd1743, %rd9706;
	shr.u64 	%rd9708, %rd9707, 32;
	and.b64  	%rd9709, %rd9688, 4294967295;
	add.s64 	%rd9710, %rd9708, %rd9709;
	mad.lo.s64 	%rd9711, %rd9684, %rd1743, %rd9710;
	shr.u64 	%rd9712, %rd9711, 32;
	and.b64  	%rd9713, %rd9695, 4294967295;
	mad.lo.s64 	%rd15643, %rd1744, %rd9670, %rd9713;
	shr.u64 	%rd9714, %rd15643, 32;
	and.b64  	%rd9715, %rd9699, 4294967295;
	add.s64 	%rd9716, %rd9714, %rd9715;
	mad.lo.s64 	%rd9717, %rd9672, %rd1744, %rd9716;
	shr.u64 	%rd9718, %rd9717, 32;
	and.b64  	%rd9719, %rd9703, 4294967295;
	add.s64 	%rd9720, %rd9718, %rd9719;
	mad.lo.s64 	%rd9721, %rd9675, %rd1744, %rd9720;
	shr.u64 	%rd9722, %rd9721, 32;
	and.b64  	%rd9723, %rd9707, 4294967295;
	add.s64 	%rd9724, %rd9722, %rd9723;
	mad.lo.s64 	%rd9725, %rd9678, %rd1744, %rd9724;
	shr.u64 	%rd9726, %rd9725, 32;
	and.b64  	%rd9727, %rd9711, 4294967295;
	add.s64 	%rd9728, %rd9726, %rd9727;
	mad.lo.s64 	%rd9729, %rd9681, %rd1744, %rd9728;
	shr.u64 	%rd9730, %rd9729, 32;
	and.b64  	%rd9731, %rd9717, 4294967295;
	mad.lo.s64 	%rd15644, %rd1745, %rd9670, %rd9731;
	shr.u64 	%rd9732, %rd15644, 32;
	and.b64  	%rd9733, %rd9721, 4294967295;
	add.s64 	%rd9734, %rd9732, %rd9733;
	mad.lo.s64 	%rd9735, %rd9672, %rd1745, %rd9734;
	shr.u64 	%rd9736, %rd9735, 32;
	and.b64  	%rd9737, %rd9725, 4294967295;
	add.s64 	%rd9738, %rd9736, %rd9737;
	mad.lo.s64 	%rd9739, %rd9675, %rd1745, %rd9738;
	shr.u64 	%rd9740, %rd9739, 32;
	and.b64  	%rd9741, %rd9729, 4294967295;
	add.s64 	%rd9742, %rd9740, %rd9741;
	mad.lo.s64 	%rd9743, %rd9678, %rd1745, %rd9742;
	shr.u64 	%rd9744, %rd9743, 32;
	and.b64  	%rd9745, %rd9735, 4294967295;
	mad.lo.s64 	%rd15645, %rd1746, %rd9670, %rd9745;
	shr.u64 	%rd9746, %rd15645, 32;
	and.b64  	%rd9747, %rd9739, 4294967295;
	add.s64 	%rd9748, %rd9746, %rd9747;
	mad.lo.s64 	%rd9749, %rd9672, %rd1746, %rd9748;
	shr.u64 	%rd9750, %rd9749, 32;
	and.b64  	%rd9751, %rd9743, 4294967295;
	add.s64 	%rd9752, %rd9750, %rd9751;
	mad.lo.s64 	%rd9753, %rd9675, %rd1746, %rd9752;
	shr.u64 	%rd9754, %rd9753, 32;
	and.b64  	%rd9755, %rd9749, 4294967295;
	mad.lo.s64 	%rd15646, %rd1747, %rd9670, %rd9755;
	shr.u64 	%rd9756, %rd15646, 32;
	and.b64  	%rd9757, %rd9753, 4294967295;
	add.s64 	%rd9758, %rd9756, %rd9757;
	mad.lo.s64 	%rd9759, %rd9672, %rd1747, %rd9758;
	shr.u64 	%rd9760, %rd9759, 32;
	and.b64  	%rd9761, %rd9759, 4294967295;
	mad.lo.s64 	%rd15647, %rd1748, %rd9670, %rd9761;
	shr.u64 	%rd9762, %rd15647, 32;
	cvt.u32.u64 	%r3769, %rd9760;
	cvt.u32.u64 	%r3770, %rd9754;
	cvt.u32.u64 	%r3771, %rd9744;
	cvt.u32.u64 	%r3772, %rd9730;
	cvt.u32.u64 	%r3773, %rd9712;
	cvt.u32.u64 	%r3774, %rd9689;
	cvt.u32.u64 	%r3776, %rd9690;
	mad.lo.s32 	%r3777, %r3776, %r3726, %r3774;
	add.s32 	%r3778, %r3773, %r3777;
	cvt.u32.u64 	%r3779, %rd15588;
	cvt.u32.u64 	%r3780, %rd15635;
	mad.lo.s32 	%r3781, %r3780, %r3779, %r3778;
	add.s32 	%r3782, %r3772, %r3781;
	cvt.u32.u64 	%r3783, %rd15587;
	cvt.u32.u64 	%r3784, %rd15636;
	mad.lo.s32 	%r3785, %r3784, %r3783, %r3782;
	add.s32 	%r3786, %r3771, %r3785;
	cvt.u32.u64 	%r3787, %rd15586;
	cvt.u32.u64 	%r3788, %rd15637;
	mad.lo.s32 	%r3789, %r3788, %r3787, %r3786;
	add.s32 	%r3790, %r3770, %r3789;
	cvt.u32.u64 	%r3791, %rd15585;
	cvt.u32.u64 	%r3792, %rd15638;
	mad.lo.s32 	%r3793, %r3792, %r3791, %r3790;
	add.s32 	%r3794, %r3769, %r3793;
	cvt.u32.u64 	%r3795, %rd15584;
	cvt.u32.u64 	%r3796, %rd15639;
	mad.lo.s32 	%r3797, %r3796, %r3795, %r3794;
	cvt.u32.u64 	%r3798, %rd9762;
	add.s32 	%r3799, %r3798, %r3797;
	cvt.u32.u64 	%r3800, %rd15583;
	cvt.u32.u64 	%r3801, %rd15640;
	mad.lo.s32 	%r3802, %r3801, %r3800, %r3799;
	cvt.u32.u64 	%r3804, %rd9670;
	mad.lo.s32 	%r5717, %r3804, %r3727, %r3802;
$L__BB0_823:
	cvt.u32.u64 	%r860, %rd15647;
	cvt.u32.u64 	%r861, %rd15646;
	cvt.u32.u64 	%r862, %rd15645;
	cvt.u32.u64 	%r863, %rd15644;
	cvt.u32.u64 	%r864, %rd15643;
	cvt.u32.u64 	%r865, %rd15642;
	setp.gt.u32 	%p955, %r5717, %r28;
	@%p955 bra 	$L__BB0_837;
	setp.lt.u32 	%p956, %r5717, %r28;
	@%p956 bra 	$L__BB0_838;
	cvt.u32.u64 	%r3805, %rd11;
	setp.lt.u32 	%p957, %r3805, %r860;
	@%p957 bra 	$L__BB0_837;
	setp.gt.u32 	%p958, %r3805, %r860;
	@%p958 bra 	$L__BB0_838;
	cvt.u32.u64 	%r3807, %rd10;
	setp.lt.u32 	%p959, %r3807, %r861;
	@%p959 bra 	$L__BB0_837;
	setp.gt.u32 	%p960, %r3807, %r861;
	@%p960 bra 	$L__BB0_838;
	cvt.u32.u64 	%r3809, %rd9;
	setp.lt.u32 	%p961, %r3809, %r862;
	@%p961 bra 	$L__BB0_837;
	setp.gt.u32 	%p962, %r3809, %r862;
	@%p962 bra 	$L__BB0_838;
	cvt.u32.u64 	%r3811, %rd8;
	setp.lt.u32 	%p963, %r3811, %r863;
	@%p963 bra 	$L__BB0_837;
	setp.gt.u32 	%p964, %r3811, %r863;
	@%p964 bra 	$L__BB0_838;
	cvt.u32.u64 	%r3813, %rd7;
	setp.lt.u32 	%p965, %r3813, %r864;
	@%p965 bra 	$L__BB0_837;
	setp.gt.u32 	%p966, %r3813, %r864;
	@%p966 bra 	$L__BB0_838;
	cvt.u32.u64 	%r3815, %rd6;
	setp.lt.u32 	%p967, %r3815, %r865;
	@%p967 bra 	$L__BB0_837;
	cvt.u32.u64 	%r3817, %rd5;
	setp.gt.u32 	%p968, %r3815, %r865;
	cvt.u32.u64 	%r3818, %rd15641;
	setp.gt.u32 	%p969, %r3817, %r3818;
	or.pred  	%p970, %p968, %p969;
	@%p970 bra 	$L__BB0_838;
$L__BB0_837:
	and.b64  	%rd10041, %rd15641, 4294967295;
	sub.s64 	%rd15641, %rd10041, %rd5;
	shr.u64 	%rd10042, %rd15641, 63;
	and.b64  	%rd10043, %rd15642, 4294967295;
	add.s64 	%rd10044, %rd10042, %rd6;
	sub.s64 	%rd15642, %rd10043, %rd10044;
	shr.u64 	%rd10045, %rd15642, 63;
	and.b64  	%rd10046, %rd15643, 4294967295;
	add.s64 	%rd10047, %rd10045, %rd7;
	sub.s64 	%rd15643, %rd10046, %rd10047;
	shr.u64 	%rd10048, %rd15643, 63;
	and.b64  	%rd10049, %rd15644, 4294967295;
	add.s64 	%rd10050, %rd10048, %rd8;
	sub.s64 	%rd15644, %rd10049, %rd10050;
	shr.u64 	%rd10051, %rd15644, 63;
	and.b64  	%rd10052, %rd15645, 4294967295;
	add.s64 	%rd10053, %rd10051, %rd9;
	sub.s64 	%rd15645, %rd10052, %rd10053;
	shr.u64 	%rd10054, %rd15645, 63;
	and.b64  	%rd10055, %rd15646, 4294967295;
	add.s64 	%rd10056, %rd10054, %rd10;
	sub.s64 	%rd15646, %rd10055, %rd10056;
	shr.u64 	%rd10057, %rd15646, 63;
	and.b64  	%rd10058, %rd15647, 4294967295;
	add.s64 	%rd10059, %rd10057, %rd11;
	sub.s64 	%rd15647, %rd10058, %rd10059;
	shr.u64 	%rd10060, %rd15647, 63;
	cvt.u32.u64 	%r3925, %rd10060;
	add.s32 	%r3926, %r28, %r3925;
	sub.s32 	%r5717, %r5717, %r3926;
	bra.uni 	$L__BB0_823;
$L__BB0_838:
	and.b64  	%rd9764, %rd1167, 4294967295;
	mul.lo.s64 	%rd15648, %rd1769, %rd9764;
	shr.u64 	%rd9765, %rd15648, 32;
	mad.lo.s64 	%rd9766, %rd1770, %rd9764, %rd9765;
	shr.u64 	%rd9767, %rd9766, 32;
	mad.lo.s64 	%rd9768, %rd1772, %rd9764, %rd9767;
	shr.u64 	%rd9769, %rd9768, 32;
	mad.lo.s64 	%rd9770, %rd1774, %rd9764, %rd9769;
	shr.u64 	%rd9771, %rd9770, 32;
	mad.lo.s64 	%rd9772, %rd1776, %rd9764, %rd9771;
	shr.u64 	%rd9773, %rd9772, 32;
	mad.lo.s64 	%rd9774, %rd1778, %rd9764, %rd9773;
	shr.u64 	%rd9775, %rd9774, 32;
	mad.lo.s64 	%rd9776, %rd1780, %rd9764, %rd9775;
	shr.u64 	%rd9777, %rd9776, 32;
	and.b64  	%rd9778, %rd1168, 4294967295;
	and.b64  	%rd9779, %rd9766, 4294967295;
	mad.lo.s64 	%rd15649, %rd1769, %rd9778, %rd9779;
	shr.u64 	%rd9780, %rd15649, 32;
	and.b64  	%rd9781, %rd9768, 4294967295;
	add.s64 	%rd9782, %rd9780, %rd9781;
	mad.lo.s64 	%rd9783, %rd1770, %rd9778, %rd9782;
	shr.u64 	%rd9784, %rd9783, 32;
	and.b64  	%rd9785, %rd9770, 4294967295;
	add.s64 	%rd9786, %rd9784, %rd9785;
	mad.lo.s64 	%rd9787, %rd1772, %rd9778, %rd9786;
	shr.u64 	%rd9788, %rd9787, 32;
	and.b64  	%rd9789, %rd9772, 4294967295;
	add.s64 	%rd9790, %rd9788, %rd9789;
	mad.lo.s64 	%rd9791, %rd1774, %rd9778, %rd9790;
	shr.u64 	%rd9792, %rd9791, 32;
	and.b64  	%rd9793, %rd9774, 4294967295;
	add.s64 	%rd9794, %rd9792, %rd9793;
	mad.lo.s64 	%rd9795, %rd1776, %rd9778, %rd9794;
	shr.u64 	%rd9796, %rd9795, 32;
	and.b64  	%rd9797, %rd9776, 4294967295;
	add.s64 	%rd9798, %rd9796, %rd9797;
	mad.lo.s64 	%rd9799, %rd1778, %rd9778, %rd9798;
	shr.u64 	%rd9800, %rd9799, 32;
	and.b64  	%rd9801, %rd1169, 4294967295;
	and.b64  	%rd9802, %rd9783, 4294967295;
	mad.lo.s64 	%rd15650, %rd1769, %rd9801, %rd9802;
	shr.u64 	%rd9803, %rd15650, 32;
	and.b64  	%rd9804, %rd9787, 4294967295;
	add.s64 	%rd9805, %rd9803, %rd9804;
	mad.lo.s64 	%rd9806, %rd1770, %rd9801, %rd9805;
	shr.u64 	%rd9807, %rd9806, 32;
	and.b64  	%rd9808, %rd9791, 4294967295;
	add.s64 	%rd9809, %rd9807, %rd9808;
	mad.lo.s64 	%rd9810, %rd1772, %rd9801, %rd9809;
	shr.u64 	%rd9811, %rd9810, 32;
	and.b64  	%rd9812, %rd9795, 4294967295;
	add.s64 	%rd9813, %rd9811, %rd9812;
	mad.lo.s64 	%rd9814, %rd1774, %rd9801, %rd9813;
	shr.u64 	%rd9815, %rd9814, 32;
	and.b64  	%rd9816, %rd9799, 4294967295;
	add.s64 	%rd9817, %rd9815, %rd9816;
	mad.lo.s64 	%rd9818, %rd1776, %rd9801, %rd9817;
	shr.u64 	%rd9819, %rd9818, 32;
	and.b64  	%rd9820, %rd1170, 4294967295;
	and.b64  	%rd9821, %rd9806, 4294967295;
	mad.lo.s64 	%rd15651, %rd1769, %rd9820, %rd9821;
	shr.u64 	%rd9822, %rd15651, 32;
	and.b64  	%rd9823, %rd9810, 4294967295;
	add.s64 	%rd9824, %rd9822, %rd9823;
	mad.lo.s64 	%rd9825, %rd1770, %rd9820, %rd9824;
	shr.u64 	%rd9826, %rd9825, 32;
	and.b64  	%rd9827, %rd9814, 4294967295;
	add.s64 	%rd9828, %rd9826, %rd9827;
	mad.lo.s64 	%rd9829, %rd1772, %rd9820, %rd9828;
	shr.u64 	%rd9830, %rd9829, 32;
	and.b64  	%rd9831, %rd9818, 4294967295;
	add.s64 	%rd9832, %rd9830, %rd9831;
	mad.lo.s64 	%rd9833, %rd1774, %rd9820, %rd9832;
	shr.u64 	%rd9834, %rd9833, 32;
	and.b64  	%rd9835, %rd1171, 4294967295;
	and.b64  	%rd9836, %rd9825, 4294967295;
	mad.lo.s64 	%rd15652, %rd1769, %rd9835, %rd9836;
	shr.u64 	%rd9837, %rd15652, 32;
	and.b64  	%rd9838, %rd9829, 4294967295;
	add.s64 	%rd9839, %rd9837, %rd9838;
	mad.lo.s64 	%rd9840, %rd1770, %rd9835, %rd9839;
	shr.u64 	%rd9841, %rd9840, 32;
	and.b64  	%rd9842, %rd9833, 4294967295;
	add.s64 	%rd9843, %rd9841, %rd9842;
	mad.lo.s64 	%rd9844, %rd1772, %rd9835, %rd9843;
	shr.u64 	%rd9845, %rd9844, 32;
	and.b64  	%rd9846, %rd1172, 4294967295;
	and.b64  	%rd9847, %rd9840, 4294967295;
	mad.lo.s64 	%rd15653, %rd1769, %rd9846, %rd9847;
	shr.u64 	%rd9848, %rd15653, 32;
	and.b64  	%rd9849, %rd9844, 4294967295;
	add.s64 	%rd9850, %rd9848, %rd9849;
	mad.lo.s64 	%rd9851, %rd1770, %rd9846, %rd9850;
	shr.u64 	%rd9852, %rd9851, 32;
	and.b64  	%rd9853, %rd1173, 4294967295;
	and.b64  	%rd9854, %rd9851, 4294967295;
	mad.lo.s64 	%rd15654, %rd1769, %rd9853, %rd9854;
	shr.u64 	%rd9855, %rd15654, 32;
	cvt.u32.u64 	%r3819, %rd9852;
	cvt.u32.u64 	%r3820, %rd9845;
	cvt.u32.u64 	%r3821, %rd9834;
	cvt.u32.u64 	%r3822, %rd9819;
	cvt.u32.u64 	%r3823, %rd9800;
	cvt.u32.u64 	%r3824, %rd9777;
	cvt.u32.u64 	%r3825, %rd1782;
	cvt.u32.u64 	%r3826, %rd1167;
	mad.lo.s32 	%r3827, %r3826, %r3825, %r3824;
	add.s32 	%r3828, %r3823, %r3827;
	cvt.u32.u64 	%r3829, %rd1168;
	mad.lo.s32 	%r3831, %r802, %r3829, %r3828;
	add.s32 	%r3832, %r3822, %r3831;
	cvt.u32.u64 	%r3833, %rd1169;
	mad.lo.s32 	%r3835, %r803, %r3833, %r3832;
	add.s32 	%r3836, %r3821, %r3835;
	cvt.u32.u64 	%r3837, %rd1170;
	cvt.u32.u64 	%r3838, %rd15600;
	mad.lo.s32 	%r3839, %r3838, %r3837, %r3836;
	add.s32 	%r3840, %r3820, %r3839;
	cvt.u32.u64 	%r3841, %rd1171;
	cvt.u32.u64 	%r3842, %rd15599;
	mad.lo.s32 	%r3843, %r3842, %r3841, %r3840;
	add.s32 	%r3844, %r3819, %r3843;
	cvt.u32.u64 	%r3845, %rd1172;
	cvt.u32.u64 	%r3846, %rd15598;
	mad.lo.s32 	%r3847, %r3846, %r3845, %r3844;
	cvt.u32.u64 	%r3848, %rd9855;
	add.s32 	%r3849, %r3848, %r3847;
	cvt.u32.u64 	%r3850, %rd1173;
	cvt.u32.u64 	%r3851, %rd15597;
	mad.lo.s32 	%r3852, %r3851, %r3850, %r3849;
	cvt.u32.u64 	%r3853, %rd1624;
	cvt.u32.u64 	%r3854, %rd15596;
	mad.lo.s32 	%r5718, %r3854, %r3853, %r3852;
$L__BB0_839:
	cvt.u32.u64 	%r869, %rd15654;
	cvt.u32.u64 	%r870, %rd15653;
	cvt.u32.u64 	%r871, %rd15652;
	cvt.u32.u64 	%r872, %rd15651;
	cvt.u32.u64 	%r873, %rd15650;
	cvt.u32.u64 	%r874, %rd15649;
	setp.gt.u32 	%p971, %r5718, %r28;
	@%p971 bra 	$L__BB0_853;
	setp.lt.u32 	%p972, %r5718, %r28;
	@%p972 bra 	$L__BB0_854;
	cvt.u32.u64 	%r3855, %rd11;
	setp.lt.u32 	%p973, %r3855, %r869;
	@%p973 bra 	$L__BB0_853;
	setp.gt.u32 	%p974, %r3855, %r869;
	@%p974 bra 	$L__BB0_854;
	cvt.u32.u64 	%r3857, %rd10;
	setp.lt.u32 	%p975, %r3857, %r870;
	@%p975 bra 	$L__BB0_853;
	setp.gt.u32 	%p976, %r3857, %r870;
	@%p976 bra 	$L__BB0_854;
	cvt.u32.u64 	%r3859, %rd9;
	setp.lt.u32 	%p977, %r3859, %r871;
	@%p977 bra 	$L__BB0_853;
	setp.gt.u32 	%p978, %r3859, %r871;
	@%p978 bra 	$L__BB0_854;
	cvt.u32.u64 	%r3861, %rd8;
	setp.lt.u32 	%p979, %r3861, %r872;
	@%p979 bra 	$L__BB0_853;
	setp.gt.u32 	%p980, %r3861, %r872;
	@%p980 bra 	$L__BB0_854;
	cvt.u32.u64 	%r3863, %rd7;
	setp.lt.u32 	%p981, %r3863, %r873;
	@%p981 bra 	$L__BB0_853;
	setp.gt.u32 	%p982, %r3863, %r873;
	@%p982 bra 	$L__BB0_854;
	cvt.u32.u64 	%r3865, %rd6;
	setp.lt.u32 	%p983, %r3865, %r874;
	@%p983 bra 	$L__BB0_853;
	cvt.u32.u64 	%r3867, %rd5;
	setp.gt.u32 	%p984, %r3865, %r874;
	cvt.u32.u64 	%r3868, %rd15648;
	setp.gt.u32 	%p985, %r3867, %r3868;
	or.pred  	%p986, %p984, %p985;
	@%p986 bra 	$L__BB0_854;
$L__BB0_853:
	and.b64  	%rd10021, %rd15648, 4294967295;
	sub.s64 	%rd15648, %rd10021, %rd5;
	shr.u64 	%rd10022, %rd15648, 63;
	and.b64  	%rd10023, %rd15649, 4294967295;
	add.s64 	%rd10024, %rd10022, %rd6;
	sub.s64 	%rd15649, %rd10023, %rd10024;
	shr.u64 	%rd10025, %rd15649, 63;
	and.b64  	%rd10026, %rd15650, 4294967295;
	add.s64 	%rd10027, %rd10025, %rd7;
	sub.s64 	%rd15650, %rd10026, %rd10027;
	shr.u64 	%rd10028, %rd15650, 63;
	and.b64  	%rd10029, %rd15651, 4294967295;
	add.s64 	%rd10030, %rd10028, %rd8;
	sub.s64 	%rd15651, %rd10029, %rd10030;
	shr.u64 	%rd10031, %rd15651, 63;
	and.b64  	%rd10032, %rd15652, 4294967295;
	add.s64 	%rd10033, %rd10031, %rd9;
	sub.s64 	%rd15652, %rd10032, %rd10033;
	shr.u64 	%rd10034, %rd15652, 63;
	and.b64  	%rd10035, %rd15653, 4294967295;
	add.s64 	%rd10036, %rd10034, %rd10;
	sub.s64 	%rd15653, %rd10035, %rd10036;
	shr.u64 	%rd10037, %rd15653, 63;
	and.b64  	%rd10038, %rd15654, 4294967295;
	add.s64 	%rd10039, %rd10037, %rd11;
	sub.s64 	%rd15654, %rd10038, %rd10039;
	shr.u64 	%rd10040, %rd15654, 63;
	cvt.u32.u64 	%r3923, %rd10040;
	add.s32 	%r3924, %r28, %r3923;
	sub.s32 	%r5718, %r5718, %r3924;
	bra.uni 	$L__BB0_839;
$L__BB0_854:
	and.b64  	%rd9857, %rd15641, 4294967295;
	and.b64  	%rd9858, %rd15648, 4294967295;
	sub.s64 	%rd9859, %rd9857, %rd9858;
	cvt.u32.u64 	%r5737, %rd9859;
	shr.u64 	%rd9860, %rd9859, 63;
	and.b64  	%rd9861, %rd15642, 4294967295;
	and.b64  	%rd9862, %rd15649, 4294967295;
	add.s64 	%rd9863, %rd9860, %rd9862;
	sub.s64 	%rd15660, %rd9861, %rd9863;
	shr.u64 	%rd9864, %rd15660, 63;
	and.b64  	%rd9865, %rd15643, 4294967295;
	and.b64  	%rd9866, %rd15650, 4294967295;
	add.s64 	%rd9867, %rd9864, %rd9866;
	sub.s64 	%rd15659, %rd9865, %rd9867;
	shr.u64 	%rd9868, %rd15659, 63;
	and.b64  	%rd9869, %rd15644, 4294967295;
	and.b64  	%rd9870, %rd15651, 4294967295;
	add.s64 	%rd9871, %rd9868, %rd9870;
	sub.s64 	%rd15658, %rd9869, %rd9871;
	shr.u64 	%rd9872, %rd15658, 63;
	and.b64  	%rd9873, %rd15645, 4294967295;
	and.b64  	%rd9874, %rd15652, 4294967295;
	add.s64 	%rd9875, %rd9872, %rd9874;
	sub.s64 	%rd15657, %rd9873, %rd9875;
	shr.u64 	%rd9876, %rd15657, 63;
	and.b64  	%rd9877, %rd15646, 4294967295;
	and.b64  	%rd9878, %rd15653, 4294967295;
	add.s64 	%rd9879, %rd9876, %rd9878;
	sub.s64 	%rd15656, %rd9877, %rd9879;
	shr.u64 	%rd9880, %rd15656, 63;
	and.b64  	%rd9881, %rd15647, 4294967295;
	and.b64  	%rd9882, %rd15654, 4294967295;
	add.s64 	%rd9883, %rd9880, %rd9882;
	sub.s64 	%rd15655, %rd9881, %rd9883;
	shr.u64 	%rd9884, %rd15655, 63;
	cvt.u64.u32 	%rd9885, %r5717;
	cvt.u64.u32 	%rd9886, %r5718;
	add.s64 	%rd9887, %rd9884, %rd9886;
	sub.s64 	%rd9888, %rd9885, %rd9887;
	cvt.u32.u64 	%r5730, %rd9888;
	setp.gt.s64 	%p987, %rd9888, -1;
	@%p987 bra 	$L__BB0_856;
	cvt.u32.u64 	%r3869, %rd5;
	add.s32 	%r5737, %r3869, %r5737;
	setp.lt.u32 	%p988, %r5737, %r3869;
	selp.u64 	%rd9889, 1, 0, %p988;
	and.b64  	%rd9890, %rd15660, 4294967295;
	add.s64 	%rd9891, %rd9890, %rd9889;
	add.s64 	%rd15660, %rd9891, %rd6;
	shr.u64 	%rd9892, %rd15660, 32;
	and.b64  	%rd9893, %rd15659, 4294967295;
	add.s64 	%rd9894, %rd9892, %rd9893;
	add.s64 	%rd15659, %rd9894, %rd7;
	shr.u64 	%rd9895, %rd15659, 32;
	and.b64  	%rd9896, %rd15658, 4294967295;
	add.s64 	%rd9897, %rd9895, %rd9896;
	add.s64 	%rd15658, %rd9897, %rd8;
	shr.u64 	%rd9898, %rd15658, 32;
	and.b64  	%rd9899, %rd15657, 4294967295;
	add.s64 	%rd9900, %rd9898, %rd9899;
	add.s64 	%rd15657, %rd9900, %rd9;
	shr.u64 	%rd9901, %rd15657, 32;
	and.b64  	%rd9902, %rd15656, 4294967295;
	add.s64 	%rd9903, %rd9901, %rd9902;
	add.s64 	%rd15656, %rd9903, %rd10;
	shr.u64 	%rd9904, %rd15656, 32;
	and.b64  	%rd9905, %rd15655, 4294967295;
	add.s64 	%rd9906, %rd9904, %rd9905;
	add.s64 	%rd15655, %rd9906, %rd11;
	{ .reg .b32 tmp; mov.b64 {tmp, %r3870}, %rd15655; }
	add.s32 	%r3871, %r5730, %r3870;
	add.s32 	%r5730, %r3871, %r28;
$L__BB0_856:
	cvt.u32.u64 	%r5736, %rd15660;
	cvt.u32.u64 	%r5735, %rd15659;
	cvt.u32.u64 	%r5734, %rd15658;
	cvt.u32.u64 	%r5733, %rd15657;
	cvt.u32.u64 	%r5732, %rd15656;
	cvt.u32.u64 	%r5731, %rd15655;
	cvt.u64.u32 	%rd9907, %r5644;
	mul.lo.s64 	%rd15661, %rd9907, %rd996;
	shr.u64 	%rd9908, %rd15661, 32;
	cvt.u64.u32 	%rd9909, %r5643;
	mad.lo.s64 	%rd9910, %rd9909, %rd996, %rd9908;
	shr.u64 	%rd9911, %rd9910, 32;
	cvt.u64.u32 	%rd9912, %r5642;
	mad.lo.s64 	%rd9913, %rd9912, %rd996, %rd9911;
	shr.u64 	%rd9914, %rd9913, 32;
	cvt.u64.u32 	%rd9915, %r5641;
	mad.lo.s64 	%rd9916, %rd9915, %rd996, %rd9914;
	shr.u64 	%rd9917, %rd9916, 32;
	cvt.u64.u32 	%rd9918, %r5640;
	mad.lo.s64 	%rd9919, %rd9918, %rd996, %rd9917;
	shr.u64 	%rd9920, %rd9919, 32;
	cvt.u64.u32 	%rd9921, %r5639;
	mad.lo.s64 	%rd9922, %rd9921, %rd996, %rd9920;
	shr.u64 	%rd9923, %rd9922, 32;
	cvt.u64.u32 	%rd9924, %r5638;
	mad.lo.s64 	%rd9925, %rd9924, %rd996, %rd9923;
	shr.u64 	%rd9926, %rd9925, 32;
	cvt.u64.u32 	%rd9927, %r5637;
	and.b64  	%rd9928, %rd9910, 4294967295;
	mad.lo.s64 	%rd15662, %rd9907, %rd998, %rd9928;
	shr.u64 	%rd9929, %rd15662, 32;
	and.b64  	%rd9930, %rd9913, 4294967295;
	add.s64 	%rd9931, %rd9929, %rd9930;
	mad.lo.s64 	%rd9932, %rd9909, %rd998, %rd9931;
	shr.u64 	%rd9933, %rd9932, 32;
	and.b64  	%rd9934, %rd9916, 4294967295;
	add.s64 	%rd9935, %rd9933, %rd9934;
	mad.lo.s64 	%rd9936, %rd9912, %rd998, %rd9935;
	shr.u64 	%rd9937, %rd9936, 32;
	and.b64  	%rd9938, %rd9919, 4294967295;
	add.s64 	%rd9939, %rd9937, %rd9938;
	mad.lo.s64 	%rd9940, %rd9915, %rd998, %rd9939;
	shr.u64 	%rd9941, %rd9940, 32;
	and.b64  	%rd9942, %rd9922, 4294967295;
	add.s64 	%rd9943, %rd9941, %rd9942;
	mad.lo.s64 	%rd9944, %rd9918, %rd998, %rd9943;
	shr.u64 	%rd9945, %rd9944, 32;
	and.b64  	%rd9946, %rd9925, 4294967295;
	add.s64 	%rd9947, %rd9945, %rd9946;
	mad.lo.s64 	%rd9948, %rd9921, %rd998, %rd9947;
	shr.u64 	%rd9949, %rd9948, 32;
	and.b64  	%rd9950, %rd9932, 4294967295;
	mad.lo.s64 	%rd15663, %rd9907, %rd999, %rd9950;
	shr.u64 	%rd9951, %rd15663, 32;
	and.b64  	%rd9952, %rd9936, 4294967295;
	add.s64 	%rd9953, %rd9951, %rd9952;
	mad.lo.s64 	%rd9954, %rd9909, %rd999, %rd9953;
	shr.u64 	%rd9955, %rd9954, 32;
	and.b64  	%rd9956, %rd9940, 4294967295;
	add.s64 	%rd9957, %rd9955, %rd9956;
	mad.lo.s64 	%rd9958, %rd9912, %rd999, %rd9957;
	shr.u64 	%rd9959, %rd9958, 32;
	and.b64  	%rd9960, %rd9944, 4294967295;
	add.s64 	%rd9961, %rd9959, %rd9960;
	mad.lo.s64 	%rd9962, %rd9915, %rd999, %rd9961;
	shr.u64 	%rd9963, %rd9962, 32;
	and.b64  	%rd9964, %rd9948, 4294967295;
	add.s64 	%rd9965, %rd9963, %rd9964;
	mad.lo.s64 	%rd9966, %rd9918, %rd999, %rd9965;
	shr.u64 	%rd9967, %rd9966, 32;
	and.b64  	%rd9968, %rd9954, 4294967295;
	mad.lo.s64 	%rd15664, %rd9907, %rd1000, %rd9968;
	shr.u64 	%rd9969, %rd15664, 32;
	and.b64  	%rd9970, %rd9958, 4294967295;
	add.s64 	%rd9971, %rd9969, %rd9970;
	mad.lo.s64 	%rd9972, %rd9909, %rd1000, %rd9971;
	shr.u64 	%rd9973, %rd9972, 32;
	and.b64  	%rd9974, %rd9962, 4294967295;
	add.s64 	%rd9975, %rd9973, %rd9974;
	mad.lo.s64 	%rd9976, %rd9912, %rd1000, %rd9975;
	shr.u64 	%rd9977, %rd9976, 32;
	and.b64  	%rd9978, %rd9966, 4294967295;
	add.s64 	%rd9979, %rd9977, %rd9978;
	mad.lo.s64 	%rd9980, %rd9915, %rd1000, %rd9979;
	shr.u64 	%rd9981, %rd9980, 32;
	and.b64  	%rd9982, %rd9972, 4294967295;
	mad.lo.s64 	%rd15665, %rd9907, %rd1001, %rd9982;
	shr.u64 	%rd9983, %rd15665, 32;
	and.b64  	%rd9984, %rd9976, 4294967295;
	add.s64 	%rd9985, %rd9983, %rd9984;
	mad.lo.s64 	%rd9986, %rd9909, %rd1001, %rd9985;
	shr.u64 	%rd9987, %rd9986, 32;
	and.b64  	%rd9988, %rd9980, 4294967295;
	add.s64 	%rd9989, %rd9987, %rd9988;
	mad.lo.s64 	%rd9990, %rd9912, %rd1001, %rd9989;
	shr.u64 	%rd9991, %rd9990, 32;
	and.b64  	%rd9992, %rd9986, 4294967295;
	mad.lo.s64 	%rd15666, %rd9907, %rd1002, %rd9992;
	shr.u64 	%rd9993, %rd15666, 32;
	and.b64  	%rd9994, %rd9990, 4294967295;
	add.s64 	%rd9995, %rd9993, %rd9994;
	mad.lo.s64 	%rd9996, %rd9909, %rd1002, %rd9995;
	shr.u64 	%rd9997, %rd9996, 32;
	and.b64  	%rd9998, %rd9996, 4294967295;
	mad.lo.s64 	%rd15667, %rd9907, %rd1003, %rd9998;
	shr.u64 	%rd9999, %rd15667, 32;
	cvt.u32.u64 	%r3872, %rd9997;
	cvt.u32.u64 	%r3873, %rd9991;
	cvt.u32.u64 	%r3874, %rd9981;
	cvt.u32.u64 	%r3875, %rd9967;
	cvt.u32.u64 	%r3876, %rd9949;
	cvt.u32.u64 	%r3877, %rd9926;
	cvt.u32.u64 	%r3878, %rd996;
	cvt.u32.u64 	%r3879, %rd9927;
	mad.lo.s32 	%r3880, %r3879, %r3878, %r3877;
	add.s32 	%r3881, %r3876, %r3880;
	cvt.u32.u64 	%r3882, %rd998;
	cvt.u32.u64 	%r3883, %rd9924;
	mad.lo.s32 	%r3884, %r3883, %r3882, %r3881;
	add.s32 	%r3885, %r3875, %r3884;
	cvt.u32.u64 	%r3886, %rd999;
	cvt.u32.u64 	%r3887, %rd9921;
	mad.lo.s32 	%r3888, %r3887, %r3886, %r3885;
	add.s32 	%r3889, %r3874, %r3888;
	cvt.u32.u64 	%r3890, %rd1000;
	cvt.u32.u64 	%r3891, %rd9918;
	mad.lo.s32 	%r3892, %r3891, %r3890, %r3889;
	add.s32 	%r3893, %r3873, %r3892;
	cvt.u32.u64 	%r3894, %rd1001;
	cvt.u32.u64 	%r3895, %rd9915;
	mad.lo.s32 	%r3896, %r3895, %r3894, %r3893;
	add.s32 	%r3897, %r3872, %r3896;
	cvt.u32.u64 	%r3898, %rd1002;
	cvt.u32.u64 	%r3899, %rd9912;
	mad.lo.s32 	%r3900, %r3899, %r3898, %r3897;
	cvt.u32.u64 	%r3901, %rd9999;
	add.s32 	%r3902, %r3901, %r3900;
	cvt.u32.u64 	%r3903, %rd1003;
	cvt.u32.u64 	%r3904, %rd9909;
	mad.lo.s32 	%r3905, %r3904, %r3903, %r3902;
	cvt.u32.u64 	%r3907, %rd9907;
	mad.lo.s32 	%r5722, %r3907, %r2807, %r3905;
$L__BB0_857:
	cvt.u32.u64 	%r5723, %rd15667;
	cvt.u32.u64 	%r5724, %rd15666;
	cvt.u32.u64 	%r5725, %rd15665;
	cvt.u32.u64 	%r5726, %rd15664;
	cvt.u32.u64 	%r5727, %rd15663;
	cvt.u32.u64 	%r5728, %rd15662;
	cvt.u32.u64 	%r5729, %rd15661;
	setp.gt.u32 	%p989, %r5722, %r28;
	@%p989 bra 	$L__BB0_871;
	setp.lt.u32 	%p990, %r5722, %r28;
	@%p990 bra 	$L__BB0_728;
	cvt.u32.u64 	%r3908, %rd11;
	setp.lt.u32 	%p991, %r3908, %r5723;
	@%p991 bra 	$L__BB0_871;
	setp.gt.u32 	%p992, %r3908, %r5723;
	@%p992 bra 	$L__BB0_728;
	cvt.u32.u64 	%r3910, %rd10;
	setp.lt.u32 	%p993, %r3910, %r5724;
	@%p993 bra 	$L__BB0_871;
	setp.gt.u32 	%p994, %r3910, %r5724;
	@%p994 bra 	$L__BB0_728;
	cvt.u32.u64 	%r3912, %rd9;
	setp.lt.u32 	%p995, %r3912, %r5725;
	@%p995 bra 	$L__BB0_871;
	setp.gt.u32 	%p996, %r3912, %r5725;
	@%p996 bra 	$L__BB0_728;
	cvt.u32.u64 	%r3914, %rd8;
	setp.lt.u32 	%p997, %r3914, %r5726;
	@%p997 bra 	$L__BB0_871;
	setp.gt.u32 	%p998, %r3914, %r5726;
	@%p998 bra 	$L__BB0_728;
	cvt.u32.u64 	%r3916, %rd7;
	setp.lt.u32 	%p999, %r3916, %r5727;
	@%p999 bra 	$L__BB0_871;
	setp.gt.u32 	%p1000, %r3916, %r5727;
	@%p1000 bra 	$L__BB0_728;
	cvt.u32.u64 	%r3918, %rd6;
	setp.lt.u32 	%p1001, %r3918, %r5728;
	@%p1001 bra 	$L__BB0_871;
	cvt.u32.u64 	%r3920, %rd5;
	setp.gt.u32 	%p1002, %r3918, %r5728;
	setp.gt.u32 	%p1003, %r3920, %r5729;
	or.pred  	%p1004, %p1002, %p1003;
	@%p1004 bra 	$L__BB0_728;
$L__BB0_871:
	and.b64  	%rd10001, %rd15661, 4294967295;
	sub.s64 	%rd15661, %rd10001, %rd5;
	shr.u64 	%rd10002, %rd15661, 63;
	and.b64  	%rd10003, %rd15662, 4294967295;
	add.s64 	%rd10004, %rd10002, %rd6;
	sub.s64 	%rd15662, %rd10003, %rd10004;
	shr.u64 	%rd10005, %rd15662, 63;
	and.b64  	%rd10006, %rd15663, 4294967295;
	add.s64 	%rd10007, %rd10005, %rd7;
	sub.s64 	%rd15663, %rd10006, %rd10007;
	shr.u64 	%rd10008, %rd15663, 63;
	and.b64  	%rd10009, %rd15664, 4294967295;
	add.s64 	%rd10010, %rd10008, %rd8;
	sub.s64 	%rd15664, %rd10009, %rd10010;
	shr.u64 	%rd10011, %rd15664, 63;
	and.b64  	%rd10012, %rd15665, 4294967295;
	add.s64 	%rd10013, %rd10011, %rd9;
	sub.s64 	%rd15665, %rd10012, %rd10013;
	shr.u64 	%rd10014, %rd15665, 63;
	and.b64  	%rd10015, %rd15666, 4294967295;
	add.s64 	%rd10016, %rd10014, %rd10;
	sub.s64 	%rd15666, %rd10015, %rd10016;
	shr.u64 	%rd10017, %rd15666, 63;
	and.b64  	%rd10018, %rd15667, 4294967295;
	add.s64 	%rd10019, %rd10017, %rd11;
	sub.s64 	%rd15667, %rd10018, %rd10019;
	shr.u64 	%rd10020, %rd15667, 63;
	cvt.u32.u64 	%r3921, %rd10020;
	add.s32 	%r3922, %r28, %r3921;
	sub.s32 	%r5722, %r5722, %r3922;
	bra.uni 	$L__BB0_857;
$L__BB0_872:
	cvt.u64.u32 	%rd10405, %r5793;
	mul.wide.u32 	%rd15675, %r5793, %r5793;
	shr.u64 	%rd10406, %rd15675, 32;
	mul.wide.u32 	%rd10407, %r5792, %r5793;
	add.s64 	%rd10408, %rd10406, %rd10407;
	shr.u64 	%rd10409, %rd10408, 32;
	mul.wide.u32 	%rd10410, %r5791, %r5793;
	add.s64 	%rd10411, %rd10409, %rd10410;
	shr.u64 	%rd10412, %rd10411, 32;
	mul.wide.u32 	%rd10413, %r5790, %r5793;
	add.s64 	%rd10414, %rd10412, %rd10413;
	shr.u64 	%rd10415, %rd10414, 32;
	mul.wide.u32 	%rd10416, %r5789, %r5793;
	add.s64 	%rd10417, %rd10415, %rd10416;
	shr.u64 	%rd10418, %rd10417, 32;
	mul.wide.u32 	%rd10419, %r5788, %r5793;
	add.s64 	%rd10420, %rd10418, %rd10419;
	shr.u64 	%rd10421, %rd10420, 32;
	mul.wide.u32 	%rd10422, %r5787, %r5793;
	add.s64 	%rd10423, %rd10421, %rd10422;
	shr.u64 	%rd10424, %rd10423, 32;
	cvt.u64.u32 	%rd10425, %r5786;
	and.b64  	%rd10426, %rd10408, 4294967295;
	add.s64 	%rd15676, %rd10407, %rd10426;
	shr.u64 	%rd10427, %rd15676, 32;
	mul.wide.u32 	%rd10428, %r5792, %r5792;
	and.b64  	%rd10429, %rd10411, 4294967295;
	add.s64 	%rd10430, %rd10427, %rd10429;
	add.s64 	%rd10431, %rd10430, %rd10428;
	shr.u64 	%rd10432, %rd10431, 32;
	mul.wide.u32 	%rd10433, %r5791, %r5792;
	and.b64  	%rd10434, %rd10414, 4294967295;
	add.s64 	%rd10435, %rd10432, %rd10434;
	add.s64 	%rd10436, %rd10435, %rd10433;
	shr.u64 	%rd10437, %rd10436, 32;
	mul.wide.u32 	%rd10438, %r5790, %r5792;
	and.b64  	%rd10439, %rd10417, 4294967295;
	add.s64 	%rd10440, %rd10437, %rd10439;
	add.s64 	%rd10441, %rd10440, %rd10438;
	shr.u64 	%rd10442, %rd10441, 32;
	mul.wide.u32 	%rd10443, %r5789, %r5792;
	and.b64  	%rd10444, %rd10420, 4294967295;
	add.s64 	%rd10445, %rd10442, %rd10444;
	add.s64 	%rd10446, %rd10445, %rd10443;
	shr.u64 	%rd10447, %rd10446, 32;
	mul.wide.u32 	%rd10448, %r5788, %r5792;
	and.b64  	%rd10449, %rd10423, 4294967295;
	add.s64 	%rd10450, %rd10447, %rd10449;
	add.s64 	%rd10451, %rd10450, %rd10448;
	shr.u64 	%rd10452, %rd10451, 32;
	mul.wide.u32 	%rd10453, %r5787, %r5792;
	and.b64  	%rd10454, %rd10431, 4294967295;
	add.s64 	%rd15677, %rd10410, %rd10454;
	shr.u64 	%rd10455, %rd15677, 32;
	and.b64  	%rd10456, %rd10436, 4294967295;
	add.s64 	%rd10457, %rd10455, %rd10456;
	add.s64 	%rd10458, %rd10457, %rd10433;
	shr.u64 	%rd10459, %rd10458, 32;
	mul.wide.u32 	%rd10460, %r5791, %r5791;
	and.b64  	%rd10461, %rd10441, 4294967295;
	add.s64 	%rd10462, %rd10459, %rd10461;
	add.s64 	%rd10463, %rd10462, %rd10460;
	shr.u64 	%rd10464, %rd10463, 32;
	mul.wide.u32 	%rd10465, %r5790, %r5791;
	and.b64  	%rd10466, %rd10446, 4294967295;
	add.s64 	%rd10467, %rd10464, %rd10466;
	add.s64 	%rd10468, %rd10467, %rd10465;
	shr.u64 	%rd10469, %rd10468, 32;
	mul.wide.u32 	%rd10470, %r5789, %r5791;
	and.b64  	%rd10471, %rd10451, 4294967295;
	add.s64 	%rd10472, %rd10469, %rd10471;
	add.s64 	%rd10473, %rd10472, %rd10470;
	shr.u64 	%rd10474, %rd10473, 32;
	mul.wide.u32 	%rd10475, %r5788, %r5791;
	and.b64  	%rd10476, %rd10458, 4294967295;
	add.s64 	%rd15678, %rd10413, %rd10476;
	shr.u64 	%rd10477, %rd15678, 32;
	and.b64  	%rd10478, %rd10463, 4294967295;
	add.s64 	%rd10479, %rd10477, %rd10478;
	add.s64 	%rd10480, %rd10479, %rd10438;
	shr.u64 	%rd10481, %rd10480, 32;
	and.b64  	%rd10482, %rd10468, 4294967295;
	add.s64 	%rd10483, %rd10481, %rd10482;
	add.s64 	%rd10484, %rd10483, %rd10465;
	shr.u64 	%rd10485, %rd10484, 32;
	mul.wide.u32 	%rd10486, %r5790, %r5790;
	and.b64  	%rd10487, %rd10473, 4294967295;
	add.s64 	%rd10488, %rd10485, %rd10487;
	add.s64 	%rd10489, %rd10488, %rd10486;
	shr.u64 	%rd10490, %rd10489, 32;
	mul.wide.u32 	%rd10491, %r5789, %r5790;
	and.b64  	%rd10492, %rd10480, 4294967295;
	add.s64 	%rd15679, %rd10416, %rd10492;
	shr.u64 	%rd10493, %rd15679, 32;
	and.b64  	%rd10494, %rd10484, 4294967295;
	add.s64 	%rd10495, %rd10493, %rd10494;
	add.s64 	%rd10496, %rd10495, %rd10443;
	shr.u64 	%rd10497, %rd10496, 32;
	and.b64  	%rd10498, %rd10489, 4294967295;
	add.s64 	%rd10499, %rd10497, %rd10498;
	add.s64 	%rd10500, %rd10499, %rd10470;
	shr.u64 	%rd10501, %rd10500, 32;
	and.b64  	%rd10502, %rd10496, 4294967295;
	add.s64 	%rd15680, %rd10419, %rd10502;
	shr.u64 	%rd10503, %rd15680, 32;
	and.b64  	%rd10504, %rd10500, 4294967295;
	add.s64 	%rd10505, %rd10503, %rd10504;
	add.s64 	%rd10506, %rd10505, %rd10448;
	shr.u64 	%rd10507, %rd10506, 32;
	and.b64  	%rd10508, %rd10506, 4294967295;
	add.s64 	%rd15681, %rd10422, %rd10508;
	shr.u64 	%rd10509, %rd15681, 32;
	cvt.u32.u64 	%r3998, %rd10507;
	cvt.u32.u64 	%r3999, %rd10501;
	cvt.u32.u64 	%r4000, %rd10490;
	cvt.u32.u64 	%r4001, %rd10474;
	cvt.u32.u64 	%r4002, %rd10452;
	cvt.u32.u64 	%r4003, %rd10424;
	cvt.u32.u64 	%r4004, %rd10405;
	cvt.u32.u64 	%r4005, %rd10425;
	mul.lo.s32 	%r4006, %r4005, %r4004;
	add.s32 	%r4007, %r4003, %r4006;
	add.s32 	%r4008, %r4002, %r4007;
	cvt.u32.u64 	%r4009, %rd10453;
	add.s32 	%r4010, %r4008, %r4009;
	add.s32 	%r4011, %r4001, %r4010;
	cvt.u32.u64 	%r4012, %rd10475;
	add.s32 	%r4013, %r4011, %r4012;
	add.s32 	%r4014, %r4000, %r4013;
	cvt.u32.u64 	%r4015, %rd10491;
	add.s32 	%r4016, %r4014, %r4015;
	add.s32 	%r4017, %r3999, %r4016;
	add.s32 	%r4018, %r4017, %r4015;
	add.s32 	%r4019, %r3998, %r4018;
	add.s32 	%r4020, %r4019, %r4012;
	cvt.u32.u64 	%r4021, %rd10509;
	add.s32 	%r4022, %r4021, %r4020;
	add.s32 	%r4023, %r4022, %r4009;
	add.s32 	%r5747, %r4006, %r4023;
$L__BB0_873:
	cvt.u32.u64 	%r935, %rd15681;
	cvt.u32.u64 	%r936, %rd15680;
	cvt.u32.u64 	%r937, %rd15679;
	cvt.u32.u64 	%r938, %rd15678;
	cvt.u32.u64 	%r939, %rd15677;
	cvt.u32.u64 	%r940, %rd15676;
	setp.gt.u32 	%p1022, %r5747, %r28;
	@%p1022 bra 	$L__BB0_887;
	setp.lt.u32 	%p1023, %r5747, %r28;
	@%p1023 bra 	$L__BB0_888;
	cvt.u32.u64 	%r4024, %rd11;
	setp.lt.u32 	%p1024, %r4024, %r935;
	@%p1024 bra 	$L__BB0_887;
	setp.gt.u32 	%p1025, %r4024, %r935;
	@%p1025 bra 	$L__BB0_888;
	cvt.u32.u64 	%r4026, %rd10;
	setp.lt.u32 	%p1026, %r4026, %r936;
	@%p1026 bra 	$L__BB0_887;
	setp.gt.u32 	%p1027, %r4026, %r936;
	@%p1027 bra 	$L__BB0_888;
	cvt.u32.u64 	%r4028, %rd9;
	setp.lt.u32 	%p1028, %r4028, %r937;
	@%p1028 bra 	$L__BB0_887;
	setp.gt.u32 	%p1029, %r4028, %r937;
	@%p1029 bra 	$L__BB0_888;
	cvt.u32.u64 	%r4030, %rd8;
	setp.lt.u32 	%p1030, %r4030, %r938;
	@%p1030 bra 	$L__BB0_887;
	setp.gt.u32 	%p1031, %r4030, %r938;
	@%p1031 bra 	$L__BB0_888;
	cvt.u32.u64 	%r4032, %rd7;
	setp.lt.u32 	%p1032, %r4032, %r939;
	@%p1032 bra 	$L__BB0_887;
	setp.gt.u32 	%p1033, %r4032, %r939;
	@%p1033 bra 	$L__BB0_888;
	cvt.u32.u64 	%r4034, %rd6;
	setp.lt.u32 	%p1034, %r4034, %r940;
	@%p1034 bra 	$L__BB0_887;
	cvt.u32.u64 	%r4035, %rd5;
	setp.gt.u32 	%p1035, %r4034, %r940;
	cvt.u32.u64 	%r4037, %rd15675;
	setp.gt.u32 	%p1036, %r4035, %r4037;
	or.pred  	%p1037, %p1035, %p1036;
	@%p1037 bra 	$L__BB0_888;
$L__BB0_887:
	and.b64  	%rd11678, %rd15675, 4294967295;
	sub.s64 	%rd15675, %rd11678, %rd5;
	shr.u64 	%rd11679, %rd15675, 63;
	and.b64  	%rd11680, %rd15676, 4294967295;
	add.s64 	%rd11681, %rd11679, %rd6;
	sub.s64 	%rd15676, %rd11680, %rd11681;
	shr.u64 	%rd11682, %rd15676, 63;
	and.b64  	%rd11683, %rd15677, 4294967295;
	add.s64 	%rd11684, %rd11682, %rd7;
	sub.s64 	%rd15677, %rd11683, %rd11684;
	shr.u64 	%rd11685, %rd15677, 63;
	and.b64  	%rd11686, %rd15678, 4294967295;
	add.s64 	%rd11687, %rd11685, %rd8;
	sub.s64 	%rd15678, %rd11686, %rd11687;
	shr.u64 	%rd11688, %rd15678, 63;
	and.b64  	%rd11689, %rd15679, 4294967295;
	add.s64 	%rd11690, %rd11688, %rd9;
	sub.s64 	%rd15679, %rd11689, %rd11690;
	shr.u64 	%rd11691, %rd15679, 63;
	and.b64  	%rd11692, %rd15680, 4294967295;
	add.s64 	%rd11693, %rd11691, %rd10;
	sub.s64 	%rd15680, %rd11692, %rd11693;
	shr.u64 	%rd11694, %rd15680, 63;
	and.b64  	%rd11695, %rd15681, 4294967295;
	add.s64 	%rd11696, %rd11694, %rd11;
	sub.s64 	%rd15681, %rd11695, %rd11696;
	shr.u64 	%rd11697, %rd15681, 63;
	cvt.u32.u64 	%r4323, %rd11697;
	add.s32 	%r4324, %r28, %r4323;
	sub.s32 	%r5747, %r5747, %r4324;
	bra.uni 	$L__BB0_873;
$L__BB0_888:
	and.b64  	%rd1962, %rd15675, 4294967295;
	mul.lo.s64 	%rd15682, %rd1962, %rd1962;
	shr.u64 	%rd10511, %rd15682, 32;
	and.b64  	%rd1964, %rd15676, 4294967295;
	mul.lo.s64 	%rd10512, %rd1964, %rd1962;
	add.s64 	%rd10513, %rd10511, %rd10512;
	shr.u64 	%rd10514, %rd10513, 32;
	and.b64  	%rd1965, %rd15677, 4294967295;
	mul.lo.s64 	%rd10515, %rd1965, %rd1962;
	add.s64 	%rd10516, %rd10514, %rd10515;
	shr.u64 	%rd10517, %rd10516, 32;
	and.b64  	%rd1966, %rd15678, 4294967295;
	mul.lo.s64 	%rd10518, %rd1966, %rd1962;
	add.s64 	%rd10519, %rd10517, %rd10518;
	shr.u64 	%rd10520, %rd10519, 32;
	and.b64  	%rd1967, %rd15679, 4294967295;
	mul.lo.s64 	%rd10521, %rd1967, %rd1962;
	add.s64 	%rd10522, %rd10520, %rd10521;
	shr.u64 	%rd10523, %rd10522, 32;
	and.b64  	%rd1968, %rd15680, 4294967295;
	mul.lo.s64 	%rd10524, %rd1968, %rd1962;
	add.s64 	%rd10525, %rd10523, %rd10524;
	shr.u64 	%rd10526, %rd10525, 32;
	and.b64  	%rd1969, %rd15681, 4294967295;
	mul.lo.s64 	%rd10527, %rd1969, %rd1962;
	add.s64 	%rd10528, %rd10526, %rd10527;
	shr.u64 	%rd10529, %rd10528, 32;
	cvt.u64.u32 	%rd1970, %r5747;
	and.b64  	%rd10530, %rd10513, 4294967295;
	add.s64 	%rd15683, %rd10512, %rd10530;
	shr.u64 	%rd10531, %rd15683, 32;
	and.b64  	%rd10532, %rd10516, 4294967295;
	add.s64 	%rd10533, %rd10531, %rd10532;
	mad.lo.s64 	%rd10534, %rd1964, %rd1964, %rd10533;
	shr.u64 	%rd10535, %rd10534, 32;
	mul.lo.s64 	%rd10536, %rd1965, %rd1964;
	and.b64  	%rd10537, %rd10519, 4294967295;
	add.s64 	%rd10538, %rd10535, %rd10537;
	add.s64 	%rd10539, %rd10538, %rd10536;
	shr.u64 	%rd10540, %rd10539, 32;
	mul.lo.s64 	%rd10541, %rd1966, %rd1964;
	and.b64  	%rd10542, %rd10522, 4294967295;
	add.s64 	%rd10543, %rd10540, %rd10542;
	add.s64 	%rd10544, %rd10543, %rd10541;
	shr.u64 	%rd10545, %rd10544, 32;
	mul.lo.s64 	%rd10546, %rd1967, %rd1964;
	and.b64  	%rd10547, %rd10525, 4294967295;
	add.s64 	%rd10548, %rd10545, %rd10547;
	add.s64 	%rd10549, %rd10548, %rd10546;
	shr.u64 	%rd10550, %rd10549, 32;
	mul.lo.s64 	%rd10551, %rd1968, %rd1964;
	and.b64  	%rd10552, %rd10528, 4294967295;
	add.s64 	%rd10553, %rd10550, %rd10552;
	add.s64 	%rd10554, %rd10553, %rd10551;
	shr.u64 	%rd10555, %rd10554, 32;
	mul.lo.s64 	%rd10556, %rd15681, %rd15676;
	and.b64  	%rd10557, %rd10534, 4294967295;
	add.s64 	%rd15684, %rd10515, %rd10557;
	shr.u64 	%rd10558, %rd15684, 32;
	and.b64  	%rd10559, %rd10539, 4294967295;
	add.s64 	%rd10560, %rd10558, %rd10559;
	add.s64 	%rd10561, %rd10560, %rd10536;
	shr.u64 	%rd10562, %rd10561, 32;
	and.b64  	%rd10563, %rd10544, 4294967295;
	add.s64 	%rd10564, %rd10562, %rd10563;
	mad.lo.s64 	%rd10565, %rd1965, %rd1965, %rd10564;
	shr.u64 	%rd10566, %rd10565, 32;
	mul.lo.s64 	%rd10567, %rd1966, %rd1965;
	and.b64  	%rd10568, %rd10549, 4294967295;
	add.s64 	%rd10569, %rd10566, %rd10568;
	add.s64 	%rd10570, %rd10569, %rd10567;
	shr.u64 	%rd10571, %rd10570, 32;
	mul.lo.s64 	%rd10572, %rd1967, %rd1965;
	and.b64  	%rd10573, %rd10554, 4294967295;
	add.s64 	%rd10574, %rd10571, %rd10573;
	add.s64 	%rd10575, %rd10574, %rd10572;
	shr.u64 	%rd10576, %rd10575, 32;
	mul.lo.s64 	%rd10577, %rd15680, %rd15677;
	and.b64  	%rd10578, %rd10561, 4294967295;
	add.s64 	%rd15685, %rd10518, %rd10578;
	shr.u64 	%rd10579, %rd15685, 32;
	and.b64  	%rd10580, %rd10565, 4294967295;
	add.s64 	%rd10581, %rd10579, %rd10580;
	add.s64 	%rd10582, %rd10581, %rd10541;
	shr.u64 	%rd10583, %rd10582, 32;
	and.b64  	%rd10584, %rd10570, 4294967295;
	add.s64 	%rd10585, %rd10583, %rd10584;
	add.s64 	%rd10586, %rd10585, %rd10567;
	shr.u64 	%rd10587, %rd10586, 32;
	and.b64  	%rd10588, %rd10575, 4294967295;
	add.s64 	%rd10589, %rd10587, %rd10588;
	mad.lo.s64 	%rd10590, %rd1966, %rd1966, %rd10589;
	shr.u64 	%rd10591, %rd10590, 32;
	mul.lo.s64 	%rd10592, %rd15679, %rd15678;
	and.b64  	%rd10593, %rd10582, 4294967295;
	add.s64 	%rd15686, %rd10521, %rd10593;
	shr.u64 	%rd10594, %rd15686, 32;
	and.b64  	%rd10595, %rd10586, 4294967295;
	add.s64 	%rd10596, %rd10594, %rd10595;
	add.s64 	%rd10597, %rd10596, %rd10546;
	shr.u64 	%rd10598, %rd10597, 32;
	and.b64  	%rd10599, %rd10590, 4294967295;
	add.s64 	%rd10600, %rd10598, %rd10599;
	add.s64 	%rd10601, %rd10600, %rd10572;
	shr.u64 	%rd10602, %rd10601, 32;
	and.b64  	%rd10603, %rd10597, 4294967295;
	add.s64 	%rd15687, %rd10524, %rd10603;
	shr.u64 	%rd10604, %rd15687, 32;
	and.b64  	%rd10605, %rd10601, 4294967295;
	add.s64 	%rd10606, %rd10604, %rd10605;
	add.s64 	%rd10607, %rd10606, %rd10551;
	shr.u64 	%rd10608, %rd10607, 32;
	and.b64  	%rd10609, %rd10607, 4294967295;
	add.s64 	%rd15688, %rd10527, %rd10609;
	shr.u64 	%rd10610, %rd15688, 32;
	cvt.u32.u64 	%r4038, %rd10608;
	cvt.u32.u64 	%r4039, %rd10602;
	cvt.u32.u64 	%r4040, %rd10591;
	cvt.u32.u64 	%r4041, %rd10576;
	cvt.u32.u64 	%r4042, %rd10555;
	cvt.u32.u64 	%r4043, %rd10529;
	cvt.u32.u64 	%r4044, %rd15675;
	cvt.u32.u64 	%r4045, %rd1970;
	mul.lo.s32 	%r4046, %r4044, %r4045;
	add.s32 	%r4047, %r4043, %r4046;
	add.s32 	%r4048, %r4042, %r4047;
	cvt.u32.u64 	%r4049, %rd10556;
	add.s32 	%r4050, %r4048, %r4049;
	add.s32 	%r4051, %r4041, %r4050;
	cvt.u32.u64 	%r4052, %rd10577;
	add.s32 	%r4053, %r4051, %r4052;
	add.s32 	%r4054, %r4040, %r4053;
	cvt.u32.u64 	%r4055, %rd10592;
	add.s32 	%r4056, %r4054, %r4055;
	add.s32 	%r4057, %r4039, %r4056;
	add.s32 	%r4058, %r4057, %r4055;
	add.s32 	%r4059, %r4038, %r4058;
	add.s32 	%r4060, %r4059, %r4052;
	cvt.u32.u64 	%r4061, %rd10610;
	add.s32 	%r4062, %r4061, %r4060;
	add.s32 	%r4063, %r4062, %r4049;
	add.s32 	%r5748, %r4046, %r4063;
$L__BB0_889:
	cvt.u32.u64 	%r944, %rd15688;
	cvt.u32.u64 	%r945, %rd15687;
	cvt.u32.u64 	%r946, %rd15686;
	cvt.u32.u64 	%r947, %rd15685;
	cvt.u32.u64 	%r948, %rd15684;
	cvt.u32.u64 	%r949, %rd15683;
	cvt.u32.u64 	%r950, %rd15682;
	setp.gt.u32 	%p1038, %r5748, %r28;
	@%p1038 bra 	$L__BB0_903;
	setp.lt.u32 	%p1039, %r5748, %r28;
	@%p1039 bra 	$L__BB0_904;
	cvt.u32.u64 	%r4064, %rd11;
	setp.lt.u32 	%p1040, %r4064, %r944;
	@%p1040 bra 	$L__BB0_903;
	setp.gt.u32 	%p1041, %r4064, %r944;
	@%p1041 bra 	$L__BB0_904;
	cvt.u32.u64 	%r4066, %rd10;
	setp.lt.u32 	%p1042, %r4066, %r945;
	@%p1042 bra 	$L__BB0_903;
	setp.gt.u32 	%p1043, %r4066, %r945;
	@%p1043 bra 	$L__BB0_904;
	cvt.u32.u64 	%r4068, %rd9;
	setp.lt.u32 	%p1044, %r4068, %r946;
	@%p1044 bra 	$L__BB0_903;
	setp.gt.u32 	%p1045, %r4068, %r946;
	@%p1045 bra 	$L__BB0_904;
	cvt.u32.u64 	%r4070, %rd8;
	setp.lt.u32 	%p1046, %r4070, %r947;
	@%p1046 bra 	$L__BB0_903;
	setp.gt.u32 	%p1047, %r4070, %r947;
	@%p1047 bra 	$L__BB0_904;
	cvt.u32.u64 	%r4072, %rd7;
	setp.lt.u32 	%p1048, %r4072, %r948;
	@%p1048 bra 	$L__BB0_903;
	setp.gt.u32 	%p1049, %r4072, %r948;
	@%p1049 bra 	$L__BB0_904;
	cvt.u32.u64 	%r4074, %rd6;
	setp.lt.u32 	%p1050, %r4074, %r949;
	@%p1050 bra 	$L__BB0_903;
	cvt.u32.u64 	%r4075, %rd5;
	setp.gt.u32 	%p1051, %r4074, %r949;
	setp.gt.u32 	%p1052, %r4075, %r950;
	or.pred  	%p1053, %p1051, %p1052;
	@%p1053 bra 	$L__BB0_904;
$L__BB0_903:
	and.b64  	%rd11658, %rd15682, 4294967295;
	sub.s64 	%rd15682, %rd11658, %rd5;
	shr.u64 	%rd11659, %rd15682, 63;
	and.b64  	%rd11660, %rd15683, 4294967295;
	add.s64 	%rd11661, %rd11659, %rd6;
	sub.s64 	%rd15683, %rd11660, %rd11661;
	shr.u64 	%rd11662, %rd15683, 63;
	and.b64  	%rd11663, %rd15684, 4294967295;
	add.s64 	%rd11664, %rd11662, %rd7;
	sub.s64 	%rd15684, %rd11663, %rd11664;
	shr.u64 	%rd11665, %rd15684, 63;
	and.b64  	%rd11666, %rd15685, 4294967295;
	add.s64 	%rd11667, %rd11665, %rd8;
	sub.s64 	%rd15685, %rd11666, %rd11667;
	shr.u64 	%rd11668, %rd15685, 63;
	and.b64  	%rd11669, %rd15686, 4294967295;
	add.s64 	%rd11670, %rd11668, %rd9;
	sub.s64 	%rd15686, %rd11669, %rd11670;
	shr.u64 	%rd11671, %rd15686, 63;
	and.b64  	%rd11672, %rd15687, 4294967295;
	add.s64 	%rd11673, %rd11671, %rd10;
	sub.s64 	%rd15687, %rd11672, %rd11673;
	shr.u64 	%rd11674, %rd15687, 63;
	and.b64  	%rd11675, %rd15688, 4294967295;
	add.s64 	%rd11676, %rd11674, %rd11;
	sub.s64 	%rd15688, %rd11675, %rd11676;
	shr.u64 	%rd11677, %rd15688, 63;
	cvt.u32.u64 	%r4321, %rd11677;
	add.s32 	%r4322, %r28, %r4321;
	sub.s32 	%r5748, %r5748, %r4322;
	bra.uni 	$L__BB0_889;
$L__BB0_904:
	mul.lo.s64 	%rd15689, %rd1962, %rd1912;
	shr.u64 	%rd10612, %rd15689, 32;
	mad.lo.s64 	%rd10613, %rd1964, %rd1912, %rd10612;
	shr.u64 	%rd10614, %rd10613, 32;
	mad.lo.s64 	%rd10615, %rd1965, %rd1912, %rd10614;
	shr.u64 	%rd10616, %rd10615, 32;
	mad.lo.s64 	%rd10617, %rd1966, %rd1912, %rd10616;
	shr.u64 	%rd10618, %rd10617, 32;
	mad.lo.s64 	%rd10619, %rd1967, %rd1912, %rd10618;
	shr.u64 	%rd10620, %rd10619, 32;
	mad.lo.s64 	%rd10621, %rd1968, %rd1912, %rd10620;
	shr.u64 	%rd10622, %rd10621, 32;
	mad.lo.s64 	%rd10623, %rd1969, %rd1912, %rd10622;
	shr.u64 	%rd10624, %rd10623, 32;
	and.b64  	%rd10625, %rd10613, 4294967295;
	mad.lo.s64 	%rd15690, %rd1962, %rd1914, %rd10625;
	shr.u64 	%rd10626, %rd15690, 32;
	and.b64  	%rd10627, %rd10615, 4294967295;
	add.s64 	%rd10628, %rd10626, %rd10627;
	mad.lo.s64 	%rd10629, %rd1964, %rd1914, %rd10628;
	shr.u64 	%rd10630, %rd10629, 32;
	and.b64  	%rd10631, %rd10617, 4294967295;
	add.s64 	%rd10632, %rd10630, %rd10631;
	mad.lo.s64 	%rd10633, %rd1965, %rd1914, %rd10632;
	shr.u64 	%rd10634, %rd10633, 32;
	and.b64  	%rd10635, %rd10619, 4294967295;
	add.s64 	%rd10636, %rd10634, %rd10635;
	mad.lo.s64 	%rd10637, %rd1966, %rd1914, %rd10636;
	shr.u64 	%rd10638, %rd10637, 32;
	and.b64  	%rd10639, %rd10621, 4294967295;
	add.s64 	%rd10640, %rd10638, %rd10639;
	mad.lo.s64 	%rd10641, %rd1967, %rd1914, %rd10640;
	shr.u64 	%rd10642, %rd10641, 32;
	and.b64  	%rd10643, %rd10623, 4294967295;
	add.s64 	%rd10644, %rd10642, %rd10643;
	mad.lo.s64 	%rd10645, %rd1968, %rd1914, %rd10644;
	shr.u64 	%rd10646, %rd10645, 32;
	and.b64  	%rd10647, %rd10629, 4294967295;
	mad.lo.s64 	%rd15691, %rd1962, %rd1915, %rd10647;
	shr.u64 	%rd10648, %rd15691, 32;
	and.b64  	%rd10649, %rd10633, 4294967295;
	add.s64 	%rd10650, %rd10648, %rd10649;
	mad.lo.s64 	%rd10651, %rd1964, %rd1915, %rd10650;
	shr.u64 	%rd10652, %rd10651, 32;
	and.b64  	%rd10653, %rd10637, 4294967295;
	add.s64 	%rd10654, %rd10652, %rd10653;
	mad.lo.s64 	%rd10655, %rd1965, %rd1915, %rd10654;
	shr.u64 	%rd10656, %rd10655, 32;
	and.b64  	%rd10657, %rd10641, 4294967295;
	add.s64 	%rd10658, %rd10656, %rd10657;
	mad.lo.s64 	%rd10659, %rd1966, %rd1915, %rd10658;
	shr.u64 	%rd10660, %rd10659, 32;
	and.b64  	%rd10661, %rd10645, 4294967295;
	add.s64 	%rd10662, %rd10660, %rd10661;
	mad.lo.s64 	%rd10663, %rd1967, %rd1915, %rd10662;
	shr.u64 	%rd10664, %rd10663, 32;
	and.b64  	%rd10665, %rd10651, 4294967295;
	mad.lo.s64 	%rd15692, %rd1962, %rd1916, %rd10665;
	shr.u64 	%rd10666, %rd15692, 32;
	and.b64  	%rd10667, %rd10655, 4294967295;
	add.s64 	%rd10668, %rd10666, %rd10667;
	mad.lo.s64 	%rd10669, %rd1964, %rd1916, %rd10668;
	shr.u64 	%rd10670, %rd10669, 32;
	and.b64  	%rd10671, %rd10659, 4294967295;
	add.s64 	%rd10672, %rd10670, %rd10671;
	mad.lo.s64 	%rd10673, %rd1965, %rd1916, %rd10672;
	shr.u64 	%rd10674, %rd10673, 32;
	and.b64  	%rd10675, %rd10663, 4294967295;
	add.s64 	%rd10676, %rd10674, %rd10675;
	mad.lo.s64 	%rd10677, %rd1966, %rd1916, %rd10676;
	shr.u64 	%rd10678, %rd10677, 32;
	and.b64  	%rd10679, %rd10669, 4294967295;
	mad.lo.s64 	%rd15693, %rd1962, %rd1917, %rd10679;
	shr.u64 	%rd10680, %rd15693, 32;
	and.b64  	%rd10681, %rd10673, 4294967295;
	add.s64 	%rd10682, %rd10680, %rd10681;
	mad.lo.s64 	%rd10683, %rd1964, %rd1917, %rd10682;
	shr.u64 	%rd10684, %rd10683, 32;
	and.b64  	%rd10685, %rd10677, 4294967295;
	add.s64 	%rd10686, %rd10684, %rd10685;
	mad.lo.s64 	%rd10687, %rd1965, %rd1917, %rd10686;
	shr.u64 	%rd10688, %rd10687, 32;
	and.b64  	%rd10689, %rd10683, 4294967295;
	mad.lo.s64 	%rd15694, %rd1962, %rd1918, %rd10689;
	shr.u64 	%rd10690, %rd15694, 32;
	and.b64  	%rd10691, %rd10687, 4294967295;
	add.s64 	%rd10692, %rd10690, %rd10691;
	mad.lo.s64 	%rd10693, %rd1964, %rd1918, %rd10692;
	shr.u64 	%rd10694, %rd10693, 32;
	and.b64  	%rd10695, %rd10693, 4294967295;
	mad.lo.s64 	%rd15695, %rd1962, %rd1919, %rd10695;
	shr.u64 	%rd10696, %rd15695, 32;
	cvt.u32.u64 	%r4077, %rd10694;
	cvt.u32.u64 	%r4078, %rd10688;
	cvt.u32.u64 	%r4079, %rd10678;
	cvt.u32.u64 	%r4080, %rd10664;
	cvt.u32.u64 	%r4081, %rd10646;
	cvt.u32.u64 	%r4082, %rd10624;
	mad.lo.s32 	%r4085, %r4045, %r3965, %r4082;
	add.s32 	%r4086, %r4081, %r4085;
	cvt.u32.u64 	%r4087, %rd1914;
	mad.lo.s32 	%r4089, %r935, %r4087, %r4086;
	add.s32 	%r4090, %r4080, %r4089;
	cvt.u32.u64 	%r4091, %rd1915;
	mad.lo.s32 	%r4093, %r936, %r4091, %r4090;
	add.s32 	%r4094, %r4079, %r4093;
	cvt.u32.u64 	%r4095, %rd1916;
	mad.lo.s32 	%r4097, %r937, %r4095, %r4094;
	add.s32 	%r4098, %r4078, %r4097;
	cvt.u32.u64 	%r4099, %rd1917;
	mad.lo.s32 	%r4101, %r938, %r4099, %r4098;
	add.s32 	%r4102, %r4077, %r4101;
	cvt.u32.u64 	%r4103, %rd1918;
	mad.lo.s32 	%r4105, %r939, %r4103, %r4102;
	cvt.u32.u64 	%r4106, %rd10696;
	add.s32 	%r4107, %r4106, %r4105;
	cvt.u32.u64 	%r4108, %rd1919;
	mad.lo.s32 	%r4110, %r940, %r4108, %r4107;
	mad.lo.s32 	%r5749, %r4044, %r3966, %r4110;
$L__BB0_905:
	cvt.u32.u64 	%r954, %rd15695;
	cvt.u32.u64 	%r955, %rd15694;
	cvt.u32.u64 	%r956, %rd15693;
	cvt.u32.u64 	%r957, %rd15692;
	cvt.u32.u64 	%r958, %rd15691;
	cvt.u32.u64 	%r959, %rd15690;
	cvt.u32.u64 	%r960, %rd15689;
	setp.gt.u32 	%p1054, %r5749, %r28;
	@%p1054 bra 	$L__BB0_919;
	setp.lt.u32 	%p1055, %r5749, %r28;
	@%p1055 bra 	$L__BB0_920;
	cvt.u32.u64 	%r4113, %rd11;
	setp.lt.u32 	%p1056, %r4113, %r954;
	@%p1056 bra 	$L__BB0_919;
	setp.gt.u32 	%p1057, %r4113, %r954;
	@%p1057 bra 	$L__BB0_920;
	cvt.u32.u64 	%r4115, %rd10;
	setp.lt.u32 	%p1058, %r4115, %r955;
	@%p1058 bra 	$L__BB0_919;
	setp.gt.u32 	%p1059, %r4115, %r955;
	@%p1059 bra 	$L__BB0_920;
	cvt.u32.u64 	%r4117, %rd9;
	setp.lt.u32 	%p1060, %r4117, %r956;
	@%p1060 bra 	$L__BB0_919;
	setp.gt.u32 	%p1061, %r4117, %r956;
	@%p1061 bra 	$L__BB0_920;
	cvt.u32.u64 	%r4119, %rd8;
	setp.lt.u32 	%p1062, %r4119, %r957;
	@%p1062 bra 	$L__BB0_919;
	setp.gt.u32 	%p1063, %r4119, %r957;
	@%p1063 bra 	$L__BB0_920;
	cvt.u32.u64 	%r4121, %rd7;
	setp.lt.u32 	%p1064, %r4121, %r958;
	@%p1064 bra 	$L__BB0_919;
	setp.gt.u32 	%p1065, %r4121, %r958;
	@%p1065 bra 	$L__BB0_920;
	cvt.u32.u64 	%r4123, %rd6;
	setp.lt.u32 	%p1066, %r4123, %r959;
	@%p1066 bra 	$L__BB0_919;
	cvt.u32.u64 	%r4124, %rd5;
	setp.gt.u32 	%p1067, %r4123, %r959;
	setp.gt.u32 	%p1068, %r4124, %r960;
	or.pred  	%p1069, %p1067, %p1068;
	@%p1069 bra 	$L__BB0_920;
$L__BB0_919:
	and.b64  	%rd11638, %rd15689, 4294967295;
	sub.s64 	%rd15689, %rd11638, %rd5;
	shr.u64 	%rd11639, %rd15689, 63;
	and.b64  	%rd11640, %rd15690, 4294967295;
	add.s64 	%rd11641, %rd11639, %rd6;
	sub.s64 	%rd15690, %rd11640, %rd11641;
	shr.u64 	%rd11642, %rd15690, 63;
	and.b64  	%rd11643, %rd15691, 4294967295;
	add.s64 	%rd11644, %rd11642, %rd7;
	sub.s64 	%rd15691, %rd11643, %rd11644;
	shr.u64 	%rd11645, %rd15691, 63;
	and.b64  	%rd11646, %rd15692, 4294967295;
	add.s64 	%rd11647, %rd11645, %rd8;
	sub.s64 	%rd15692, %rd11646, %rd11647;
	shr.u64 	%rd11648, %rd15692, 63;
	and.b64  	%rd11649, %rd15693, 4294967295;
	add.s64 	%rd11650, %rd11648, %rd9;
	sub.s64 	%rd15693, %rd11649, %rd11650;
	shr.u64 	%rd11651, %rd15693, 63;
	and.b64  	%rd11652, %rd15694, 4294967295;
	add.s64 	%rd11653, %rd11651, %rd10;
	sub.s64 	%rd15694, %rd11652, %rd11653;
	shr.u64 	%rd11654, %rd15694, 63;
	and.b64  	%rd11655, %rd15695, 4294967295;
	add.s64 	%rd11656, %rd11654, %rd11;
	sub.s64 	%rd15695, %rd11655, %rd11656;
	shr.u64 	%rd11657, %rd15695, 63;
	cvt.u32.u64 	%r4319, %rd11657;
	add.s32 	%r4320, %r28, %r4319;
	sub.s32 	%r5749, %r5749, %r4320;
	bra.uni 	$L__BB0_905;
$L__BB0_920:
	shl.b32 	%r5750, %r960, 1;
	shr.u64 	%rd10698, %rd15689, 31;
	and.b64  	%rd10699, %rd10698, 1;
	shl.b64 	%rd10700, %rd15690, 1;
	and.b64  	%rd10701, %rd10700, 8589934590;
	or.b64  	%rd15696, %rd10699, %rd10701;
	shr.u64 	%rd10702, %rd10701, 32;
	shl.b64 	%rd10703, %rd15691, 1;
	and.b64  	%rd10704, %rd10703, 8589934590;
	or.b64  	%rd15697, %rd10702, %rd10704;
	shr.u64 	%rd10705, %rd10704, 32;
	shl.b64 	%rd10706, %rd15692, 1;
	and.b64  	%rd10707, %rd10706, 8589934590;
	or.b64  	%rd15698, %rd10705, %rd10707;
	shr.u64 	%rd10708, %rd10707, 32;
	shl.b64 	%rd10709, %rd15693, 1;
	and.b64  	%rd10710, %rd10709, 8589934590;
	or.b64  	%rd15699, %rd10708, %rd10710;
	shr.u64 	%rd10711, %rd10710, 32;
	shl.b64 	%rd10712, %rd15694, 1;
	and.b64  	%rd10713, %rd10712, 8589934590;
	or.b64  	%rd15700, %rd10711, %rd10713;
	shr.u64 	%rd10714, %rd10713, 32;
	shl.b64 	%rd10715, %rd15695, 1;
	and.b64  	%rd10716, %rd10715, 8589934590;
	or.b64  	%rd15701, %rd10714, %rd10716;
	shr.u64 	%rd10717, %rd10716, 32;
	mul.wide.u32 	%rd10718, %r5749, 2;
	add.s64 	%rd10720, %rd10717, %rd10718;
	cvt.u32.u64 	%r5751, %rd10720;
	setp.gt.u64 	%p1070, %rd10720, 4294967295;
	setp.lt.u32 	%p1071, %r28, %r5751;
	or.pred  	%p1072, %p1070, %p1071;
	@%p1072 bra 	$L__BB0_922;
	cvt.u32.u64 	%r4126, %rd11;
	cvt.u32.u64 	%r4127, %rd15701;
	setp.ne.s32 	%p1073, %r28, %r5751;
	setp.ge.u32 	%p1074, %r4126, %r4127;
	or.pred  	%p1075, %p1073, %p1074;
	@%p1075 bra 	$L__BB0_923;
$L__BB0_922:
	cvt.u64.u32 	%rd10723, %r5750;
	sub.s64 	%rd10724, %rd10723, %rd5;
	cvt.u32.u64 	%r5750, %rd10724;
	shr.u64 	%rd10725, %rd10724, 63;
	and.b64  	%rd10726, %rd15696, 4294967295;
	add.s64 	%rd10727, %rd10725, %rd6;
	sub.s64 	%rd15696, %rd10726, %rd10727;
	shr.u64 	%rd10728, %rd15696, 63;
	and.b64  	%rd10729, %rd15697, 4294967295;
	add.s64 	%rd10730, %rd10728, %rd7;
	sub.s64 	%rd15697, %rd10729, %rd10730;
	shr.u64 	%rd10731, %rd15697, 63;
	and.b64  	%rd10732, %rd15698, 4294967295;
	add.s64 	%rd10733, %rd10731, %rd8;
	sub.s64 	%rd15698, %rd10732, %rd10733;
	shr.u64 	%rd10734, %rd15698, 63;
	and.b64  	%rd10735, %rd15699, 4294967295;
	add.s64 	%rd10736, %rd10734, %rd9;
	sub.s64 	%rd15699, %rd10735, %rd10736;
	shr.u64 	%rd10737, %rd15699, 63;
	and.b64  	%rd10738, %rd15700, 4294967295;
	add.s64 	%rd10739, %rd10737, %rd10;
	sub.s64 	%rd15700, %rd10738, %rd10739;
	shr.u64 	%rd10740, %rd15700, 63;
	and.b64  	%rd10741, %rd15701, 4294967295;
	add.s64 	%rd10742, %rd10740, %rd11;
	sub.s64 	%rd15701, %rd10741, %rd10742;
	shr.u64 	%rd10743, %rd15701, 63;
	cvt.u32.u64 	%r4128, %rd10743;
	add.s32 	%r4129, %r28, %r4128;
	sub.s32 	%r5751, %r5751, %r4129;
$L__BB0_923:
	shl.b32 	%r5752, %r5750, 1;
	shr.u32 	%r4130, %r5750, 31;
	cvt.u64.u32 	%rd10744, %r4130;
	shl.b64 	%rd10745, %rd15696, 1;
	and.b64  	%rd10746, %rd10745, 8589934590;
	or.b64  	%rd15702, %rd10746, %rd10744;
	shr.u64 	%rd10747, %rd10746, 32;
	shl.b64 	%rd10748, %rd15697, 1;
	and.b64  	%rd10749, %rd10748, 8589934590;
	or.b64  	%rd15703, %rd10747, %rd10749;
	shr.u64 	%rd10750, %rd10749, 32;
	shl.b64 	%rd10751, %rd15698, 1;
	and.b64  	%rd10752, %rd10751, 8589934590;
	or.b64  	%rd15704, %rd10750, %rd10752;
	shr.u64 	%rd10753, %rd10752, 32;
	shl.b64 	%rd10754, %rd15699, 1;
	and.b64  	%rd10755, %rd10754, 8589934590;
	or.b64  	%rd15705, %rd10753, %rd10755;
	shr.u64 	%rd10756, %rd10755, 32;
	shl.b64 	%rd10757, %rd15700, 1;
	and.b64  	%rd10758, %rd10757, 8589934590;
	or.b64  	%rd15706, %rd10756, %rd10758;
	shr.u64 	%rd10759, %rd10758, 32;
	shl.b64 	%rd10760, %rd15701, 1;
	and.b64  	%rd10761, %rd10760, 8589934590;
	or.b64  	%rd15707, %rd10759, %rd10761;
	shr.u64 	%rd10762, %rd10761, 32;
	mul.wide.u32 	%rd10763, %r5751, 2;
	add.s64 	%rd10764, %rd10762, %rd10763;
	cvt.u32.u64 	%r5753, %rd10764;
	setp.gt.u64 	%p1076, %rd10764, 4294967295;
	setp.lt.u32 	%p1077, %r28, %r5753;
	or.pred  	%p1078, %p1076, %p1077;
	@%p1078 bra 	$L__BB0_925;
	cvt.u32.u64 	%r4131, %rd11;
	cvt.u32.u64 	%r4132, %rd15707;
	setp.ne.s32 	%p1079, %r28, %r5753;
	setp.ge.u32 	%p1080, %r4131, %r4132;
	or.pred  	%p1081, %p1079, %p1080;
	@%p1081 bra 	$L__BB0_926;
$L__BB0_925:
	cvt.u64.u32 	%rd10768, %r5752;
	sub.s64 	%rd10769, %rd10768, %rd5;
	cvt.u32.u64 	%r5752, %rd10769;
	shr.u64 	%rd10770, %rd10769, 63;
	and.b64  	%rd10771, %rd15702, 4294967295;
	add.s64 	%rd10772, %rd10770, %rd6;
	sub.s64 	%rd15702, %rd10771, %rd10772;
	shr.u64 	%rd10773, %rd15702, 63;
	and.b64  	%rd10774, %rd15703, 4294967295;
	add.s64 	%rd10775, %rd10773, %rd7;
	sub.s64 	%rd15703, %rd10774, %rd10775;
	shr.u64 	%rd10776, %rd15703, 63;
	and.b64  	%rd10777, %rd15704, 4294967295;
	add.s64 	%rd10778, %rd10776, %rd8;
	sub.s64 	%rd15704, %rd10777, %rd10778;
	shr.u64 	%rd10779, %rd15704, 63;
	and.b64  	%rd10780, %rd15705, 4294967295;
	add.s64 	%rd10781, %rd10779, %rd9;
	sub.s64 	%rd15705, %rd10780, %rd10781;
	shr.u64 	%rd10782, %rd15705, 63;
	and.b64  	%rd10783, %rd15706, 4294967295;
	add.s64 	%rd10784, %rd10782, %rd10;
	sub.s64 	%rd15706, %rd10783, %rd10784;
	shr.u64 	%rd10785, %rd15706, 63;
	and.b64  	%rd10786, %rd15707, 4294967295;
	add.s64 	%rd10787, %rd10785, %rd11;
	sub.s64 	%rd15707, %rd10786, %rd10787;
	shr.u64 	%rd10788, %rd15707, 63;
	cvt.u32.u64 	%r4133, %rd10788;
	add.s32 	%r4134, %r28, %r4133;
	sub.s32 	%r5753, %r5753, %r4134;
$L__BB0_926:
	shl.b32 	%r5754, %r931, 1;
	shr.u64 	%rd10789, %rd15668, 31;
	and.b64  	%rd10790, %rd10789, 1;
	and.b64  	%rd2048, %rd15669, 4294967295;
	shl.b64 	%rd10791, %rd15669, 1;
	and.b64  	%rd10792, %rd10791, 8589934590;
	or.b64  	%rd15708, %rd10790, %rd10792;
	shr.u64 	%rd10793, %rd10792, 32;
	and.b64  	%rd2050, %rd15670, 4294967295;
	shl.b64 	%rd10794, %rd15670, 1;
	and.b64  	%rd10795, %rd10794, 8589934590;
	or.b64  	%rd15709, %rd10793, %rd10795;
	shr.u64 	%rd10796, %rd10795, 32;
	and.b64  	%rd2052, %rd15671, 4294967295;
	shl.b64 	%rd10797, %rd15671, 1;
	and.b64  	%rd10798, %rd10797, 8589934590;
	or.b64  	%rd15710, %rd10796, %rd10798;
	shr.u64 	%rd10799, %rd10798, 32;
	and.b64  	%rd2054, %rd15672, 4294967295;
	shl.b64 	%rd10800, %rd15672, 1;
	and.b64  	%rd10801, %rd10800, 8589934590;
	or.b64  	%rd15711, %rd10799, %rd10801;
	shr.u64 	%rd10802, %rd10801, 32;
	and.b64  	%rd2056, %rd15673, 4294967295;
	shl.b64 	%rd10803, %rd15673, 1;
	and.b64  	%rd10804, %rd10803, 8589934590;
	or.b64  	%rd15712, %rd10802, %rd10804;
	shr.u64 	%rd10805, %rd10804, 32;
	and.b64  	%rd2058, %rd15674, 4294967295;
	shl.b64 	%rd10806, %rd15674, 1;
	and.b64  	%rd10807, %rd10806, 8589934590;
	or.b64  	%rd15713, %rd10805, %rd10807;
	shr.u64 	%rd10808, %rd10807, 32;
	cvt.u64.u32 	%rd2060, %r5746;
	mul.wide.u32 	%rd10809, %r5746, 2;
	add.s64 	%rd10811, %rd10808, %rd10809;
	cvt.u32.u64 	%r5755, %rd10811;
	setp.gt.u64 	%p1082, %rd10811, 4294967295;
	setp.lt.u32 	%p1083, %r28, %r5755;
	or.pred  	%p1084, %p1082, %p1083;
	@%p1084 bra 	$L__BB0_928;
	cvt.u32.u64 	%r4135, %rd11;
	cvt.u32.u64 	%r4136, %rd15713;
	setp.ne.s32 	%p1085, %r28, %r5755;
	setp.ge.u32 	%p1086, %r4135, %r4136;
	or.pred  	%p1087, %p1085, %p1086;
	@%p1087 bra 	$L__BB0_929;
$L__BB0_928:
	cvt.u64.u32 	%rd10814, %r5754;
	sub.s64 	%rd10815, %rd10814, %rd5;
	cvt.u32.u64 	%r5754, %rd10815;
	shr.u64 	%rd10816, %rd10815, 63;
	and.b64  	%rd10817, %rd15708, 4294967295;
	add.s64 	%rd10818, %rd10816, %rd6;
	sub.s64 	%rd15708, %rd10817, %rd10818;
	shr.u64 	%rd10819, %rd15708, 63;
	and.b64  	%rd10820, %rd15709, 4294967295;
	add.s64 	%rd10821, %rd10819, %rd7;
	sub.s64 	%rd15709, %rd10820, %rd10821;
	shr.u64 	%rd10822, %rd15709, 63;
	and.b64  	%rd10823, %rd15710, 4294967295;
	add.s64 	%rd10824, %rd10822, %rd8;
	sub.s64 	%rd15710, %rd10823, %rd10824;
	shr.u64 	%rd10825, %rd15710, 63;
	and.b64  	%rd10826, %rd15711, 4294967295;
	add.s64 	%rd10827, %rd10825, %rd9;
	sub.s64 	%rd15711, %rd10826, %rd10827;
	shr.u64 	%rd10828, %rd15711, 63;
	and.b64  	%rd10829, %rd15712, 4294967295;
	add.s64 	%rd10830, %rd10828, %rd10;
	sub.s64 	%rd15712, %rd10829, %rd10830;
	shr.u64 	%rd10831, %rd15712, 63;
	and.b64  	%rd10832, %rd15713, 4294967295;
	add.s64 	%rd10833, %rd10831, %rd11;
	sub.s64 	%rd15713, %rd10832, %rd10833;
	shr.u64 	%rd10834, %rd15713, 63;
	cvt.u32.u64 	%r4137, %rd10834;
	add.s32 	%r4138, %r28, %r4137;
	sub.s32 	%r5755, %r5755, %r4138;
$L__BB0_929:
	add.s32 	%r5756, %r5754, %r931;
	setp.lt.u32 	%p1088, %r5756, %r5754;
	selp.u64 	%rd10835, 1, 0, %p1088;
	and.b64  	%rd10836, %rd15708, 4294967295;
	add.s64 	%rd10837, %rd10836, %rd10835;
	add.s64 	%rd15714, %rd10837, %rd2048;
	shr.u64 	%rd10838, %rd15714, 32;
	and.b64  	%rd10839, %rd15709, 4294967295;
	add.s64 	%rd10840, %rd10838, %rd10839;
	add.s64 	%rd15715, %rd10840, %rd2050;
	shr.u64 	%rd10841, %rd15715, 32;
	and.b64  	%rd10842, %rd15710, 4294967295;
	add.s64 	%rd10843, %rd10841, %rd10842;
	add.s64 	%rd15716, %rd10843, %rd2052;
	shr.u64 	%rd10844, %rd15716, 32;
	and.b64  	%rd10845, %rd15711, 4294967295;
	add.s64 	%rd10846, %rd10844, %rd10845;
	add.s64 	%rd15717, %rd10846, %rd2054;
	shr.u64 	%rd10847, %rd15717, 32;
	and.b64  	%rd10848, %rd15712, 4294967295;
	add.s64 	%rd10849, %rd10847, %rd10848;
	add.s64 	%rd15718, %rd10849, %rd2056;
	shr.u64 	%rd10850, %rd15718, 32;
	and.b64  	%rd10851, %rd15713, 4294967295;
	add.s64 	%rd10852, %rd10850, %rd10851;
	add.s64 	%rd15719, %rd10852, %rd2058;
	shr.u64 	%rd10853, %rd15719, 32;
	cvt.u64.u32 	%rd10854, %r5755;
	add.s64 	%rd10855, %rd10853, %rd10854;
	add.s64 	%rd10856, %rd10855, %rd2060;
	cvt.u32.u64 	%r5757, %rd10856;
	setp.gt.u64 	%p1089, %rd10856, 4294967295;
	setp.lt.u32 	%p1090, %r28, %r5757;
	or.pred  	%p1091, %p1089, %p1090;
	@%p1091 bra 	$L__BB0_931;
	cvt.u32.u64 	%r4139, %rd11;
	cvt.u32.u64 	%r4140, %rd15719;
	setp.ne.s32 	%p1092, %r28, %r5757;
	setp.ge.u32 	%p1093, %r4139, %r4140;
	or.pred  	%p1094, %p1092, %p1093;
	@%p1094 bra 	$L__BB0_932;
$L__BB0_931:
	cvt.u64.u32 	%rd10860, %r5756;
	sub.s64 	%rd10861, %rd10860, %rd5;
	cvt.u32.u64 	%r5756, %rd10861;
	shr.u64 	%rd10862, %rd10861, 63;
	and.b64  	%rd10863, %rd15714, 4294967295;
	add.s64 	%rd10864, %rd10862, %rd6;
	sub.s64 	%rd15714, %rd10863, %rd10864;
	shr.u64 	%rd10865, %rd15714, 63;
	and.b64  	%rd10866, %rd15715, 4294967295;
	add.s64 	%rd10867, %rd10865, %rd7;
	sub.s64 	%rd15715, %rd10866, %rd10867;
	shr.u64 	%rd10868, %rd15715, 63;
	and.b64  	%rd10869, %rd15716, 4294967295;
	add.s64 	%rd10870, %rd10868, %rd8;
	sub.s64 	%rd15716, %rd10869, %rd10870;
	shr.u64 	%rd10871, %rd15716, 63;
	and.b64  	%rd10872, %rd15717, 4294967295;
	add.s64 	%rd10873, %rd10871, %rd9;
	sub.s64 	%rd15717, %rd10872, %rd10873;
	shr.u64 	%rd10874, %rd15717, 63;
	and.b64  	%rd10875, %rd15718, 4294967295;
	add.s64 	%rd10876, %rd10874, %rd10;
	sub.s64 	%rd15718, %rd10875, %rd10876;
	shr.u64 	%rd10877, %rd15718, 63;
	and.b64  	%rd10878, %rd15719, 4294967295;
	add.s64 	%rd10879, %rd10877, %rd11;
	sub.s64 	%rd15719, %rd10878, %rd10879;
	shr.u64 	%rd10880, %rd15719, 63;
	cvt.u32.u64 	%r4141, %rd10880;
	add.s32 	%r4142, %r28, %r4141;
	sub.s32 	%r5757, %r5757, %r4142;
$L__BB0_932:
	cvt.u64.u32 	%rd2091, %r5756;
	mul.wide.u32 	%rd15720, %r5756, %r5756;
	shr.u64 	%rd10881, %rd15720, 32;
	and.b64  	%rd2093, %rd15714, 4294967295;
	mul.lo.s64 	%rd10882, %rd2093, %rd2091;
	add.s64 	%rd10883, %rd10881, %rd10882;
	shr.u64 	%rd10884, %rd10883, 32;
	and.b64  	%rd2094, %rd15715, 4294967295;
	mul.lo.s64 	%rd10885, %rd2094, %rd2091;
	add.s64 	%rd10886, %rd10884, %rd10885;
	shr.u64 	%rd10887, %rd10886, 32;
	and.b64  	%rd2095, %rd15716, 4294967295;
	mul.lo.s64 	%rd10888, %rd2095, %rd2091;
	add.s64 	%rd10889, %rd10887, %rd10888;
	shr.u64 	%rd10890, %rd10889, 32;
	and.b64  	%rd2096, %rd15717, 4294967295;
	mul.lo.s64 	%rd10891, %rd2096, %rd2091;
	add.s64 	%rd10892, %rd10890, %rd10891;
	shr.u64 	%rd10893, %rd10892, 32;
	and.b64  	%rd2097, %rd15718, 4294967295;
	mul.lo.s64 	%rd10894, %rd2097, %rd2091;
	add.s64 	%rd10895, %rd10893, %rd10894;
	shr.u64 	%rd10896, %rd10895, 32;
	and.b64  	%rd2098, %rd15719, 4294967295;
	mul.lo.s64 	%rd10897, %rd2098, %rd2091;
	add.s64 	%rd10898, %rd10896, %rd10897;
	shr.u64 	%rd10899, %rd10898, 32;
	cvt.u64.u32 	%rd10900, %r5757;
	and.b64  	%rd10901, %rd10883, 4294967295;
	add.s64 	%rd15721, %rd10882, %rd10901;
	shr.u64 	%rd10902, %rd15721, 32;
	and.b64  	%rd10903, %rd10886, 4294967295;
	add.s64 	%rd10904, %rd10902, %rd10903;
	mad.lo.s64 	%rd10905, %rd2093, %rd2093, %rd10904;
	shr.u64 	%rd10906, %rd10905, 32;
	mul.lo.s64 	%rd10907, %rd2094, %rd2093;
	and.b64  	%rd10908, %rd10889, 4294967295;
	add.s64 	%rd10909, %rd10906, %rd10908;
	add.s64 	%rd10910, %rd10909, %rd10907;
	shr.u64 	%rd10911, %rd10910, 32;
	mul.lo.s64 	%rd10912, %rd2095, %rd2093;
	and.b64  	%rd10913, %rd10892, 4294967295;
	add.s64 	%rd10914, %rd10911, %rd10913;
	add.s64 	%rd10915, %rd10914, %rd10912;
	shr.u64 	%rd10916, %rd10915, 32;
	mul.lo.s64 	%rd10917, %rd2096, %rd2093;
	and.b64  	%rd10918, %rd10895, 4294967295;
	add.s64 	%rd10919, %rd10916, %rd10918;
	add.s64 	%rd10920, %rd10919, %rd10917;
	shr.u64 	%rd10921, %rd10920, 32;
	mul.lo.s64 	%rd10922, %rd2097, %rd2093;
	and.b64  	%rd10923, %rd10898, 4294967295;
	add.s64 	%rd10924, %rd10921, %rd10923;
	add.s64 	%rd10925, %rd10924, %rd10922;
	shr.u64 	%rd10926, %rd10925, 32;
	mul.lo.s64 	%rd10927, %rd15714, %rd2098;
	and.b64  	%rd10928, %rd10905, 4294967295;
	add.s64 	%rd15722, %rd10885, %rd10928;
	shr.u64 	%rd10929, %rd15722, 32;
	and.b64  	%rd10930, %rd10910, 4294967295;
	add.s64 	%rd10931, %rd10929, %rd10930;
	add.s64 	%rd10932, %rd10931, %rd10907;
	shr.u64 	%rd10933, %rd10932, 32;
	and.b64  	%rd10934, %rd10915, 4294967295;
	add.s64 	%rd10935, %rd10933, %rd10934;
	mad.lo.s64 	%rd10936, %rd2094, %rd2094, %rd10935;
	shr.u64 	%rd10937, %rd10936, 32;
	mul.lo.s64 	%rd10938, %rd2095, %rd2094;
	and.b64  	%rd10939, %rd10920, 4294967295;
	add.s64 	%rd10940, %rd10937, %rd10939;
	add.s64 	%rd10941, %rd10940, %rd10938;
	shr.u64 	%rd10942, %rd10941, 32;
	mul.lo.s64 	%rd10943, %rd2096, %rd2094;
	and.b64  	%rd10944, %rd10925, 4294967295;
	add.s64 	%rd10945, %rd10942, %rd10944;
	add.s64 	%rd10946, %rd10945, %rd10943;
	shr.u64 	%rd10947, %rd10946, 32;
	mul.lo.s64 	%rd10948, %rd15718, %rd15715;
	and.b64  	%rd10949, %rd10932, 4294967295;
	add.s64 	%rd15723, %rd10888, %rd10949;
	shr.u64 	%rd10950, %rd15723, 32;
	and.b64  	%rd10951, %rd10936, 4294967295;
	add.s64 	%rd10952, %rd10950, %rd10951;
	add.s64 	%rd10953, %rd10952, %rd10912;
	shr.u64 	%rd10954, %rd10953, 32;
	and.b64  	%rd10955, %rd10941, 4294967295;
	add.s64 	%rd10956, %rd10954, %rd10955;
	add.s64 	%rd10957, %rd10956, %rd10938;
	shr.u64 	%rd10958, %rd10957, 32;
	and.b64  	%rd10959, %rd10946, 4294967295;
	add.s64 	%rd10960, %rd10958, %rd10959;
	mad.lo.s64 	%rd10961, %rd2095, %rd2095, %rd10960;
	shr.u64 	%rd10962, %rd10961, 32;
	mul.lo.s64 	%rd10963, %rd15717, %rd15716;
	and.b64  	%rd10964, %rd10953, 4294967295;
	add.s64 	%rd15724, %rd10891, %rd10964;
	shr.u64 	%rd10965, %rd15724, 32;
	and.b64  	%rd10966, %rd10957, 4294967295;
	add.s64 	%rd10967, %rd10965, %rd10966;
	add.s64 	%rd10968, %rd10967, %rd10917;
	shr.u64 	%rd10969, %rd10968, 32;
	and.b64  	%rd10970, %rd10961, 4294967295;
	add.s64 	%rd10971, %rd10969, %rd10970;
	add.s64 	%rd10972, %rd10971, %rd10943;
	shr.u64 	%rd10973, %rd10972, 32;
	and.b64  	%rd10974, %rd10968, 4294967295;
	add.s64 	%rd15725, %rd10894, %rd10974;
	shr.u64 	%rd10975, %rd15725, 32;
	and.b64  	%rd10976, %rd10972, 4294967295;
	add.s64 	%rd10977, %rd10975, %rd10976;
	add.s64 	%rd10978, %rd10977, %rd10922;
	shr.u64 	%rd10979, %rd10978, 32;
	and.b64  	%rd10980, %rd10978, 4294967295;
	add.s64 	%rd15726, %rd10897, %rd10980;
	shr.u64 	%rd10981, %rd15726, 32;
	cvt.u32.u64 	%r4143, %rd10979;
	cvt.u32.u64 	%r4144, %rd10973;
	cvt.u32.u64 	%r4145, %rd10962;
	cvt.u32.u64 	%r4146, %rd10947;
	cvt.u32.u64 	%r4147, %rd10926;
	cvt.u32.u64 	%r4148, %rd10899;
	cvt.u32.u64 	%r4149, %rd2091;
	cvt.u32.u64 	%r4150, %rd10900;
	mul.lo.s32 	%r4151, %r4150, %r4149;
	add.s32 	%r4152, %r4148, %r4151;
	add.s32 	%r4153, %r4147, %r4152;
	cvt.u32.u64 	%r4154, %rd10927;
	add.s32 	%r4155, %r4153, %r4154;
	add.s32 	%r4156, %r4146, %r4155;
	cvt.u32.u64 	%r4157, %rd10948;
	add.s32 	%r4158, %r4156, %r4157;
	add.s32 	%r4159, %r4145, %r4158;
	cvt.u32.u64 	%r4160, %rd10963;
	add.s32 	%r4161, %r4159, %r4160;
	add.s32 	%r4162, %r4144, %r4161;
	add.s32 	%r4163, %r4162, %r4160;
	add.s32 	%r4164, %r4143, %r4163;
	add.s32 	%r4165, %r4164, %r4157;
	cvt.u32.u64 	%r4166, %rd10981;
	add.s32 	%r4167, %r4166, %r4165;
	add.s32 	%r4168, %r4167, %r4154;
	add.s32 	%r5758, %r4151, %r4168;
$L__BB0_933:
	cvt.u32.u64 	%r988, %rd15726;
	cvt.u32.u64 	%r989, %rd15725;
	cvt.u32.u64 	%r990, %rd15724;
	cvt.u32.u64 	%r991, %rd15723;
	cvt.u32.u64 	%r992, %rd15722;
	cvt.u32.u64 	%r993, %rd15721;
	setp.gt.u32 	%p1095, %r5758, %r28;
	@%p1095 bra 	$L__BB0_947;
	setp.lt.u32 	%p1096, %r5758, %r28;
	@%p1096 bra 	$L__BB0_948;
	cvt.u32.u64 	%r4169, %rd11;
	setp.lt.u32 	%p1097, %r4169, %r988;
	@%p1097 bra 	$L__BB0_947;
	setp.gt.u32 	%p1098, %r4169, %r988;
	@%p1098 bra 	$L__BB0_948;
	cvt.u32.u64 	%r4171, %rd10;
	setp.lt.u32 	%p1099, %r4171, %r989;
	@%p1099 bra 	$L__BB0_947;
	setp.gt.u32 	%p1100, %r4171, %r989;
	@%p1100 bra 	$L__BB0_948;
	cvt.u32.u64 	%r4173, %rd9;
	setp.lt.u32 	%p1101, %r4173, %r990;
	@%p1101 bra 	$L__BB0_947;
	setp.gt.u32 	%p1102, %r4173, %r990;
	@%p1102 bra 	$L__BB0_948;
	cvt.u32.u64 	%r4175, %rd8;
	setp.lt.u32 	%p1103, %r4175, %r991;
	@%p1103 bra 	$L__BB0_947;
	setp.gt.u32 	%p1104, %r4175, %r991;
	@%p1104 bra 	$L__BB0_948;
	cvt.u32.u64 	%r4177, %rd7;
	setp.lt.u32 	%p1105, %r4177, %r992;
	@%p1105 bra 	$L__BB0_947;
	setp.gt.u32 	%p1106, %r4177, %r992;
	@%p1106 bra 	$L__BB0_948;
	cvt.u32.u64 	%r4179, %rd6;
	setp.lt.u32 	%p1107, %r4179, %r993;
	@%p1107 bra 	$L__BB0_947;
	cvt.u32.u64 	%r4180, %rd5;
	setp.gt.u32 	%p1108, %r4179, %r993;
	cvt.u32.u64 	%r4182, %rd15720;
	setp.gt.u32 	%p1109, %r4180, %r4182;
	or.pred  	%p1110, %p1108, %p1109;
	@%p1110 bra 	$L__BB0_948;
$L__BB0_947:
	and.b64  	%rd11618, %rd15720, 4294967295;
	sub.s64 	%rd15720, %rd11618, %rd5;
	shr.u64 	%rd11619, %rd15720, 63;
	and.b64  	%rd11620, %rd15721, 4294967295;
	add.s64 	%rd11621, %rd11619, %rd6;
	sub.s64 	%rd15721, %rd11620, %rd11621;
	shr.u64 	%rd11622, %rd15721, 63;
	and.b64  	%rd11623, %rd15722, 4294967295;
	add.s64 	%rd11624, %rd11622, %rd7;
	sub.s64 	%rd15722, %rd11623, %rd11624;
	shr.u64 	%rd11625, %rd15722, 63;
	and.b64  	%rd11626, %rd15723, 4294967295;
	add.s64 	%rd11627, %rd11625, %rd8;
	sub.s64 	%rd15723, %rd11626, %rd11627;
	shr.u64 	%rd11628, %rd15723, 63;
	and.b64  	%rd11629, %rd15724, 4294967295;
	add.s64 	%rd11630, %rd11628, %rd9;
	sub.s64 	%rd15724, %rd11629, %rd11630;
	shr.u64 	%rd11631, %rd15724, 63;
	and.b64  	%rd11632, %rd15725, 4294967295;
	add.s64 	%rd11633, %rd11631, %rd10;
	sub.s64 	%rd15725, %rd11632, %rd11633;
	shr.u64 	%rd11634, %rd15725, 63;
	and.b64  	%rd11635, %rd15726, 4294967295;
	add.s64 	%rd11636, %rd11634, %rd11;
	sub.s64 	%rd15726, %rd11635, %rd11636;
	shr.u64 	%rd11637, %rd15726, 63;
	cvt.u32.u64 	%r4317, %rd11637;
	add.s32 	%r4318, %r28, %r4317;
	sub.s32 	%r5758, %r5758, %r4318;
	bra.uni 	$L__BB0_933;
$L__BB0_948:
	shl.b32 	%r5759, %r5752, 1;
	shr.u32 	%r4183, %r5752, 31;
	cvt.u64.u32 	%rd10983, %r4183;
	and.b64  	%rd2119, %rd15702, 4294967295;
	shl.b64 	%rd10984, %rd15702, 1;
	and.b64  	%rd10985, %rd10984, 8589934590;
	or.b64  	%rd15727, %rd10985, %rd10983;
	shr.u64 	%rd10986, %rd10985, 32;
	and.b64  	%rd2121, %rd15703, 4294967295;
	shl.b64 	%rd10987, %rd15703, 1;
	and.b64  	%rd10988, %rd10987, 8589934590;
	or.b64  	%rd15728, %rd10986, %rd10988;
	shr.u64 	%rd10989, %rd10988, 32;
	and.b64  	%rd2123, %rd15704, 4294967295;
	shl.b64 	%rd10990, %rd15704, 1;
	and.b64  	%rd10991, %rd10990, 8589934590;
	or.b64  	%rd15729, %rd10989, %rd10991;
	shr.u64 	%rd10992, %rd10991, 32;
	and.b64  	%rd2125, %rd15705, 4294967295;
	shl.b64 	%rd10993, %rd15705, 1;
	and.b64  	%rd10994, %rd10993, 8589934590;
	or.b64  	%rd15730, %rd10992, %rd10994;
	shr.u64 	%rd10995, %rd10994, 32;
	and.b64  	%rd2127, %rd15706, 4294967295;
	shl.b64 	%rd10996, %rd15706, 1;
	and.b64  	%rd10997, %rd10996, 8589934590;
	or.b64  	%rd15731, %rd10995, %rd10997;
	shr.u64 	%rd10998, %rd10997, 32;
	and.b64  	%rd2129, %rd15707, 4294967295;
	shl.b64 	%rd10999, %rd15707, 1;
	and.b64  	%rd11000, %rd10999, 8589934590;
	or.b64  	%rd15732, %rd10998, %rd11000;
	shr.u64 	%rd11001, %rd11000, 32;
	cvt.u64.u32 	%rd2131, %r5753;
	mul.wide.u32 	%rd11002, %r5753, 2;
	add.s64 	%rd11003, %rd11001, %rd11002;
	cvt.u32.u64 	%r5760, %rd11003;
	setp.gt.u64 	%p1111, %rd11003, 4294967295;
	setp.lt.u32 	%p1112, %r28, %r5760;
	or.pred  	%p1113, %p1111, %p1112;
	@%p1113 bra 	$L__BB0_950;
	cvt.u32.u64 	%r4184, %rd11;
	cvt.u32.u64 	%r4185, %rd15732;
	setp.ne.s32 	%p1114, %r28, %r5760;
	setp.ge.u32 	%p1115, %r4184, %r4185;
	or.pred  	%p1116, %p1114, %p1115;
	@%p1116 bra 	$L__BB0_951;
$L__BB0_950:
	cvt.u64.u32 	%rd11007, %r5759;
	sub.s64 	%rd11008, %rd11007, %rd5;
	cvt.u32.u64 	%r5759, %rd11008;
	shr.u64 	%rd11009, %rd11008, 63;
	and.b64  	%rd11010, %rd15727, 4294967295;
	add.s64 	%rd11011, %rd11009, %rd6;
	sub.s64 	%rd15727, %rd11010, %rd11011;
	shr.u64 	%rd11012, %rd15727, 63;
	and.b64  	%rd11013, %rd15728, 4294967295;
	add.s64 	%rd11014, %rd11012, %rd7;
	sub.s64 	%rd15728, %rd11013, %rd11014;
	shr.u64 	%rd11015, %rd15728, 63;
	and.b64  	%rd11016, %rd15729, 4294967295;
	add.s64 	%rd11017, %rd11015, %rd8;
	sub.s64 	%rd15729, %rd11016, %rd11017;
	shr.u64 	%rd11018, %rd15729, 63;
	and.b64  	%rd11019, %rd15730, 4294967295;
	add.s64 	%rd11020, %rd11018, %rd9;
	sub.s64 	%rd15730, %rd11019, %rd11020;
	shr.u64 	%rd11021, %rd15730, 63;
	and.b64  	%rd11022, %rd15731, 4294967295;
	add.s64 	%rd11023, %rd11021, %rd10;
	sub.s64 	%rd15731, %rd11022, %rd11023;
	shr.u64 	%rd11024, %rd15731, 63;
	and.b64  	%rd11025, %rd15732, 4294967295;
	add.s64 	%rd11026, %rd11024, %rd11;
	sub.s64 	%rd15732, %rd11025, %rd11026;
	shr.u64 	%rd11027, %rd15732, 63;
	cvt.u32.u64 	%r4186, %rd11027;
	add.s32 	%r4187, %r28, %r4186;
	sub.s32 	%r5760, %r5760, %r4187;
$L__BB0_951:
	and.b64  	%rd11028, %rd15720, 4294967295;
	cvt.u64.u32 	%rd11029, %r5759;
	sub.s64 	%rd11030, %rd11028, %rd11029;
	cvt.u32.u64 	%r5801, %rd11030;
	shr.u64 	%rd11031, %rd11030, 63;
	and.b64  	%rd11032, %rd15721, 4294967295;
	and.b64  	%rd11033, %rd15727, 4294967295;
	add.s64 	%rd11034, %rd11031, %rd11033;
	sub.s64 	%rd15733, %rd11032, %rd11034;
	shr.u64 	%rd11035, %rd15733, 63;
	and.b64  	%rd11036, %rd15722, 4294967295;
	and.b64  	%rd11037, %rd15728, 4294967295;
	add.s64 	%rd11038, %rd11035, %rd11037;
	sub.s64 	%rd15734, %rd11036, %rd11038;
	shr.u64 	%rd11039, %rd15734, 63;
	and.b64  	%rd11040, %rd15723, 4294967295;
	and.b64  	%rd11041, %rd15729, 4294967295;
	add.s64 	%rd11042, %rd11039, %rd11041;
	sub.s64 	%rd15735, %rd11040, %rd11042;
	shr.u64 	%rd11043, %rd15735, 63;
	and.b64  	%rd11044, %rd15724, 4294967295;
	and.b64  	%rd11045, %rd15730, 4294967295;
	add.s64 	%rd11046, %rd11043, %rd11045;
	sub.s64 	%rd15736, %rd11044, %rd11046;
	shr.u64 	%rd11047, %rd15736, 63;
	and.b64  	%rd11048, %rd15725, 4294967295;
	and.b64  	%rd11049, %rd15731, 4294967295;
	add.s64 	%rd11050, %rd11047, %rd11049;
	sub.s64 	%rd15737, %rd11048, %rd11050;
	shr.u64 	%rd11051, %rd15737, 63;
	and.b64  	%rd11052, %rd15726, 4294967295;
	and.b64  	%rd11053, %rd15732, 4294967295;
	add.s64 	%rd11054, %rd11051, %rd11053;
	sub.s64 	%rd15738, %rd11052, %rd11054;
	shr.u64 	%rd11055, %rd15738, 63;
	cvt.u64.u32 	%rd11056, %r5758;
	cvt.u64.u32 	%rd11057, %r5760;
	add.s64 	%rd11058, %rd11055, %rd11057;
	sub.s64 	%rd11059, %rd11056, %rd11058;
	cvt.u32.u64 	%r5794, %rd11059;
	setp.gt.s64 	%p1117, %rd11059, -1;
	@%p1117 bra 	$L__BB0_953;
	cvt.u32.u64 	%r4188, %rd5;
	add.s32 	%r5801, %r4188, %r5801;
	setp.lt.u32 	%p1118, %r5801, %r4188;
	selp.u64 	%rd11060, 1, 0, %p1118;
	and.b64  	%rd11061, %rd15733, 4294967295;
	add.s64 	%rd11062, %rd11061, %rd11060;
	add.s64 	%rd15733, %rd11062, %rd6;
	shr.u64 	%rd11063, %rd15733, 32;
	and.b64  	%rd11064, %rd15734, 4294967295;
	add.s64 	%rd11065, %rd11063, %rd11064;
	add.s64 	%rd15734, %rd11065, %rd7;
	shr.u64 	%rd11066, %rd15734, 32;
	and.b64  	%rd11067, %rd15735, 4294967295;
	add.s64 	%rd11068, %rd11066, %rd11067;
	add.s64 	%rd15735, %rd11068, %rd8;
	shr.u64 	%rd11069, %rd15735, 32;
	and.b64  	%rd11070, %rd15736, 4294967295;
	add.s64 	%rd11071, %rd11069, %rd11070;
	add.s64 	%rd15736, %rd11071, %rd9;
	shr.u64 	%rd11072, %rd15736, 32;
	and.b64  	%rd11073, %rd15737, 4294967295;
	add.s64 	%rd11074, %rd11072, %rd11073;
	add.s64 	%rd15737, %rd11074, %rd10;
	shr.u64 	%rd11075, %rd15737, 32;
	and.b64  	%rd11076, %rd15738, 4294967295;
	add.s64 	%rd11077, %rd11075, %rd11076;
	add.s64 	%rd15738, %rd11077, %rd11;
	{ .reg .b32 tmp; mov.b64 {tmp, %r4189}, %rd15738; }
	add.s32 	%r4190, %r5794, %r4189;
	add.s32 	%r5794, %r4190, %r28;
$L__BB0_953:
	cvt.u32.u64 	%r5795, %rd15738;
	cvt.u32.u64 	%r5796, %rd15737;
	cvt.u32.u64 	%r5797, %rd15736;
	cvt.u32.u64 	%r5798, %rd15735;
	cvt.u32.u64 	%r5799, %rd15734;
	cvt.u32.u64 	%r5800, %rd15733;
	cvt.u64.u32 	%rd11078, %r5752;
	cvt.u64.u32 	%rd11079, %r5801;
	sub.s64 	%rd11080, %rd11078, %rd11079;
	cvt.u32.u64 	%r5763, %rd11080;
	shr.u64 	%rd11081, %rd11080, 63;
	and.b64  	%rd11082, %rd15733, 4294967295;
	add.s64 	%rd11083, %rd11081, %rd11082;
	sub.s64 	%rd15739, %rd2119, %rd11083;
	shr.u64 	%rd11084, %rd15739, 63;
	and.b64  	%rd11085, %rd15734, 4294967295;
	add.s64 	%rd11086, %rd11084, %rd11085;
	sub.s64 	%rd15740, %rd2121, %rd11086;
	shr.u64 	%rd11087, %rd15740, 63;
	and.b64  	%rd11088, %rd15735, 4294967295;
	add.s64 	%rd11089, %rd11087, %rd11088;
	sub.s64 	%rd15741, %rd2123, %rd11089;
	shr.u64 	%rd11090, %rd15741, 63;
	and.b64  	%rd11091, %rd15736, 4294967295;
	add.s64 	%rd11092, %rd11090, %rd11091;
	sub.s64 	%rd15742, %rd2125, %rd11092;
	shr.u64 	%rd11093, %rd15742, 63;
	and.b64  	%rd11094, %rd15737, 4294967295;
	add.s64 	%rd11095, %rd11093, %rd11094;
	sub.s64 	%rd15743, %rd2127, %rd11095;
	shr.u64 	%rd11096, %rd15743, 63;
	and.b64  	%rd11097, %rd15738, 4294967295;
	add.s64 	%rd11098, %rd11096, %rd11097;
	sub.s64 	%rd15744, %rd2129, %rd11098;
	shr.u64 	%rd11099, %rd15744, 63;
	cvt.u64.u32 	%rd11100, %r5794;
	add.s64 	%rd11101, %rd11099, %rd11100;
	sub.s64 	%rd11102, %rd2131, %rd11101;
	cvt.u32.u64 	%r5764, %rd11102;
	setp.gt.s64 	%p1119, %rd11102, -1;
	@%p1119 bra 	$L__BB0_955;
	cvt.u32.u64 	%r4191, %rd5;
	add.s32 	%r5763, %r4191, %r5763;
	setp.lt.u32 	%p1120, %r5763, %r4191;
	selp.u64 	%rd11103, 1, 0, %p1120;
	and.b64  	%rd11104, %rd15739, 4294967295;
	add.s64 	%rd11105, %rd11104, %rd11103;
	add.s64 	%rd15739, %rd11105, %rd6;
	shr.u64 	%rd11106, %rd15739, 32;
	and.b64  	%rd11107, %rd15740, 4294967295;
	add.s64 	%rd11108, %rd11106, %rd11107;
	add.s64 	%rd15740, %rd11108, %rd7;
	shr.u64 	%rd11109, %rd15740, 32;
	and.b64  	%rd11110, %rd15741, 4294967295;
	add.s64 	%rd11111, %rd11109, %rd11110;
	add.s64 	%rd15741, %rd11111, %rd8;
	shr.u64 	%rd11112, %rd15741, 32;
	and.b64  	%rd11113, %rd15742, 4294967295;
	add.s64 	%rd11114, %rd11112, %rd11113;
	add.s64 	%rd15742, %rd11114, %rd9;
	shr.u64 	%rd11115, %rd15742, 32;
	and.b64  	%rd11116, %rd15743, 4294967295;
	add.s64 	%rd11117, %rd11115, %rd11116;
	add.s64 	%rd15743, %rd11117, %rd10;
	shr.u64 	%rd11118, %rd15743, 32;
	and.b64  	%rd11119, %rd15744, 4294967295;
	add.s64 	%rd11120, %rd11118, %rd11119;
	add.s64 	%rd15744, %rd11120, %rd11;
	{ .reg .b32 tmp; mov.b64 {tmp, %r4192}, %rd15744; }
	add.s32 	%r4193, %r5764, %r4192;
	add.s32 	%r5764, %r4193, %r28;
$L__BB0_955:
	cvt.u64.u32 	%rd11122, %r5763;
	mul.lo.s64 	%rd15745, %rd11122, %rd2091;
	shr.u64 	%rd11123, %rd15745, 32;
	and.b64  	%rd11124, %rd15739, 4294967295;
	mad.lo.s64 	%rd11125, %rd11124, %rd2091, %rd11123;
	shr.u64 	%rd11126, %rd11125, 32;
	and.b64  	%rd11127, %rd15740, 4294967295;
	mad.lo.s64 	%rd11128, %rd11127, %rd2091, %rd11126;
	shr.u64 	%rd11129, %rd11128, 32;
	and.b64  	%rd11130, %rd15741, 4294967295;
	mad.lo.s64 	%rd11131, %rd11130, %rd2091, %rd11129;
	shr.u64 	%rd11132, %rd11131, 32;
	and.b64  	%rd11133, %rd15742, 4294967295;
	mad.lo.s64 	%rd11134, %rd11133, %rd2091, %rd11132;
	shr.u64 	%rd11135, %rd11134, 32;
	and.b64  	%rd11136, %rd15743, 4294967295;
	mad.lo.s64 	%rd11137, %rd11136, %rd2091, %rd11135;
	shr.u64 	%rd11138, %rd11137, 32;
	and.b64  	%rd11139, %rd15744, 4294967295;
	mad.lo.s64 	%rd11140, %rd11139, %rd2091, %rd11138;
	shr.u64 	%rd11141, %rd11140, 32;
	cvt.u64.u32 	%rd11142, %r5764;
	and.b64  	%rd11143, %rd11125, 4294967295;
	mad.lo.s64 	%rd15746, %rd2093, %rd11122, %rd11143;
	shr.u64 	%rd11144, %rd15746, 32;
	and.b64  	%rd11145, %rd11128, 4294967295;
	add.s64 	%rd11146, %rd11144, %rd11145;
	mad.lo.s64 	%rd11147, %rd11124, %rd2093, %rd11146;
	shr.u64 	%rd11148, %rd11147, 32;
	and.b64  	%rd11149, %rd11131, 4294967295;
	add.s64 	%rd11150, %rd11148, %rd11149;
	mad.lo.s64 	%rd11151, %rd11127, %rd2093, %rd11150;
	shr.u64 	%rd11152, %rd11151, 32;
	and.b64  	%rd11153, %rd11134, 4294967295;
	add.s64 	%rd11154, %rd11152, %rd11153;
	mad.lo.s64 	%rd11155, %rd11130, %rd2093, %rd11154;
	shr.u64 	%rd11156, %rd11155, 32;
	and.b64  	%rd11157, %rd11137, 4294967295;
	add.s64 	%rd11158, %rd11156, %rd11157;
	mad.lo.s64 	%rd11159, %rd11133, %rd2093, %rd11158;
	shr.u64 	%rd11160, %rd11159, 32;
	and.b64  	%rd11161, %rd11140, 4294967295;
	add.s64 	%rd11162, %rd11160, %rd11161;
	mad.lo.s64 	%rd11163, %rd11136, %rd2093, %rd11162;
	shr.u64 	%rd11164, %rd11163, 32;
	and.b64  	%rd11165, %rd11147, 4294967295;
	mad.lo.s64 	%rd15747, %rd2094, %rd11122, %rd11165;
	shr.u64 	%rd11166, %rd15747, 32;
	and.b64  	%rd11167, %rd11151, 4294967295;
	add.s64 	%rd11168, %rd11166, %rd11167;
	mad.lo.s64 	%rd11169, %rd11124, %rd2094, %rd11168;
	shr.u64 	%rd11170, %rd11169, 32;
	and.b64  	%rd11171, %rd11155, 4294967295;
	add.s64 	%rd11172, %rd11170, %rd11171;
	mad.lo.s64 	%rd11173, %rd11127, %rd2094, %rd11172;
	shr.u64 	%rd11174, %rd11173, 32;
	and.b64  	%rd11175, %rd11159, 4294967295;
	add.s64 	%rd11176, %rd11174, %rd11175;
	mad.lo.s64 	%rd11177, %rd11130, %rd2094, %rd11176;
	shr.u64 	%rd11178, %rd11177, 32;
	and.b64  	%rd11179, %rd11163, 4294967295;
	add.s64 	%rd11180, %rd11178, %rd11179;
	mad.lo.s64 	%rd11181, %rd11133, %rd2094, %rd11180;
	shr.u64 	%rd11182, %rd11181, 32;
	and.b64  	%rd11183, %rd11169, 4294967295;
	mad.lo.s64 	%rd15748, %rd2095, %rd11122, %rd11183;
	shr.u64 	%rd11184, %rd15748, 32;
	and.b64  	%rd11185, %rd11173, 4294967295;
	add.s64 	%rd11186, %rd11184, %rd11185;
	mad.lo.s64 	%rd11187, %rd11124, %rd2095, %rd11186;
	shr.u64 	%rd11188, %rd11187, 32;
	and.b64  	%rd11189, %rd11177, 4294967295;
	add.s64 	%rd11190, %rd11188, %rd11189;
	mad.lo.s64 	%rd11191, %rd11127, %rd2095, %rd11190;
	shr.u64 	%rd11192, %rd11191, 32;
	and.b64  	%rd11193, %rd11181, 4294967295;
	add.s64 	%rd11194, %rd11192, %rd11193;
	mad.lo.s64 	%rd11195, %rd11130, %rd2095, %rd11194;
	shr.u64 	%rd11196, %rd11195, 32;
	and.b64  	%rd11197, %rd11187, 4294967295;
	mad.lo.s64 	%rd15749, %rd2096, %rd11122, %rd11197;
	shr.u64 	%rd11198, %rd15749, 32;
	and.b64  	%rd11199, %rd11191, 4294967295;
	add.s64 	%rd11200, %rd11198, %rd11199;
	mad.lo.s64 	%rd11201, %rd11124, %rd2096, %rd11200;
	shr.u64 	%rd11202, %rd11201, 32;
	and.b64  	%rd11203, %rd11195, 4294967295;
	add.s64 	%rd11204, %rd11202, %rd11203;
	mad.lo.s64 	%rd11205, %rd11127, %rd2096, %rd11204;
	shr.u64 	%rd11206, %rd11205, 32;
	and.b64  	%rd11207, %rd11201, 4294967295;
	mad.lo.s64 	%rd15750, %rd2097, %rd11122, %rd11207;
	shr.u64 	%rd11208, %rd15750, 32;
	and.b64  	%rd11209, %rd11205, 4294967295;
	add.s64 	%rd11210, %rd11208, %rd11209;
	mad.lo.s64 	%rd11211, %rd11124, %rd2097, %rd11210;
	shr.u64 	%rd11212, %rd11211, 32;
	and.b64  	%rd11213, %rd11211, 4294967295;
	mad.lo.s64 	%rd15751, %rd2098, %rd11122, %rd11213;
	shr.u64 	%rd11214, %rd15751, 32;
	cvt.u32.u64 	%r4194, %rd11212;
	cvt.u32.u64 	%r4195, %rd11206;
	cvt.u32.u64 	%r4196, %rd11196;
	cvt.u32.u64 	%r4197, %rd11182;
	cvt.u32.u64 	%r4198, %rd11164;
	cvt.u32.u64 	%r4199, %rd11141;
	cvt.u32.u64 	%r4201, %rd11142;
	mad.lo.s32 	%r4202, %r4201, %r4149, %r4199;
	add.s32 	%r4203, %r4198, %r4202;
	cvt.u32.u64 	%r4204, %rd15714;
	cvt.u32.u64 	%r4205, %rd15744;
	mad.lo.s32 	%r4206, %r4205, %r4204, %r4203;
	add.s32 	%r4207, %r4197, %r4206;
	cvt.u32.u64 	%r4208, %rd15715;
	cvt.u32.u64 	%r4209, %rd15743;
	mad.lo.s32 	%r4210, %r4209, %r4208, %r4207;
	add.s32 	%r4211, %r4196, %r4210;
	cvt.u32.u64 	%r4212, %rd15716;
	cvt.u32.u64 	%r4213, %rd15742;
	mad.lo.s32 	%r4214, %r4213, %r4212, %r4211;
	add.s32 	%r4215, %r4195, %r4214;
	cvt.u32.u64 	%r4216, %rd15717;
	cvt.u32.u64 	%r4217, %rd15741;
	mad.lo.s32 	%r4218, %r4217, %r4216, %r4215;
	add.s32 	%r4219, %r4194, %r4218;
	cvt.u32.u64 	%r4220, %rd15718;
	cvt.u32.u64 	%r4221, %rd15740;
	mad.lo.s32 	%r4222, %r4221, %r4220, %r4219;
	cvt.u32.u64 	%r4223, %rd11214;
	add.s32 	%r4224, %r4223, %r4222;
	cvt.u32.u64 	%r4225, %rd15719;
	cvt.u32.u64 	%r4226, %rd15739;
	mad.lo.s32 	%r4227, %r4226, %r4225, %r4224;
	cvt.u32.u64 	%r4229, %rd11122;
	mad.lo.s32 	%r5765, %r4229, %r4150, %r4227;
$L__BB0_956:
	cvt.u32.u64 	%r1021, %rd15751;
	cvt.u32.u64 	%r1022, %rd15750;
	cvt.u32.u64 	%r1023, %rd15749;
	cvt.u32.u64 	%r1024, %rd15748;
	cvt.u32.u64 	%r1025, %rd15747;
	cvt.u32.u64 	%r1026, %rd15746;
	setp.gt.u32 	%p1121, %r5765, %r28;
	@%p1121 bra 	$L__BB0_970;
	setp.lt.u32 	%p1122, %r5765, %r28;
	@%p1122 bra 	$L__BB0_971;
	cvt.u32.u64 	%r4230, %rd11;
	setp.lt.u32 	%p1123, %r4230, %r1021;
	@%p1123 bra 	$L__BB0_970;
	setp.gt.u32 	%p1124, %r4230, %r1021;
	@%p1124 bra 	$L__BB0_971;
	cvt.u32.u64 	%r4232, %rd10;
	setp.lt.u32 	%p1125, %r4232, %r1022;
	@%p1125 bra 	$L__BB0_970;
	setp.gt.u32 	%p1126, %r4232, %r1022;
	@%p1126 bra 	$L__BB0_971;
	cvt.u32.u64 	%r4234, %rd9;
	setp.lt.u32 	%p1127, %r4234, %r1023;
	@%p1127 bra 	$L__BB0_970;
	setp.gt.u32 	%p1128, %r4234, %r1023;
	@%p1128 bra 	$L__BB0_971;
	cvt.u32.u64 	%r4236, %rd8;
	setp.lt.u32 	%p1129, %r4236, %r1024;
	@%p1129 bra 	$L__BB0_970;
	setp.gt.u32 	%p1130, %r4236, %r1024;
	@%p1130 bra 	$L__BB0_971;
	cvt.u32.u64 	%r4238, %rd7;
	setp.lt.u32 	%p1131, %r4238, %r1025;
	@%p1131 bra 	$L__BB0_970;
	setp.gt.u32 	%p1132, %r4238, %r1025;
	@%p1132 bra 	$L__BB0_971;
	cvt.u32.u64 	%r4240, %rd6;
	setp.lt.u32 	%p1133, %r4240, %r1026;
	@%p1133 bra 	$L__BB0_970;
	cvt.u32.u64 	%r4241, %rd5;
	setp.gt.u32 	%p1134, %r4240, %r1026;
	cvt.u32.u64 	%r4243, %rd15745;
	setp.gt.u32 	%p1135, %r4241, %r4243;
	or.pred  	%p1136, %p1134, %p1135;
	@%p1136 bra 	$L__BB0_971;
$L__BB0_970:
	and.b64  	%rd11598, %rd15745, 4294967295;
	sub.s64 	%rd15745, %rd11598, %rd5;
	shr.u64 	%rd11599, %rd15745, 63;
	and.b64  	%rd11600, %rd15746, 4294967295;
	add.s64 	%rd11601, %rd11599, %rd6;
	sub.s64 	%rd15746, %rd11600, %rd11601;
	shr.u64 	%rd11602, %rd15746, 63;
	and.b64  	%rd11603, %rd15747, 4294967295;
	add.s64 	%rd11604, %rd11602, %rd7;
	sub.s64 	%rd15747, %rd11603, %rd11604;
	shr.u64 	%rd11605, %rd15747, 63;
	and.b64  	%rd11606, %rd15748, 4294967295;
	add.s64 	%rd11607, %rd11605, %rd8;
	sub.s64 	%rd15748, %rd11606, %rd11607;
	shr.u64 	%rd11608, %rd15748, 63;
	and.b64  	%rd11609, %rd15749, 4294967295;
	add.s64 	%rd11610, %rd11608, %rd9;
	sub.s64 	%rd15749, %rd11609, %rd11610;
	shr.u64 	%rd11611, %rd15749, 63;
	and.b64  	%rd11612, %rd15750, 4294967295;
	add.s64 	%rd11613, %rd11611, %rd10;
	sub.s64 	%rd15750, %rd11612, %rd11613;
	shr.u64 	%rd11614, %rd15750, 63;
	and.b64  	%rd11615, %rd15751, 4294967295;
	add.s64 	%rd11616, %rd11614, %rd11;
	sub.s64 	%rd15751, %rd11615, %rd11616;
	shr.u64 	%rd11617, %rd15751, 63;
	cvt.u32.u64 	%r4315, %rd11617;
	add.s32 	%r4316, %r28, %r4315;
	sub.s32 	%r5765, %r5765, %r4316;
	bra.uni 	$L__BB0_956;
$L__BB0_971:
	shl.b32 	%r5766, %r950, 1;
	shr.u64 	%rd11216, %rd15682, 31;
	and.b64  	%rd11217, %rd11216, 1;
	shl.b64 	%rd11218, %rd15683, 1;
	and.b64  	%rd11219, %rd11218, 8589934590;
	or.b64  	%rd15752, %rd11217, %rd11219;
	shr.u64 	%rd11220, %rd11219, 32;
	shl.b64 	%rd11221, %rd15684, 1;
	and.b64  	%rd11222, %rd11221, 8589934590;
	or.b64  	%rd15753, %rd11220, %rd11222;
	shr.u64 	%rd11223, %rd11222, 32;
	shl.b64 	%rd11224, %rd15685, 1;
	and.b64  	%rd11225, %rd11224, 8589934590;
	or.b64  	%rd15754, %rd11223, %rd11225;
	shr.u64 	%rd11226, %rd11225, 32;
	shl.b64 	%rd11227, %rd15686, 1;
	and.b64  	%rd11228, %rd11227, 8589934590;
	or.b64  	%rd15755, %rd11226, %rd11228;
	shr.u64 	%rd11229, %rd11228, 32;
	shl.b64 	%rd11230, %rd15687, 1;
	and.b64  	%rd11231, %rd11230, 8589934590;
	or.b64  	%rd15756, %rd11229, %rd11231;
	shr.u64 	%rd11232, %rd11231, 32;
	shl.b64 	%rd11233, %rd15688, 1;
	and.b64  	%rd11234, %rd11233, 8589934590;
	or.b64  	%rd15757, %rd11232, %rd11234;
	shr.u64 	%rd11235, %rd11234, 32;
	mul.wide.u32 	%rd11236, %r5748, 2;
	add.s64 	%rd11238, %rd11235, %rd11236;
	cvt.u32.u64 	%r5767, %rd11238;
	setp.gt.u64 	%p1137, %rd11238, 4294967295;
	setp.lt.u32 	%p1138, %r28, %r5767;
	or.pred  	%p1139, %p1137, %p1138;
	@%p1139 bra 	$L__BB0_973;
	cvt.u32.u64 	%r4244, %rd11;
	cvt.u32.u64 	%r4245, %rd15757;
	setp.ne.s32 	%p1140, %r28, %r5767;
	setp.ge.u32 	%p1141, %r4244, %r4245;
	or.pred  	%p1142, %p1140, %p1141;
	@%p1142 bra 	$L__BB0_974;
$L__BB0_973:
	cvt.u64.u32 	%rd11241, %r5766;
	sub.s64 	%rd11242, %rd11241, %rd5;
	cvt.u32.u64 	%r5766, %rd11242;
	shr.u64 	%rd11243, %rd11242, 63;
	and.b64  	%rd11244, %rd15752, 4294967295;
	add.s64 	%rd11245, %rd11243, %rd6;
	sub.s64 	%rd15752, %rd11244, %rd11245;
	shr.u64 	%rd11246, %rd15752, 63;
	and.b64  	%rd11247, %rd15753, 4294967295;
	add.s64 	%rd11248, %rd11246, %rd7;
	sub.s64 	%rd15753, %rd11247, %rd11248;
	shr.u64 	%rd11249, %rd15753, 63;
	and.b64  	%rd11250, %rd15754, 4294967295;
	add.s64 	%rd11251, %rd11249, %rd8;
	sub.s64 	%rd15754, %rd11250, %rd11251;
	shr.u64 	%rd11252, %rd15754, 63;
	and.b64  	%rd11253, %rd15755, 4294967295;
	add.s64 	%rd11254, %rd11252, %rd9;
	sub.s64 	%rd15755, %rd11253, %rd11254;
	shr.u64 	%rd11255, %rd15755, 63;
	and.b64  	%rd11256, %rd15756, 4294967295;
	add.s64 	%rd11257, %rd11255, %rd10;
	sub.s64 	%rd15756, %rd11256, %rd11257;
	shr.u64 	%rd11258, %rd15756, 63;
	and.b64  	%rd11259, %rd15757, 4294967295;
	add.s64 	%rd11260, %rd11258, %rd11;
	sub.s64 	%rd15757, %rd11259, %rd11260;
	shr.u64 	%rd11261, %rd15757, 63;
	cvt.u32.u64 	%r4246, %rd11261;
	add.s32 	%r4247, %r28, %r4246;
	sub.s32 	%r5767, %r5767, %r4247;
$L__BB0_974:
	shl.b32 	%r5768, %r5766, 1;
	shr.u32 	%r4248, %r5766, 31;
	cvt.u64.u32 	%rd11262, %r4248;
	shl.b64 	%rd11263, %rd15752, 1;
	and.b64  	%rd11264, %rd11263, 8589934590;
	or.b64  	%rd15758, %rd11264, %rd11262;
	shr.u64 	%rd11265, %rd11264, 32;
	shl.b64 	%rd11266, %rd15753, 1;
	and.b64  	%rd11267, %rd11266, 8589934590;
	or.b64  	%rd15759, %rd11265, %rd11267;
	shr.u64 	%rd11268, %rd11267, 32;
	shl.b64 	%rd11269, %rd15754, 1;
	and.b64  	%rd11270, %rd11269, 8589934590;
	or.b64  	%rd15760, %rd11268, %rd11270;
	shr.u64 	%rd11271, %rd11270, 32;
	shl.b64 	%rd11272, %rd15755, 1;
	and.b64  	%rd11273, %rd11272, 8589934590;
	or.b64  	%rd15761, %rd11271, %rd11273;
	shr.u64 	%rd11274, %rd11273, 32;
	shl.b64 	%rd11275, %rd15756, 1;
	and.b64  	%rd11276, %rd11275, 8589934590;
	or.b64  	%rd15762, %rd11274, %rd11276;
	shr.u64 	%rd11277, %rd11276, 32;
	shl.b64 	%rd11278, %rd15757, 1;
	and.b64  	%rd11279, %rd11278, 8589934590;
	or.b64  	%rd15763, %rd11277, %rd11279;
	shr.u64 	%rd11280, %rd11279, 32;
	mul.wide.u32 	%rd11281, %r5767, 2;
	add.s64 	%rd11282, %rd11280, %rd11281;
	cvt.u32.u64 	%r5769, %rd11282;
	setp.gt.u64 	%p1143, %rd11282, 4294967295;
	setp.lt.u32 	%p1144, %r28, %r5769;
	or.pred  	%p1145, %p1143, %p1144;
	@%p1145 bra 	$L__BB0_976;
	cvt.u32.u64 	%r4249, %rd11;
	cvt.u32.u64 	%r4250, %rd15763;
	setp.ne.s32 	%p1146, %r28, %r5769;
	setp.ge.u32 	%p1147, %r4249, %r4250;
	or.pred  	%p1148, %p1146, %p1147;
	@%p1148 bra 	$L__BB0_977;
$L__BB0_976:
	cvt.u64.u32 	%rd11286, %r5768;
	sub.s64 	%rd11287, %rd11286, %rd5;
	cvt.u32.u64 	%r5768, %rd11287;
	shr.u64 	%rd11288, %rd11287, 63;
	and.b64  	%rd11289, %rd15758, 4294967295;
	add.s64 	%rd11290, %rd11288, %rd6;
	sub.s64 	%rd15758, %rd11289, %rd11290;
	shr.u64 	%rd11291, %rd15758, 63;
	and.b64  	%rd11292, %rd15759, 4294967295;
	add.s64 	%rd11293, %rd11291, %rd7;
	sub.s64 	%rd15759, %rd11292, %rd11293;
	shr.u64 	%rd11294, %rd15759, 63;
	and.b64  	%rd11295, %rd15760, 4294967295;
	add.s64 	%rd11296, %rd11294, %rd8;
	sub.s64 	%rd15760, %rd11295, %rd11296;
	shr.u64 	%rd11297, %rd15760, 63;
	and.b64  	%rd11298, %rd15761, 4294967295;
	add.s64 	%rd11299, %rd11297, %rd9;
	sub.s64 	%rd15761, %rd11298, %rd11299;
	shr.u64 	%rd11300, %rd15761, 63;
	and.b64  	%rd11301, %rd15762, 4294967295;
	add.s64 	%rd11302, %rd11300, %rd10;
	sub.s64 	%rd15762, %rd11301, %rd11302;
	shr.u64 	%rd11303, %rd15762, 63;
	and.b64  	%rd11304, %rd15763, 4294967295;
	add.s64 	%rd11305, %rd11303, %rd11;
	sub.s64 	%rd15763, %rd11304, %rd11305;
	shr.u64 	%rd11306, %rd15763, 63;
	cvt.u32.u64 	%r4251, %rd11306;
	add.s32 	%r4252, %r28, %r4251;
	sub.s32 	%r5769, %r5769, %r4252;
$L__BB0_977:
	shl.b32 	%r5770, %r5768, 1;
	shr.u32 	%r4253, %r5768, 31;
	cvt.u64.u32 	%rd11307, %r4253;
	shl.b64 	%rd11308, %rd15758, 1;
	and.b64  	%rd11309, %rd11308, 8589934590;
	or.b64  	%rd15764, %rd11309, %rd11307;
	shr.u64 	%rd11310, %rd11309, 32;
	shl.b64 	%rd11311, %rd15759, 1;
	and.b64  	%rd11312, %rd11311, 8589934590;
	or.b64  	%rd15765, %rd11310, %rd11312;
	shr.u64 	%rd11313, %rd11312, 32;
	shl.b64 	%rd11314, %rd15760, 1;
	and.b64  	%rd11315, %rd11314, 8589934590;
	or.b64  	%rd15766, %rd11313, %rd11315;
	shr.u64 	%rd11316, %rd11315, 32;
	shl.b64 	%rd11317, %rd15761, 1;
	and.b64  	%rd11318, %rd11317, 8589934590;
	or.b64  	%rd15767, %rd11316, %rd11318;
	shr.u64 	%rd11319, %rd11318, 32;
	shl.b64 	%rd11320, %rd15762, 1;
	and.b64  	%rd11321, %rd11320, 8589934590;
	or.b64  	%rd15768, %rd11319, %rd11321;
	shr.u64 	%rd11322, %rd11321, 32;
	shl.b64 	%rd11323, %rd15763, 1;
	and.b64  	%rd11324, %rd11323, 8589934590;
	or.b64  	%rd15769, %rd11322, %rd11324;
	shr.u64 	%rd11325, %rd11324, 32;
	mul.wide.u32 	%rd11326, %r5769, 2;
	add.s64 	%rd11327, %rd11325, %rd11326;
	cvt.u32.u64 	%r5771, %rd11327;
	setp.gt.u64 	%p1149, %rd11327, 4294967295;
	setp.lt.u32 	%p1150, %r28, %r5771;
	or.pred  	%p1151, %p1149, %p1150;
	@%p1151 bra 	$L__BB0_979;
	cvt.u32.u64 	%r4254, %rd11;
	cvt.u32.u64 	%r4255, %rd15769;
	setp.ne.s32 	%p1152, %r28, %r5771;
	setp.ge.u32 	%p1153, %r4254, %r4255;
	or.pred  	%p1154, %p1152, %p1153;
	@%p1154 bra 	$L__BB0_980;
$L__BB0_979:
	cvt.u64.u32 	%rd11331, %r5770;
	sub.s64 	%rd11332, %rd11331, %rd5;
	cvt.u32.u64 	%r5770, %rd11332;
	shr.u64 	%rd11333, %rd11332, 63;
	and.b64  	%rd11334, %rd15764, 4294967295;
	add.s64 	%rd11335, %rd11333, %rd6;
	sub.s64 	%rd15764, %rd11334, %rd11335;
	shr.u64 	%rd11336, %rd15764, 63;
	and.b64  	%rd11337, %rd15765, 4294967295;
	add.s64 	%rd11338, %rd11336, %rd7;
	sub.s64 	%rd15765, %rd11337, %rd11338;
	shr.u64 	%rd11339, %rd15765, 63;
	and.b64  	%rd11340, %rd15766, 4294967295;
	add.s64 	%rd11341, %rd11339, %rd8;
	sub.s64 	%rd15766, %rd11340, %rd11341;
	shr.u64 	%rd11342, %rd15766, 63;
	and.b64  	%rd11343, %rd15767, 4294967295;
	add.s64 	%rd11344, %rd11342, %rd9;
	sub.s64 	%rd15767, %rd11343, %rd11344;
	shr.u64 	%rd11345, %rd15767, 63;
	and.b64  	%rd11346, %rd15768, 4294967295;
	add.s64 	%rd11347, %rd11345, %rd10;
	sub.s64 	%rd15768, %rd11346, %rd11347;
	shr.u64 	%rd11348, %rd15768, 63;
	and.b64  	%rd11349, %rd15769, 4294967295;
	add.s64 	%rd11350, %rd11348, %rd11;
	sub.s64 	%rd15769, %rd11349, %rd11350;
	shr.u64 	%rd11351, %rd15769, 63;
	cvt.u32.u64 	%r4256, %rd11351;
	add.s32 	%r4257, %r28, %r4256;
	sub.s32 	%r5771, %r5771, %r4257;
$L__BB0_980:
	and.b64  	%rd11352, %rd15745, 4294967295;
	cvt.u64.u32 	%rd11353, %r5770;
	sub.s64 	%rd11354, %rd11352, %rd11353;
	cvt.u32.u64 	%r5772, %rd11354;
	shr.u64 	%rd11355, %rd11354, 63;
	and.b64  	%rd11356, %rd15746, 4294967295;
	and.b64  	%rd11357, %rd15764, 4294967295;
	add.s64 	%rd11358, %rd11355, %rd11357;
	sub.s64 	%rd15770, %rd11356, %rd11358;
	shr.u64 	%rd11359, %rd15770, 63;
	and.b64  	%rd11360, %rd15747, 4294967295;
	and.b64  	%rd11361, %rd15765, 4294967295;
	add.s64 	%rd11362, %rd11359, %rd11361;
	sub.s64 	%rd15771, %rd11360, %rd11362;
	shr.u64 	%rd11363, %rd15771, 63;
	and.b64  	%rd11364, %rd15748, 4294967295;
	and.b64  	%rd11365, %rd15766, 4294967295;
	add.s64 	%rd11366, %rd11363, %rd11365;
	sub.s64 	%rd15772, %rd11364, %rd11366;
	shr.u64 	%rd11367, %rd15772, 63;
	and.b64  	%rd11368, %rd15749, 4294967295;
	and.b64  	%rd11369, %rd15767, 4294967295;
	add.s64 	%rd11370, %rd11367, %rd11369;
	sub.s64 	%rd15773, %rd11368, %rd11370;
	shr.u64 	%rd11371, %rd15773, 63;
	and.b64  	%rd11372, %rd15750, 4294967295;
	and.b64  	%rd11373, %rd15768, 4294967295;
	add.s64 	%rd11374, %rd11371, %rd11373;
	sub.s64 	%rd15774, %rd11372, %rd11374;
	shr.u64 	%rd11375, %rd15774, 63;
	and.b64  	%rd11376, %rd15751, 4294967295;
	and.b64  	%rd11377, %rd15769, 4294967295;
	add.s64 	%rd11378, %rd11375, %rd11377;
	sub.s64 	%rd15775, %rd11376, %rd11378;
	shr.u64 	%rd11379, %rd15775, 63;
	cvt.u64.u32 	%rd11380, %r5765;
	cvt.u64.u32 	%rd11381, %r5771;
	add.s64 	%rd11382, %rd11379, %rd11381;
	sub.s64 	%rd11383, %rd11380, %rd11382;
	cvt.u32.u64 	%r5786, %rd11383;
	setp.gt.s64 	%p1155, %rd11383, -1;
	@%p1155 bra 	$L__BB0_982;
	cvt.u32.u64 	%r4258, %rd5;
	add.s32 	%r5772, %r4258, %r5772;
	setp.lt.u32 	%p1156, %r5772, %r4258;
	selp.u64 	%rd11384, 1, 0, %p1156;
	and.b64  	%rd11385, %rd15770, 4294967295;
	add.s64 	%rd11386, %rd11385, %rd11384;
	add.s64 	%rd15770, %rd11386, %rd6;
	shr.u64 	%rd11387, %rd15770, 32;
	and.b64  	%rd11388, %rd15771, 4294967295;
	add.s64 	%rd11389, %rd11387, %rd11388;
	add.s64 	%rd15771, %rd11389, %rd7;
	shr.u64 	%rd11390, %rd15771, 32;
	and.b64  	%rd11391, %rd15772, 4294967295;
	add.s64 	%rd11392, %rd11390, %rd11391;
	add.s64 	%rd15772, %rd11392, %rd8;
	shr.u64 	%rd11393, %rd15772, 32;
	and.b64  	%rd11394, %rd15773, 4294967295;
	add.s64 	%rd11395, %rd11393, %rd11394;
	add.s64 	%rd15773, %rd11395, %rd9;
	shr.u64 	%rd11396, %rd15773, 32;
	and.b64  	%rd11397, %rd15774, 4294967295;
	add.s64 	%rd11398, %rd11396, %rd11397;
	add.s64 	%rd15774, %rd11398, %rd10;
	shr.u64 	%rd11399, %rd15774, 32;
	and.b64  	%rd11400, %rd15775, 4294967295;
	add.s64 	%rd11401, %rd11399, %rd11400;
	add.s64 	%rd15775, %rd11401, %rd11;
	{ .reg .b32 tmp; mov.b64 {tmp, %r4259}, %rd15775; }
	add.s32 	%r4260, %r5786, %r4259;
	add.s32 	%r5786, %r4260, %r28;
$L__BB0_982:
	cvt.u64.u32 	%rd11403, %r5787;
	cvt.u64.u32 	%rd11404, %r5788;
	cvt.u64.u32 	%rd11405, %r5789;
	cvt.u64.u32 	%rd11406, %r5790;
	cvt.u64.u32 	%rd11407, %r5791;
	cvt.u64.u32 	%rd11408, %r5792;
	cvt.u32.u64 	%r1052, %rd15775;
	cvt.u32.u64 	%r1053, %rd15774;
	cvt.u32.u64 	%r1054, %rd15773;
	cvt.u32.u64 	%r1055, %rd15772;
	cvt.u32.u64 	%r1056, %rd15771;
	cvt.u32.u64 	%r1057, %rd15770;
	cvt.u64.u32 	%rd11410, %r5644;
	mul.wide.u32 	%rd15776, %r5644, %r5793;
	shr.u64 	%rd11411, %rd15776, 32;
	cvt.u64.u32 	%rd11412, %r5643;
	mul.wide.u32 	%rd11413, %r5643, %r5793;
	add.s64 	%rd11414, %rd11411, %rd11413;
	shr.u64 	%rd11415, %rd11414, 32;
	cvt.u64.u32 	%rd11416, %r5642;
	mul.wide.u32 	%rd11417, %r5642, %r5793;
	add.s64 	%rd11418, %rd11415, %rd11417;
	shr.u64 	%rd11419, %rd11418, 32;
	cvt.u64.u32 	%rd11420, %r5641;
	mul.wide.u32 	%rd11421, %r5641, %r5793;
	add.s64 	%rd11422, %rd11419, %rd11421;
	shr.u64 	%rd11423, %rd11422, 32;
	cvt.u64.u32 	%rd11424, %r5640;
	mul.wide.u32 	%rd11425, %r5640, %r5793;
	add.s64 	%rd11426, %rd11423, %rd11425;
	shr.u64 	%rd11427, %rd11426, 32;
	cvt.u64.u32 	%rd11428, %r5639;
	mul.wide.u32 	%rd11429, %r5639, %r5793;
	add.s64 	%rd11430, %rd11427, %rd11429;
	shr.u64 	%rd11431, %rd11430, 32;
	cvt.u64.u32 	%rd11432, %r5638;
	mul.wide.u32 	%rd11433, %r5638, %r5793;
	add.s64 	%rd11434, %rd11431, %rd11433;
	shr.u64 	%rd11435, %rd11434, 32;
	cvt.u64.u32 	%rd11436, %r5637;
	mul.wide.u32 	%rd11437, %r5644, %r5792;
	and.b64  	%rd11438, %rd11414, 4294967295;
	add.s64 	%rd15777, %rd11437, %rd11438;
	shr.u64 	%rd11439, %rd15777, 32;
	mul.wide.u32 	%rd11440, %r5643, %r5792;
	and.b64  	%rd11441, %rd11418, 4294967295;
	add.s64 	%rd11442, %rd11439, %rd11441;
	add.s64 	%rd11443, %rd11442, %rd11440;
	shr.u64 	%rd11444, %rd11443, 32;
	mul.wide.u32 	%rd11445, %r5642, %r5792;
	and.b64  	%rd11446, %rd11422, 4294967295;
	add.s64 	%rd11447, %rd11444, %rd11446;
	add.s64 	%rd11448, %rd11447, %rd11445;
	shr.u64 	%rd11449, %rd11448, 32;
	mul.wide.u32 	%rd11450, %r5641, %r5792;
	and.b64  	%rd11451, %rd11426, 4294967295;
	add.s64 	%rd11452, %rd11449, %rd11451;
	add.s64 	%rd11453, %rd11452, %rd11450;
	shr.u64 	%rd11454, %rd11453, 32;
	mul.wide.u32 	%rd11455, %r5640, %r5792;
	and.b64  	%rd11456, %rd11430, 4294967295;
	add.s64 	%rd11457, %rd11454, %rd11456;
	add.s64 	%rd11458, %rd11457, %rd11455;
	shr.u64 	%rd11459, %rd11458, 32;
	mul.wide.u32 	%rd11460, %r5639, %r5792;
	and.b64  	%rd11461, %rd11434, 4294967295;
	add.s64 	%rd11462, %rd11459, %rd11461;
	add.s64 	%rd11463, %rd11462, %rd11460;
	shr.u64 	%rd11464, %rd11463, 32;
	mul.wide.u32 	%rd11465, %r5644, %r5791;
	and.b64  	%rd11466, %rd11443, 4294967295;
	add.s64 	%rd15778, %rd11465, %rd11466;
	shr.u64 	%rd11467, %rd15778, 32;
	mul.wide.u32 	%rd11468, %r5643, %r5791;
	and.b64  	%rd11469, %rd11448, 4294967295;
	add.s64 	%rd11470, %rd11467, %rd11469;
	add.s64 	%rd11471, %rd11470, %rd11468;
	shr.u64 	%rd11472, %rd11471, 32;
	mul.wide.u32 	%rd11473, %r5642, %r5791;
	and.b64  	%rd11474, %rd11453, 4294967295;
	add.s64 	%rd11475, %rd11472, %rd11474;
	add.s64 	%rd11476, %rd11475, %rd11473;
	shr.u64 	%rd11477, %rd11476, 32;
	mul.wide.u32 	%rd11478, %r5641, %r5791;
	and.b64  	%rd11479, %rd11458, 4294967295;
	add.s64 	%rd11480, %rd11477, %rd11479;
	add.s64 	%rd11481, %rd11480, %rd11478;
	shr.u64 	%rd11482, %rd11481, 32;
	mul.wide.u32 	%rd11483, %r5640, %r5791;
	and.b64  	%rd11484, %rd11463, 4294967295;
	add.s64 	%rd11485, %rd11482, %rd11484;
	add.s64 	%rd11486, %rd11485, %rd11483;
	shr.u64 	%rd11487, %rd11486, 32;
	mul.wide.u32 	%rd11488, %r5644, %r5790;
	and.b64  	%rd11489, %rd11471, 4294967295;
	add.s64 	%rd15779, %rd11488, %rd11489;
	shr.u64 	%rd11490, %rd15779, 32;
	mul.wide.u32 	%rd11491, %r5643, %r5790;
	and.b64  	%rd11492, %rd11476, 4294967295;
	add.s64 	%rd11493, %rd11490, %rd11492;
	add.s64 	%rd11494, %rd11493, %rd11491;
	shr.u64 	%rd11495, %rd11494, 32;
	mul.wide.u32 	%rd11496, %r5642, %r5790;
	and.b64  	%rd11497, %rd11481, 4294967295;
	add.s64 	%rd11498, %rd11495, %rd11497;
	add.s64 	%rd11499, %rd11498, %rd11496;
	shr.u64 	%rd11500, %rd11499, 32;
	mul.wide.u32 	%rd11501, %r5641, %r5790;
	and.b64  	%rd11502, %rd11486, 4294967295;
	add.s64 	%rd11503, %rd11500, %rd11502;
	add.s64 	%rd11504, %rd11503, %rd11501;
	shr.u64 	%rd11505, %rd11504, 32;
	mul.wide.u32 	%rd11506, %r5644, %r5789;
	and.b64  	%rd11507, %rd11494, 4294967295;
	add.s64 	%rd15780, %rd11506, %rd11507;
	shr.u64 	%rd11508, %rd15780, 32;
	mul.wide.u32 	%rd11509, %r5643, %r5789;
	and.b64  	%rd11510, %rd11499, 4294967295;
	add.s64 	%rd11511, %rd11508, %rd11510;
	add.s64 	%rd11512, %rd11511, %rd11509;
	shr.u64 	%rd11513, %rd11512, 32;
	mul.wide.u32 	%rd11514, %r5642, %r5789;
	and.b64  	%rd11515, %rd11504, 4294967295;
	add.s64 	%rd11516, %rd11513, %rd11515;
	add.s64 	%rd11517, %rd11516, %rd11514;
	shr.u64 	%rd11518, %rd11517, 32;
	mul.wide.u32 	%rd11519, %r5644, %r5788;
	and.b64  	%rd11520, %rd11512, 4294967295;
	add.s64 	%rd15781, %rd11519, %rd11520;
	shr.u64 	%rd11521, %rd15781, 32;
	mul.wide.u32 	%rd11522, %r5643, %r5788;
	and.b64  	%rd11523, %rd11517, 4294967295;
	add.s64 	%rd11524, %rd11521, %rd11523;
	add.s64 	%rd11525, %rd11524, %rd11522;
	shr.u64 	%rd11526, %rd11525, 32;
	mul.wide.u32 	%rd11527, %r5644, %r5787;
	and.b64  	%rd11528, %rd11525, 4294967295;
	add.s64 	%rd15782, %rd11527, %rd11528;
	shr.u64 	%rd11529, %rd15782, 32;
	cvt.u32.u64 	%r4261, %rd11526;
	cvt.u32.u64 	%r4262, %rd11518;
	cvt.u32.u64 	%r4263, %rd11505;
	cvt.u32.u64 	%r4264, %rd11487;
	cvt.u32.u64 	%r4265, %rd11464;
	cvt.u32.u64 	%r4266, %rd11435;
	cvt.u32.u64 	%r4268, %rd11436;
	mad.lo.s32 	%r4269, %r4268, %r4004, %r4266;
	add.s32 	%r4270, %r4265, %r4269;
	cvt.u32.u64 	%r4271, %rd11408;
	cvt.u32.u64 	%r4272, %rd11432;
	mad.lo.s32 	%r4273, %r4272, %r4271, %r4270;
	add.s32 	%r4274, %r4264, %r4273;
	cvt.u32.u64 	%r4275, %rd11407;
	cvt.u32.u64 	%r4276, %rd11428;
	mad.lo.s32 	%r4277, %r4276, %r4275, %r4274;
	add.s32 	%r4278, %r4263, %r4277;
	cvt.u32.u64 	%r4279, %rd11406;
	cvt.u32.u64 	%r4280, %rd11424;
	mad.lo.s32 	%r4281, %r4280, %r4279, %r4278;
	add.s32 	%r4282, %r4262, %r4281;
	cvt.u32.u64 	%r4283, %rd11405;
	cvt.u32.u64 	%r4284, %rd11420;
	mad.lo.s32 	%r4285, %r4284, %r4283, %r4282;
	add.s32 	%r4286, %r4261, %r4285;
	cvt.u32.u64 	%r4287, %rd11404;
	cvt.u32.u64 	%r4288, %rd11416;
	mad.lo.s32 	%r4289, %r4288, %r4287, %r4286;
	cvt.u32.u64 	%r4290, %rd11529;
	add.s32 	%r4291, %r4290, %r4289;
	cvt.u32.u64 	%r4292, %rd11403;
	cvt.u32.u64 	%r4293, %rd11412;
	mad.lo.s32 	%r4294, %r4293, %r4292, %r4291;
	cvt.u32.u64 	%r4296, %rd11410;
	mad.lo.s32 	%r5774, %r4296, %r4005, %r4294;
$L__BB0_983:
	cvt.u32.u64 	%r1060, %rd15782;
	cvt.u32.u64 	%r1061, %rd15781;
	cvt.u32.u64 	%r1062, %rd15780;
	cvt.u32.u64 	%r1063, %rd15779;
	cvt.u32.u64 	%r1064, %rd15778;
	cvt.u32.u64 	%r1065, %rd15777;
	cvt.u32.u64 	%r1066, %rd15776;
	setp.gt.u32 	%p1157, %r5774, %r28;
	@%p1157 bra 	$L__BB0_997;
	setp.lt.u32 	%p1158, %r5774, %r28;
	@%p1158 bra 	$L__BB0_998;
	cvt.u32.u64 	%r4297, %rd11;
	setp.lt.u32 	%p1159, %r4297, %r1060;
	@%p1159 bra 	$L__BB0_997;
	setp.gt.u32 	%p1160, %r4297, %r1060;
	@%p1160 bra 	$L__BB0_998;
	cvt.u32.u64 	%r4299, %rd10;
	setp.lt.u32 	%p1161, %r4299, %r1061;
	@%p1161 bra 	$L__BB0_997;
	setp.gt.u32 	%p1162, %r4299, %r1061;
	@%p1162 bra 	$L__BB0_998;
	cvt.u32.u64 	%r4301, %rd9;
	setp.lt.u32 	%p1163, %r4301, %r1062;
	@%p1163 bra 	$L__BB0_997;
	setp.gt.u32 	%p1164, %r4301, %r1062;
	@%p1164 bra 	$L__BB0_998;
	cvt.u32.u64 	%r4303, %rd8;
	setp.lt.u32 	%p1165, %r4303, %r1063;
	@%p1165 bra 	$L__BB0_997;
	setp.gt.u32 	%p1166, %r4303, %r1063;
	@%p1166 bra 	$L__BB0_998;
	cvt.u32.u64 	%r4305, %rd7;
	setp.lt.u32 	%p1167, %r4305, %r1064;
	@%p1167 bra 	$L__BB0_997;
	setp.gt.u32 	%p1168, %r4305, %r1064;
	@%p1168 bra 	$L__BB0_998;
	cvt.u32.u64 	%r4307, %rd6;
	setp.lt.u32 	%p1169, %r4307, %r1065;
	@%p1169 bra 	$L__BB0_997;
	cvt.u32.u64 	%r4308, %rd5;
	setp.gt.u32 	%p1170, %r4307, %r1065;
	setp.gt.u32 	%p1171, %r4308, %r1066;
	or.pred  	%p1172, %p1170, %p1171;
	@%p1172 bra 	$L__BB0_998;
$L__BB0_997:
	and.b64  	%rd11578, %rd15776, 4294967295;
	sub.s64 	%rd15776, %rd11578, %rd5;
	shr.u64 	%rd11579, %rd15776, 63;
	and.b64  	%rd11580, %rd15777, 4294967295;
	add.s64 	%rd11581, %rd11579, %rd6;
	sub.s64 	%rd15777, %rd11580, %rd11581;
	shr.u64 	%rd11582, %rd15777, 63;
	and.b64  	%rd11583, %rd15778, 4294967295;
	add.s64 	%rd11584, %rd11582, %rd7;
	sub.s64 	%rd15778, %rd11583, %rd11584;
	shr.u64 	%rd11585, %rd15778, 63;
	and.b64  	%rd11586, %rd15779, 4294967295;
	add.s64 	%rd11587, %rd11585, %rd8;
	sub.s64 	%rd15779, %rd11586, %rd11587;
	shr.u64 	%rd11588, %rd15779, 63;
	and.b64  	%rd11589, %rd15780, 4294967295;
	add.s64 	%rd11590, %rd11588, %rd9;
	sub.s64 	%rd15780, %rd11589, %rd11590;
	shr.u64 	%rd11591, %rd15780, 63;
	and.b64  	%rd11592, %rd15781, 4294967295;
	add.s64 	%rd11593, %rd11591, %rd10;
	sub.s64 	%rd15781, %rd11592, %rd11593;
	shr.u64 	%rd11594, %rd15781, 63;
	and.b64  	%rd11595, %rd15782, 4294967295;
	add.s64 	%rd11596, %rd11594, %rd11;
	sub.s64 	%rd15782, %rd11595, %rd11596;
	shr.u64 	%rd11597, %rd15782, 63;
	cvt.u32.u64 	%r4313, %rd11597;
	add.s32 	%r4314, %r28, %r4313;
	sub.s32 	%r5774, %r5774, %r4314;
	bra.uni 	$L__BB0_983;
$L__BB0_998:
	shl.b32 	%r5785, %r1066, 1;
	shr.u64 	%rd11531, %rd15776, 31;
	and.b64  	%rd11532, %rd11531, 1;
	shl.b64 	%rd11533, %rd15777, 1;
	and.b64  	%rd11534, %rd11533, 8589934590;
	or.b64  	%rd15783, %rd11532, %rd11534;
	shr.u64 	%rd11535, %rd11534, 32;
	shl.b64 	%rd11536, %rd15778, 1;
	and.b64  	%rd11537, %rd11536, 8589934590;
	or.b64  	%rd15784, %rd11535, %rd11537;
	shr.u64 	%rd11538, %rd11537, 32;
	shl.b64 	%rd11539, %rd15779, 1;
	and.b64  	%rd11540, %rd11539, 8589934590;
	or.b64  	%rd15785, %rd11538, %rd11540;
	shr.u64 	%rd11541, %rd11540, 32;
	shl.b64 	%rd11542, %rd15780, 1;
	and.b64  	%rd11543, %rd11542, 8589934590;
	or.b64  	%rd15786, %rd11541, %rd11543;
	shr.u64 	%rd11544, %rd11543, 32;
	shl.b64 	%rd11545, %rd15781, 1;
	and.b64  	%rd11546, %rd11545, 8589934590;
	or.b64  	%rd15787, %rd11544, %rd11546;
	shr.u64 	%rd11547, %rd11546, 32;
	shl.b64 	%rd11548, %rd15782, 1;
	and.b64  	%rd11549, %rd11548, 8589934590;
	or.b64  	%rd2299, %rd11547, %rd11549;
	shr.u64 	%rd11550, %rd11549, 32;
	mul.wide.u32 	%rd11551, %r5774, 2;
	add.s64 	%rd11553, %rd11550, %rd11551;
	cvt.u32.u64 	%r5778, %rd11553;
	setp.gt.u64 	%p1173, %rd11553, 4294967295;
	setp.lt.u32 	%p1174, %r28, %r5778;
	or.pred  	%p1175, %p1173, %p1174;
	@%p1175 bra 	$L__BB0_1000;
	cvt.u32.u64 	%r4310, %rd11;
	cvt.u32.u64 	%r5779, %rd2299;
	setp.ne.s32 	%p1176, %r28, %r5778;
	setp.ge.u32 	%p1177, %r4310, %r5779;
	or.pred  	%p1178, %p1176, %p1177;
	@%p1178 bra 	$L__BB0_1001;
$L__BB0_1000:
	cvt.u64.u32 	%rd11556, %r5785;
	sub.s64 	%rd11557, %rd11556, %rd5;
	cvt.u32.u64 	%r5785, %rd11557;
	shr.u64 	%rd11558, %rd11557, 63;
	and.b64  	%rd11559, %rd15783, 4294967295;
	add.s64 	%rd11560, %rd11558, %rd6;
	sub.s64 	%rd15783, %rd11559, %rd11560;
	shr.u64 	%rd11561, %rd15783, 63;
	and.b64  	%rd11562, %rd15784, 4294967295;
	add.s64 	%rd11563, %rd11561, %rd7;
	sub.s64 	%rd15784, %rd11562, %rd11563;
	shr.u64 	%rd11564, %rd15784, 63;
	and.b64  	%rd11565, %rd15785, 4294967295;
	add.s64 	%rd11566, %rd11564, %rd8;
	sub.s64 	%rd15785, %rd11565, %rd11566;
	shr.u64 	%rd11567, %rd15785, 63;
	and.b64  	%rd11568, %rd15786, 4294967295;
	add.s64 	%rd11569, %rd11567, %rd9;
	sub.s64 	%rd15786, %rd11568, %rd11569;
	shr.u64 	%rd11570, %rd15786, 63;
	and.b64  	%rd11571, %rd15787, 4294967295;
	add.s64 	%rd11572, %rd11570, %rd10;
	sub.s64 	%rd15787, %rd11571, %rd11572;
	shr.u64 	%rd11573, %rd15787, 63;
	and.b64  	%rd11574, %rd2299, 4294967295;
	add.s64 	%rd11575, %rd11573, %rd11;
	sub.s64 	%rd11576, %rd11574, %rd11575;
	cvt.u32.u64 	%r5779, %rd11576;
	shr.u64 	%rd11577, %rd11576, 63;
	cvt.u32.u64 	%r4311, %rd11577;
	add.s32 	%r4312, %r28, %r4311;
	sub.s32 	%r5778, %r5778, %r4312;
$L__BB0_1001:
	cvt.u32.u64 	%r5780, %rd15787;
	cvt.u32.u64 	%r5781, %rd15786;
	cvt.u32.u64 	%r5782, %rd15785;
	cvt.u32.u64 	%r5783, %rd15784;
	cvt.u32.u64 	%r5784, %rd15783;
	mov.u32 	%r5787, %r1052;
	mov.u32 	%r5788, %r1053;
	mov.u32 	%r5789, %r1054;
	mov.u32 	%r5790, %r1055;
	mov.u32 	%r5791, %r1056;
	mov.u32 	%r5792, %r1057;
	mov.u32 	%r5793, %r5772;
$L__BB0_1002:
	shr.u64 	%rd2310, %rd15400, 1;
	add.s32 	%r1107, %r5636, 1;
	setp.lt.u32 	%p1179, %r5636, 63;
	setp.gt.u64 	%p1180, %rd15400, 1;
	and.pred  	%p1181, %p1179, %p1180;
	mov.u32 	%r5612, %r5722;
	mov.u32 	%r5613, %r5723;
	mov.u32 	%r5614, %r5724;
	mov.u32 	%r5615, %r5725;
	mov.u32 	%r5616, %r5726;
	mov.u32 	%r5617, %r5727;
	mov.u32 	%r5618, %r5728;
	mov.u32 	%r5619, %r5729;
	mov.u32 	%r5620, %r5730;
	mov.u32 	%r5621, %r5731;
	mov.u32 	%r5622, %r5732;
	mov.u32 	%r5623, %r5733;
	mov.u32 	%r5624, %r5734;
	mov.u32 	%r5625, %r5735;
	mov.u32 	%r5626, %r5736;
	mov.u32 	%r5627, %r5737;
	mov.u32 	%r5628, %r5738;
	mov.u32 	%r5629, %r5739;
	mov.u32 	%r5630, %r5740;
	mov.u32 	%r5631, %r5741;
	mov.u32 	%r5632, %r5742;
	mov.u32 	%r5633, %r5743;
	mov.u32 	%r5634, %r5744;
	mov.u32 	%r5635, %r5745;
	mov.u32 	%r5636, %r1107;
	mov.u64 	%rd15400, %rd2310;
	mov.u32 	%r5637, %r5778;
	mov.u32 	%r5638, %r5779;
	mov.u32 	%r5639, %r5780;
	mov.u32 	%r5640, %r5781;
	mov.u32 	%r5641, %r5782;
	mov.u32 	%r5642, %r5783;
	mov.u32 	%r5643, %r5784;
	mov.u32 	%r5644, %r5785;
	@%p1181 bra 	$L__BB0_321;
$L__BB0_1003:
	or.b32  	%r4327, %r5591, %r5590;
	or.b32  	%r4328, %r4327, %r5589;
	or.b32  	%r4329, %r4328, %r5588;
	or.b32  	%r4330, %r4329, %r5587;
	or.b32  	%r4331, %r4330, %r5586;
	or.b32  	%r4332, %r4331, %r5585;
	or.b32  	%r4333, %r4332, %r5584;
	setp.eq.s32 	%p1182, %r4333, 0;
	mov.u32 	%r5887, %r5722;
	mov.u32 	%r5888, %r5723;
	mov.u32 	%r5889, %r5724;
	mov.u32 	%r5890, %r5725;
	mov.u32 	%r5891, %r5726;
	mov.u32 	%r5892, %r5727;
	mov.u32 	%r5893, %r5728;
	mov.u32 	%r5894, %r5729;
	mov.u32 	%r5895, %r5730;
	mov.u32 	%r5896, %r5731;
	mov.u32 	%r5897, %r5732;
	mov.u32 	%r5898, %r5733;
	mov.u32 	%r5899, %r5734;
	mov.u32 	%r5900, %r5735;
	mov.u32 	%r5901, %r5736;
	mov.u32 	%r5902, %r5737;
	mov.u32 	%r5903, %r5738;
	mov.u32 	%r5904, %r5739;
	mov.u32 	%r5905, %r5740;
	mov.u32 	%r5906, %r5741;
	mov.u32 	%r5907, %r5742;
	mov.u32 	%r5908, %r5743;
	mov.u32 	%r5909, %r5744;
	mov.u32 	%r5910, %r5745;
	@%p1182 bra 	$L__BB0_1282;
	or.b32  	%r4334, %r5729, %r5728;
	or.b32  	%r4335, %r4334, %r5727;
	or.b32  	%r4336, %r4335, %r5726;
	or.b32  	%r4337, %r4336, %r5725;
	or.b32  	%r4338, %r4337, %r5724;
	or.b32  	%r4339, %r4338, %r5723;
	or.b32  	%r4340, %r4339, %r5722;
	setp.eq.s32 	%p1183, %r4340, 0;
	mov.u32 	%r5887, %r5584;
	mov.u32 	%r5888, %r5585;
	mov.u32 	%r5889, %r5586;
	mov.u32 	%r5890, %r5587;
	mov.u32 	%r5891, %r5588;
	mov.u32 	%r5892, %r5589;
	mov.u32 	%r5893, %r5590;
	mov.u32 	%r5894, %r5591;
	mov.u32 	%r5895, %r5592;
	mov.u32 	%r5896, %r5593;
	mov.u32 	%r5897, %r5594;
	mov.u32 	%r5898, %r5595;
	mov.u32 	%r5899, %r5596;
	mov.u32 	%r5900, %r5597;
	mov.u32 	%r5901, %r5598;
	mov.u32 	%r5902, %r5599;
	mov.u32 	%r5903, %r5600;
	mov.u32 	%r5904, %r5601;
	mov.u32 	%r5905, %r5602;
	mov.u32 	%r5906, %r5603;
	mov.u32 	%r5907, %r5604;
	mov.u32 	%r5908, %r5605;
	mov.u32 	%r5909, %r5606;
	mov.u32 	%r5910, %r5607;
	@%p1183 bra 	$L__BB0_1282;
	cvt.u64.u32 	%rd2311, %r5591;
	mul.wide.u32 	%rd15788, %r5591, %r5591;
	shr.u64 	%rd11718, %rd15788, 32;
	cvt.u64.u32 	%rd2313, %r5590;
	mul.wide.u32 	%rd11719, %r5590, %r5591;
	add.s64 	%rd11720, %rd11718, %rd11719;
	shr.u64 	%rd11721, %rd11720, 32;
	cvt.u64.u32 	%rd2314, %r5589;
	mul.wide.u32 	%rd11722, %r5589, %r5591;
	add.s64 	%rd11723, %rd11721, %rd11722;
	shr.u64 	%rd11724, %rd11723, 32;
	cvt.u64.u32 	%rd2315, %r5588;
	mul.wide.u32 	%rd11725, %r5588, %r5591;
	add.s64 	%rd11726, %rd11724, %rd11725;
	shr.u64 	%rd11727, %rd11726, 32;
	cvt.u64.u32 	%rd2316, %r5587;
	mul.wide.u32 	%rd11728, %r5587, %r5591;
	add.s64 	%rd11729, %rd11727, %rd11728;
	shr.u64 	%rd11730, %rd11729, 32;
	cvt.u64.u32 	%rd2317, %r5586;
	mul.wide.u32 	%rd11731, %r5586, %r5591;
	add.s64 	%rd11732, %rd11730, %rd11731;
	shr.u64 	%rd11733, %rd11732, 32;
	cvt.u64.u32 	%rd2318, %r5585;
	mul.wide.u32 	%rd11734, %r5585, %r5591;
	add.s64 	%rd11735, %rd11733, %rd11734;
	shr.u64 	%rd11736, %rd11735, 32;
	cvt.u64.u32 	%rd2319, %r5584;
	and.b64  	%rd11737, %rd11720, 4294967295;
	add.s64 	%rd15789, %rd11719, %rd11737;
	shr.u64 	%rd11738, %rd15789, 32;
	mul.wide.u32 	%rd11739, %r5590, %r5590;
	and.b64  	%rd11740, %rd11723, 4294967295;
	add.s64 	%rd11741, %rd11738, %rd11740;
	add.s64 	%rd11742, %rd11741, %rd11739;
	shr.u64 	%rd11743, %rd11742, 32;
	mul.wide.u32 	%rd11744, %r5589, %r5590;
	and.b64  	%rd11745, %rd11726, 4294967295;
	add.s64 	%rd11746, %rd11743, %rd11745;
	add.s64 	%rd11747, %rd11746, %rd11744;
	shr.u64 	%rd11748, %rd11747, 32;
	mul.wide.u32 	%rd11749, %r5588, %r5590;
	and.b64  	%rd11750, %rd11729, 4294967295;
	add.s64 	%rd11751, %rd11748, %rd11750;
	add.s64 	%rd11752, %rd11751, %rd11749;
	shr.u64 	%rd11753, %rd11752, 32;
	mul.wide.u32 	%rd11754, %r5587, %r5590;
	and.b64  	%rd11755, %rd11732, 4294967295;
	add.s64 	%rd11756, %rd11753, %rd11755;
	add.s64 	%rd11757, %rd11756, %rd11754;
	shr.u64 	%rd11758, %rd11757, 32;
	mul.wide.u32 	%rd11759, %r5586, %r5590;
	and.b64  	%rd11760, %rd11735, 4294967295;
	add.s64 	%rd11761, %rd11758, %rd11760;
	add.s64 	%rd11762, %rd11761, %rd11759;
	shr.u64 	%rd11763, %rd11762, 32;
	mul.wide.u32 	%rd11764, %r5585, %r5590;
	and.b64  	%rd11765, %rd11742, 4294967295;
	add.s64 	%rd15790, %rd11722, %rd11765;
	shr.u64 	%rd11766, %rd15790, 32;
	and.b64  	%rd11767, %rd11747, 4294967295;
	add.s64 	%rd11768, %rd11766, %rd11767;
	add.s64 	%rd11769, %rd11768, %rd11744;
	shr.u64 	%rd11770, %rd11769, 32;
	mul.wide.u32 	%rd11771, %r5589, %r5589;
	and.b64  	%rd11772, %rd11752, 4294967295;
	add.s64 	%rd11773, %rd11770, %rd11772;
	add.s64 	%rd11774, %rd11773, %rd11771;
	shr.u64 	%rd11775, %rd11774, 32;
	mul.wide.u32 	%rd11776, %r5588, %r5589;
	and.b64  	%rd11777, %rd11757, 4294967295;
	add.s64 	%rd11778, %rd11775, %rd11777;
	add.s64 	%rd11779, %rd11778, %rd11776;
	shr.u64 	%rd11780, %rd11779, 32;
	mul.wide.u32 	%rd11781, %r5587, %r5589;
	and.b64  	%rd11782, %rd11762, 4294967295;
	add.s64 	%rd11783, %rd11780, %rd11782;
	add.s64 	%rd11784, %rd11783, %rd11781;
	shr.u64 	%rd11785, %rd11784, 32;
	mul.wide.u32 	%rd11786, %r5586, %r5589;
	and.b64  	%rd11787, %rd11769, 4294967295;
	add.s64 	%rd15791, %rd11725, %rd11787;
	shr.u64 	%rd11788, %rd15791, 32;
	and.b64  	%rd11789, %rd11774, 4294967295;
	add.s64 	%rd11790, %rd11788, %rd11789;
	add.s64 	%rd11791, %rd11790, %rd11749;
	shr.u64 	%rd11792, %rd11791, 32;
	and.b64  	%rd11793, %rd11779, 4294967295;
	add.s64 	%rd11794, %rd11792, %rd11793;
	add.s64 	%rd11795, %rd11794, %rd11776;
	shr.u64 	%rd11796, %rd11795, 32;
	mul.wide.u32 	%rd11797, %r5588, %r5588;
	and.b64  	%rd11798, %rd11784, 4294967295;
	add.s64 	%rd11799, %rd11796, %rd11798;
	add.s64 	%rd11800, %rd11799, %rd11797;
	shr.u64 	%rd11801, %rd11800, 32;
	mul.wide.u32 	%rd11802, %r5587, %r5588;
	and.b64  	%rd11803, %rd11791, 4294967295;
	add.s64 	%rd15792, %rd11728, %rd11803;
	shr.u64 	%rd11804, %rd15792, 32;
	and.b64  	%rd11805, %rd11795, 4294967295;
	add.s64 	%rd11806, %rd11804, %rd11805;
	add.s64 	%rd11807, %rd11806, %rd11754;
	shr.u64 	%rd11808, %rd11807, 32;
	and.b64  	%rd11809, %rd11800, 4294967295;
	add.s64 	%rd11810, %rd11808, %rd11809;
	add.s64 	%rd11811, %rd11810, %rd11781;
	shr.u64 	%rd11812, %rd11811, 32;
	and.b64  	%rd11813, %rd11807, 4294967295;
	add.s64 	%rd15793, %rd11731, %rd11813;
	shr.u64 	%rd11814, %rd15793, 32;
	and.b64  	%rd11815, %rd11811, 4294967295;
	add.s64 	%rd11816, %rd11814, %rd11815;
	add.s64 	%rd11817, %rd11816, %rd11759;
	shr.u64 	%rd11818, %rd11817, 32;
	and.b64  	%rd11819, %rd11817, 4294967295;
	add.s64 	%rd15794, %rd11734, %rd11819;
	shr.u64 	%rd11820, %rd15794, 32;
	cvt.u32.u64 	%r4341, %rd11818;
	cvt.u32.u64 	%r4342, %rd11812;
	cvt.u32.u64 	%r4343, %rd11801;
	cvt.u32.u64 	%r4344, %rd11785;
	cvt.u32.u64 	%r4345, %rd11763;
	cvt.u32.u64 	%r4346, %rd11736;
	cvt.u32.u64 	%r4347, %rd2311;
	cvt.u32.u64 	%r4348, %rd2319;
	mul.lo.s32 	%r4349, %r4348, %r4347;
	add.s32 	%r4350, %r4346, %r4349;
	add.s32 	%r4351, %r4345, %r4350;
	cvt.u32.u64 	%r4352, %rd11764;
	add.s32 	%r4353, %r4351, %r4352;
	add.s32 	%r4354, %r4344, %r4353;
	cvt.u32.u64 	%r4355, %rd11786;
	add.s32 	%r4356, %r4354, %r4355;
	add.s32 	%r4357, %r4343, %r4356;
	cvt.u32.u64 	%r4358, %rd11802;
	add.s32 	%r4359, %r4357, %r4358;
	add.s32 	%r4360, %r4342, %r4359;
	add.s32 	%r4361, %r4360, %r4358;
	add.s32 	%r4362, %r4341, %r4361;
	add.s32 	%r4363, %r4362, %r4355;
	cvt.u32.u64 	%r4364, %rd11820;
	add.s32 	%r4365, %r4364, %r4363;
	add.s32 	%r4366, %r4365, %r4352;
	add.s32 	%r5826, %r4349, %r4366;
$L__BB0_1006:
	cvt.u32.u64 	%r1135, %rd15794;
	cvt.u32.u64 	%r1136, %rd15793;
	cvt.u32.u64 	%r1137, %rd15792;
	cvt.u32.u64 	%r1138, %rd15791;
	cvt.u32.u64 	%r1139, %rd15790;
	cvt.u32.u64 	%r1140, %rd15789;
	setp.gt.u32 	%p1184, %r5826, %r28;
	@%p1184 bra 	$L__BB0_1020;
	setp.lt.u32 	%p1185, %r5826, %r28;
	@%p1185 bra 	$L__BB0_1021;
	cvt.u32.u64 	%r4367, %rd11;
	setp.lt.u32 	%p1186, %r4367, %r1135;
	@%p1186 bra 	$L__BB0_1020;
	setp.gt.u32 	%p1187, %r4367, %r1135;
	@%p1187 bra 	$L__BB0_1021;
	cvt.u32.u64 	%r4369, %rd10;
	setp.lt.u32 	%p1188, %r4369, %r1136;
	@%p1188 bra 	$L__BB0_1020;
	setp.gt.u32 	%p1189, %r4369, %r1136;
	@%p1189 bra 	$L__BB0_1021;
	cvt.u32.u64 	%r4371, %rd9;
	setp.lt.u32 	%p1190, %r4371, %r1137;
	@%p1190 bra 	$L__BB0_1020;
	setp.gt.u32 	%p1191, %r4371, %r1137;
	@%p1191 bra 	$L__BB0_1021;
	cvt.u32.u64 	%r4373, %rd8;
	setp.lt.u32 	%p1192, %r4373, %r1138;
	@%p1192 bra 	$L__BB0_1020;
	setp.gt.u32 	%p1193, %r4373, %r1138;
	@%p1193 bra 	$L__BB0_1021;
	cvt.u32.u64 	%r4375, %rd7;
	setp.lt.u32 	%p1194, %r4375, %r1139;
	@%p1194 bra 	$L__BB0_1020;
	setp.gt.u32 	%p1195, %r4375, %r1139;
	@%p1195 bra 	$L__BB0_1021;
	cvt.u32.u64 	%r4377, %rd6;
	setp.lt.u32 	%p1196, %r4377, %r1140;
	@%p1196 bra 	$L__BB0_1020;
	cvt.u32.u64 	%r4378, %rd5;
	setp.gt.u32 	%p1197, %r4377, %r1140;
	cvt.u32.u64 	%r4380, %rd15788;
	setp.gt.u32 	%p1198, %r4378, %r4380;
	or.pred  	%p1199, %p1197, %p1198;
	@%p1199 bra 	$L__BB0_1021;
$L__BB0_1020:
	and.b64  	%rd15081, %rd15788, 4294967295;
	sub.s64 	%rd15788, %rd15081, %rd5;
	shr.u64 	%rd15082, %rd15788, 63;
	and.b64  	%rd15083, %rd15789, 4294967295;
	add.s64 	%rd15084, %rd15082, %rd6;
	sub.s64 	%rd15789, %rd15083, %rd15084;
	shr.u64 	%rd15085, %rd15789, 63;
	and.b64  	%rd15086, %rd15790, 4294967295;
	add.s64 	%rd15087, %rd15085, %rd7;
	sub.s64 	%rd15790, %rd15086, %rd15087;
	shr.u64 	%rd15088, %rd15790, 63;
	and.b64  	%rd15089, %rd15791, 4294967295;
	add.s64 	%rd15090, %rd15088, %rd8;
	sub.s64 	%rd15791, %rd15089, %rd15090;
	shr.u64 	%rd15091, %rd15791, 63;
	and.b64  	%rd15092, %rd15792, 4294967295;
	add.s64 	%rd15093, %rd15091, %rd9;
	sub.s64 	%rd15792, %rd15092, %rd15093;
	shr.u64 	%rd15094, %rd15792, 63;
	and.b64  	%rd15095, %rd15793, 4294967295;
	add.s64 	%rd15096, %rd15094, %rd10;
	sub.s64 	%rd15793, %rd15095, %rd15096;
	shr.u64 	%rd15097, %rd15793, 63;
	and.b64  	%rd15098, %rd15794, 4294967295;
	add.s64 	%rd15099, %rd15097, %rd11;
	sub.s64 	%rd15794, %rd15098, %rd15099;
	shr.u64 	%rd15100, %rd15794, 63;
	cvt.u32.u64 	%r5463, %rd15100;
	add.s32 	%r5464, %r28, %r5463;
	sub.s32 	%r5826, %r5826, %r5464;
	bra.uni 	$L__BB0_1006;
$L__BB0_1021:
	cvt.u64.u32 	%rd2340, %r5729;
	mul.wide.u32 	%rd15795, %r5729, %r5729;
	shr.u64 	%rd11822, %rd15795, 32;
	cvt.u64.u32 	%rd2342, %r5728;
	mul.wide.u32 	%rd11823, %r5728, %r5729;
	add.s64 	%rd11824, %rd11822, %rd11823;
	shr.u64 	%rd11825, %rd11824, 32;
	cvt.u64.u32 	%rd2343, %r5727;
	mul.wide.u32 	%rd11826, %r5727, %r5729;
	add.s64 	%rd11827, %rd11825, %rd11826;
	shr.u64 	%rd11828, %rd11827, 32;
	cvt.u64.u32 	%rd2344, %r5726;
	mul.wide.u32 	%rd11829, %r5726, %r5729;
	add.s64 	%rd11830, %rd11828, %rd11829;
	shr.u64 	%rd11831, %rd11830, 32;
	cvt.u64.u32 	%rd2345, %r5725;
	mul.wide.u32 	%rd11832, %r5725, %r5729;
	add.s64 	%rd11833, %rd11831, %rd11832;
	shr.u64 	%rd11834, %rd11833, 32;
	cvt.u64.u32 	%rd2346, %r5724;
	mul.wide.u32 	%rd11835, %r5724, %r5729;
	add.s64 	%rd11836, %rd11834, %rd11835;
	shr.u64 	%rd11837, %rd11836, 32;
	cvt.u64.u32 	%rd2347, %r5723;
	mul.wide.u32 	%rd11838, %r5723, %r5729;
	add.s64 	%rd11839, %rd11837, %rd11838;
	shr.u64 	%rd11840, %rd11839, 32;
	cvt.u64.u32 	%rd2348, %r5722;
	and.b64  	%rd11841, %rd11824, 4294967295;
	add.s64 	%rd15796, %rd11823, %rd11841;
	shr.u64 	%rd11842, %rd15796, 32;
	mul.wide.u32 	%rd11843, %r5728, %r5728;
	and.b64  	%rd11844, %rd11827, 4294967295;
	add.s64 	%rd11845, %rd11842, %rd11844;
	add.s64 	%rd11846, %rd11845, %rd11843;
	shr.u64 	%rd11847, %rd11846, 32;
	mul.wide.u32 	%rd11848, %r5727, %r5728;
	and.b64  	%rd11849, %rd11830, 4294967295;
	add.s64 	%rd11850, %rd11847, %rd11849;
	add.s64 	%rd11851, %rd11850, %rd11848;
	shr.u64 	%rd11852, %rd11851, 32;
	mul.wide.u32 	%rd11853, %r5726, %r5728;
	and.b64  	%rd11854, %rd11833, 4294967295;
	add.s64 	%rd11855, %rd11852, %rd11854;
	add.s64 	%rd11856, %rd11855, %rd11853;
	shr.u64 	%rd11857, %rd11856, 32;
	mul.wide.u32 	%rd11858, %r5725, %r5728;
	and.b64  	%rd11859, %rd11836, 4294967295;
	add.s64 	%rd11860, %rd11857, %rd11859;
	add.s64 	%rd11861, %rd11860, %rd11858;
	shr.u64 	%rd11862, %rd11861, 32;
	mul.wide.u32 	%rd11863, %r5724, %r5728;
	and.b64  	%rd11864, %rd11839, 4294967295;
	add.s64 	%rd11865, %rd11862, %rd11864;
	add.s64 	%rd11866, %rd11865, %rd11863;
	shr.u64 	%rd11867, %rd11866, 32;
	mul.wide.u32 	%rd11868, %r5723, %r5728;
	and.b64  	%rd11869, %rd11846, 4294967295;
	add.s64 	%rd15797, %rd11826, %rd11869;
	shr.u64 	%rd11870, %rd15797, 32;
	and.b64  	%rd11871, %rd11851, 4294967295;
	add.s64 	%rd11872, %rd11870, %rd11871;
	add.s64 	%rd11873, %rd11872, %rd11848;
	shr.u64 	%rd11874, %rd11873, 32;
	mul.wide.u32 	%rd11875, %r5727, %r5727;
	and.b64  	%rd11876, %rd11856, 4294967295;
	add.s64 	%rd11877, %rd11874, %rd11876;
	add.s64 	%rd11878, %rd11877, %rd11875;
	shr.u64 	%rd11879, %rd11878, 32;
	mul.wide.u32 	%rd11880, %r5726, %r5727;
	and.b64  	%rd11881, %rd11861, 4294967295;
	add.s64 	%rd11882, %rd11879, %rd11881;
	add.s64 	%rd11883, %rd11882, %rd11880;
	shr.u64 	%rd11884, %rd11883, 32;
	mul.wide.u32 	%rd11885, %r5725, %r5727;
	and.b64  	%rd11886, %rd11866, 4294967295;
	add.s64 	%rd11887, %rd11884, %rd11886;
	add.s64 	%rd11888, %rd11887, %rd11885;
	shr.u64 	%rd11889, %rd11888, 32;
	mul.wide.u32 	%rd11890, %r5724, %r5727;
	and.b64  	%rd11891, %rd11873, 4294967295;
	add.s64 	%rd15798, %rd11829, %rd11891;
	shr.u64 	%rd11892, %rd15798, 32;
	and.b64  	%rd11893, %rd11878, 4294967295;
	add.s64 	%rd11894, %rd11892, %rd11893;
	add.s64 	%rd11895, %rd11894, %rd11853;
	shr.u64 	%rd11896, %rd11895, 32;
	and.b64  	%rd11897, %rd11883, 4294967295;
	add.s64 	%rd11898, %rd11896, %rd11897;
	add.s64 	%rd11899, %rd11898, %rd11880;
	shr.u64 	%rd11900, %rd11899, 32;
	mul.wide.u32 	%rd11901, %r5726, %r5726;
	and.b64  	%rd11902, %rd11888, 4294967295;
	add.s64 	%rd11903, %rd11900, %rd11902;
	add.s64 	%rd11904, %rd11903, %rd11901;
	shr.u64 	%rd11905, %rd11904, 32;
	mul.wide.u32 	%rd11906, %r5725, %r5726;
	and.b64  	%rd11907, %rd11895, 4294967295;
	add.s64 	%rd15799, %rd11832, %rd11907;
	shr.u64 	%rd11908, %rd15799, 32;
	and.b64  	%rd11909, %rd11899, 4294967295;
	add.s64 	%rd11910, %rd11908, %rd11909;
	add.s64 	%rd11911, %rd11910, %rd11858;
	shr.u64 	%rd11912, %rd11911, 32;
	and.b64  	%rd11913, %rd11904, 4294967295;
	add.s64 	%rd11914, %rd11912, %rd11913;
	add.s64 	%rd11915, %rd11914, %rd11885;
	shr.u64 	%rd11916, %rd11915, 32;
	and.b64  	%rd11917, %rd11911, 4294967295;
	add.s64 	%rd15800, %rd11835, %rd11917;
	shr.u64 	%rd11918, %rd15800, 32;
	and.b64  	%rd11919, %rd11915, 4294967295;
	add.s64 	%rd11920, %rd11918, %rd11919;
	add.s64 	%rd11921, %rd11920, %rd11863;
	shr.u64 	%rd11922, %rd11921, 32;
	and.b64  	%rd11923, %rd11921, 4294967295;
	add.s64 	%rd15801, %rd11838, %rd11923;
	shr.u64 	%rd11924, %rd15801, 32;
	cvt.u32.u64 	%r4381, %rd11922;
	cvt.u32.u64 	%r4382, %rd11916;
	cvt.u32.u64 	%r4383, %rd11905;
	cvt.u32.u64 	%r4384, %rd11889;
	cvt.u32.u64 	%r4385, %rd11867;
	cvt.u32.u64 	%r4386, %rd11840;
	cvt.u32.u64 	%r4387, %rd2340;
	cvt.u32.u64 	%r4388, %rd2348;
	mul.lo.s32 	%r4389, %r4388, %r4387;
	add.s32 	%r4390, %r4386, %r4389;
	add.s32 	%r4391, %r4385, %r4390;
	cvt.u32.u64 	%r4392, %rd11868;
	add.s32 	%r4393, %r4391, %r4392;
	add.s32 	%r4394, %r4384, %r4393;
	cvt.u32.u64 	%r4395, %rd11890;
	add.s32 	%r4396, %r4394, %r4395;
	add.s32 	%r4397, %r4383, %r4396;
	cvt.u32.u64 	%r4398, %rd11906;
	add.s32 	%r4399, %r4397, %r4398;
	add.s32 	%r4400, %r4382, %r4399;
	add.s32 	%r4401, %r4400, %r4398;
	add.s32 	%r4402, %r4381, %r4401;
	add.s32 	%r4403, %r4402, %r4395;
	cvt.u32.u64 	%r4404, %rd11924;
	add.s32 	%r4405, %r4404, %r4403;
	add.s32 	%r4406, %r4405, %r4392;
	add.s32 	%r5827, %r4389, %r4406;
$L__BB0_1022:
	cvt.u32.u64 	%r1144, %rd15801;
	cvt.u32.u64 	%r1145, %rd15800;
	cvt.u32.u64 	%r1146, %rd15799;
	cvt.u32.u64 	%r1147, %rd15798;
	cvt.u32.u64 	%r1148, %rd15797;
	cvt.u32.u64 	%r1149, %rd15796;
	setp.gt.u32 	%p1200, %r5827, %r28;
	@%p1200 bra 	$L__BB0_1036;
	setp.lt.u32 	%p1201, %r5827, %r28;
	@%p1201 bra 	$L__BB0_1037;
	cvt.u32.u64 	%r4407, %rd11;
	setp.lt.u32 	%p1202, %r4407, %r1144;
	@%p1202 bra 	$L__BB0_1036;
	setp.gt.u32 	%p1203, %r4407, %r1144;
	@%p1203 bra 	$L__BB0_1037;
	cvt.u32.u64 	%r4409, %rd10;
	setp.lt.u32 	%p1204, %r4409, %r1145;
	@%p1204 bra 	$L__BB0_1036;
	setp.gt.u32 	%p1205, %r4409, %r1145;
	@%p1205 bra 	$L__BB0_1037;
	cvt.u32.u64 	%r4411, %rd9;
	setp.lt.u32 	%p1206, %r4411, %r1146;
	@%p1206 bra 	$L__BB0_1036;
	setp.gt.u32 	%p1207, %r4411, %r1146;
	@%p1207 bra 	$L__BB0_1037;
	cvt.u32.u64 	%r4413, %rd8;
	setp.lt.u32 	%p1208, %r4413, %r1147;
	@%p1208 bra 	$L__BB0_1036;
	setp.gt.u32 	%p1209, %r4413, %r1147;
	@%p1209 bra 	$L__BB0_1037;
	cvt.u32.u64 	%r4415, %rd7;
	setp.lt.u32 	%p1210, %r4415, %r1148;
	@%p1210 bra 	$L__BB0_1036;
	setp.gt.u32 	%p1211, %r4415, %r1148;
	@%p1211 bra 	$L__BB0_1037;
	cvt.u32.u64 	%r4417, %rd6;
	setp.lt.u32 	%p1212, %r4417, %r1149;
	@%p1212 bra 	$L__BB0_1036;
	cvt.u32.u64 	%r4418, %rd5;
	setp.gt.u32 	%p1213, %r4417, %r1149;
	cvt.u32.u64 	%r4420, %rd15795;
	setp.gt.u32 	%p1214, %r4418, %r4420;
	or.pred  	%p1215, %p1213, %p1214;
	@%p1215 bra 	$L__BB0_1037;
$L__BB0_1036:
	and.b64  	%rd15061, %rd15795, 4294967295;
	sub.s64 	%rd15795, %rd15061, %rd5;
	shr.u64 	%rd15062, %rd15795, 63;
	and.b64  	%rd15063, %rd15796, 4294967295;
	add.s64 	%rd15064, %rd15062, %rd6;
	sub.s64 	%rd15796, %rd15063, %rd15064;
	shr.u64 	%rd15065, %rd15796, 63;
	and.b64  	%rd15066, %rd15797, 4294967295;
	add.s64 	%rd15067, %rd15065, %rd7;
	sub.s64 	%rd15797, %rd15066, %rd15067;
	shr.u64 	%rd15068, %rd15797, 63;
	and.b64  	%rd15069, %rd15798, 4294967295;
	add.s64 	%rd15070, %rd15068, %rd8;
	sub.s64 	%rd15798, %rd15069, %rd15070;
	shr.u64 	%rd15071, %rd15798, 63;
	and.b64  	%rd15072, %rd15799, 4294967295;
	add.s64 	%rd15073, %rd15071, %rd9;
	sub.s64 	%rd15799, %rd15072, %rd15073;
	shr.u64 	%rd15074, %rd15799, 63;
	and.b64  	%rd15075, %rd15800, 4294967295;
	add.s64 	%rd15076, %rd15074, %rd10;
	sub.s64 	%rd15800, %rd15075, %rd15076;
	shr.u64 	%rd15077, %rd15800, 63;
	and.b64  	%rd15078, %rd15801, 4294967295;
	add.s64 	%rd15079, %rd15077, %rd11;
	sub.s64 	%rd15801, %rd15078, %rd15079;
	shr.u64 	%rd15080, %rd15801, 63;
	cvt.u32.u64 	%r5461, %rd15080;
	add.s32 	%r5462, %r28, %r5461;
	sub.s32 	%r5827, %r5827, %r5462;
	bra.uni 	$L__BB0_1022;
$L__BB0_1037:
	cvt.u64.u32 	%rd2369, %r5607;
	and.b64  	%rd2370, %rd15795, 4294967295;
	mul.lo.s64 	%rd2391, %rd2370, %rd2369;
	shr.u64 	%rd11926, %rd2391, 32;
	and.b64  	%rd2372, %rd15796, 4294967295;
	mad.lo.s64 	%rd11927, %rd2372, %rd2369, %rd11926;
	shr.u64 	%rd11928, %rd11927, 32;
	and.b64  	%rd2373, %rd15797, 4294967295;
	mad.lo.s64 	%rd11929, %rd2373, %rd2369, %rd11928;
	shr.u64 	%rd11930, %rd11929, 32;
	and.b64  	%rd2374, %rd15798, 4294967295;
	mad.lo.s64 	%rd11931, %rd2374, %rd2369, %rd11930;
	shr.u64 	%rd11932, %rd11931, 32;
	and.b64  	%rd2375, %rd15799, 4294967295;
	mad.lo.s64 	%rd11933, %rd2375, %rd2369, %rd11932;
	shr.u64 	%rd11934, %rd11933, 32;
	and.b64  	%rd2376, %rd15800, 4294967295;
	mad.lo.s64 	%rd11935, %rd2376, %rd2369, %rd11934;
	shr.u64 	%rd11936, %rd11935, 32;
	and.b64  	%rd2377, %rd15801, 4294967295;
	mad.lo.s64 	%rd11937, %rd2377, %rd2369, %rd11936;
	shr.u64 	%rd11938, %rd11937, 32;
	cvt.u64.u32 	%rd11939, %r5827;
	cvt.u64.u32 	%rd2378, %r5606;
	and.b64  	%rd11940, %rd11927, 4294967295;
	mad.lo.s64 	%rd2392, %rd2370, %rd2378, %rd11940;
	shr.u64 	%rd11941, %rd2392, 32;
	and.b64  	%rd11942, %rd11929, 4294967295;
	add.s64 	%rd11943, %rd11941, %rd11942;
	mad.lo.s64 	%rd11944, %rd2372, %rd2378, %rd11943;
	shr.u64 	%rd11945, %rd11944, 32;
	and.b64  	%rd11946, %rd11931, 4294967295;
	add.s64 	%rd11947, %rd11945, %rd11946;
	mad.lo.s64 	%rd11948, %rd2373, %rd2378, %rd11947;
	shr.u64 	%rd11949, %rd11948, 32;
	and.b64  	%rd11950, %rd11933, 4294967295;
	add.s64 	%rd11951, %rd11949, %rd11950;
	mad.lo.s64 	%rd11952, %rd2374, %rd2378, %rd11951;
	shr.u64 	%rd11953, %rd11952, 32;
	and.b64  	%rd11954, %rd11935, 4294967295;
	add.s64 	%rd11955, %rd11953, %rd11954;
	mad.lo.s64 	%rd11956, %rd2375, %rd2378, %rd11955;
	shr.u64 	%rd11957, %rd11956, 32;
	and.b64  	%rd11958, %rd11937, 4294967295;
	add.s64 	%rd11959, %rd11957, %rd11958;
	mad.lo.s64 	%rd11960, %rd2376, %rd2378, %rd11959;
	shr.u64 	%rd11961, %rd11960, 32;
	cvt.u64.u32 	%rd2380, %r5605;
	and.b64  	%rd11962, %rd11944, 4294967295;
	mad.lo.s64 	%rd2393, %rd2370, %rd2380, %rd11962;
	shr.u64 	%rd11963, %rd2393, 32;
	and.b64  	%rd11964, %rd11948, 4294967295;
	add.s64 	%rd11965, %rd11963, %rd11964;
	mad.lo.s64 	%rd11966, %rd2372, %rd2380, %rd11965;
	shr.u64 	%rd11967, %rd11966, 32;
	and.b64  	%rd11968, %rd11952, 4294967295;
	add.s64 	%rd11969, %rd11967, %rd11968;
	mad.lo.s64 	%rd11970, %rd2373, %rd2380, %rd11969;
	shr.u64 	%rd11971, %rd11970, 32;
	and.b64  	%rd11972, %rd11956, 4294967295;
	add.s64 	%rd11973, %rd11971, %rd11972;
	mad.lo.s64 	%rd11974, %rd2374, %rd2380, %rd11973;
	shr.u64 	%rd11975, %rd11974, 32;
	and.b64  	%rd11976, %rd11960, 4294967295;
	add.s64 	%rd11977, %rd11975, %rd11976;
	mad.lo.s64 	%rd11978, %rd2375, %rd2380, %rd11977;
	shr.u64 	%rd11979, %rd11978, 32;
	cvt.u64.u32 	%rd2382, %r5604;
	and.b64  	%rd11980, %rd11966, 4294967295;
	mad.lo.s64 	%rd2394, %rd2370, %rd2382, %rd11980;
	shr.u64 	%rd11981, %rd2394, 32;
	and.b64  	%rd11982, %rd11970, 4294967295;
	add.s64 	%rd11983, %rd11981, %rd11982;
	mad.lo.s64 	%rd11984, %rd2372, %rd2382, %rd11983;
	shr.u64 	%rd11985, %rd11984, 32;
	and.b64  	%rd11986, %rd11974, 4294967295;
	add.s64 	%rd11987, %rd11985, %rd11986;
	mad.lo.s64 	%rd11988, %rd2373, %rd2382, %rd11987;
	shr.u64 	%rd11989, %rd11988, 32;
	and.b64  	%rd11990, %rd11978, 4294967295;
	add.s64 	%rd11991, %rd11989, %rd11990;
	mad.lo.s64 	%rd11992, %rd2374, %rd2382, %rd11991;
	shr.u64 	%rd11993, %rd11992, 32;
	cvt.u64.u32 	%rd2384, %r5603;
	and.b64  	%rd11994, %rd11984, 4294967295;
	mad.lo.s64 	%rd2395, %rd2370, %rd2384, %rd11994;
	shr.u64 	%rd11995, %rd2395, 32;
	and.b64  	%rd11996, %rd11988, 4294967295;
	add.s64 	%rd11997, %rd11995, %rd11996;
	mad.lo.s64 	%rd11998, %rd2372, %rd2384, %rd11997;
	shr.u64 	%rd11999, %rd11998, 32;
	and.b64  	%rd12000, %rd11992, 4294967295;
	add.s64 	%rd12001, %rd11999, %rd12000;
	mad.lo.s64 	%rd12002, %rd2373, %rd2384, %rd12001;
	shr.u64 	%rd12003, %rd12002, 32;
	cvt.u64.u32 	%rd2386, %r5602;
	and.b64  	%rd12004, %rd11998, 4294967295;
	mad.lo.s64 	%rd2396, %rd2370, %rd2386, %rd12004;
	shr.u64 	%rd12005, %rd2396, 32;
	and.b64  	%rd12006, %rd12002, 4294967295;
	add.s64 	%rd12007, %rd12005, %rd12006;
	mad.lo.s64 	%rd12008, %rd2372, %rd2386, %rd12007;
	shr.u64 	%rd12009, %rd12008, 32;
	cvt.u64.u32 	%rd2388, %r5601;
	and.b64  	%rd12010, %rd12008, 4294967295;
	mad.lo.s64 	%rd2397, %rd2370, %rd2388, %rd12010;
	shr.u64 	%rd12011, %rd2397, 32;
	cvt.u64.u32 	%rd2390, %r5600;
	cvt.u32.u64 	%r4421, %rd12009;
	cvt.u32.u64 	%r4422, %rd12003;
	cvt.u32.u64 	%r4423, %rd11993;
	cvt.u32.u64 	%r4424, %rd11979;
	cvt.u32.u64 	%r4425, %rd11961;
	cvt.u32.u64 	%r4426, %rd11938;
	cvt.u32.u64 	%r4427, %rd2369;
	cvt.u32.u64 	%r4428, %rd11939;
	mad.lo.s32 	%r4429, %r4428, %r4427, %r4426;
	add.s32 	%r4430, %r4425, %r4429;
	cvt.u32.u64 	%r4432, %rd2378;
	mad.lo.s32 	%r4433, %r1144, %r4432, %r4430;
	add.s32 	%r4434, %r4424, %r4433;
	cvt.u32.u64 	%r4436, %rd2380;
	mad.lo.s32 	%r4437, %r1145, %r4436, %r4434;
	add.s32 	%r4438, %r4423, %r4437;
	cvt.u32.u64 	%r4440, %rd2382;
	mad.lo.s32 	%r4441, %r1146, %r4440, %r4438;
	add.s32 	%r4442, %r4422, %r4441;
	cvt.u32.u64 	%r4444, %rd2384;
	mad.lo.s32 	%r4445, %r1147, %r4444, %r4442;
	add.s32 	%r4446, %r4421, %r4445;
	cvt.u32.u64 	%r4448, %rd2386;
	mad.lo.s32 	%r4449, %r1148, %r4448, %r4446;
	cvt.u32.u64 	%r4450, %rd12011;
	add.s32 	%r4451, %r4450, %r4449;
	cvt.u32.u64 	%r4453, %rd2388;
	mad.lo.s32 	%r4454, %r1149, %r4453, %r4451;
	cvt.u32.u64 	%r4455, %rd15795;
	cvt.u32.u64 	%r4456, %rd2390;
	mad.lo.s32 	%r1152, %r4455, %r4456, %r4454;
$L__BB0_1038:
	cvt.u32.u64 	%r1153, %rd2397;
	cvt.u32.u64 	%r1154, %rd2396;
	cvt.u32.u64 	%r1155, %rd2395;
	cvt.u32.u64 	%r1156, %rd2394;
	cvt.u32.u64 	%r1157, %rd2393;
	cvt.u32.u64 	%r1158, %rd2392;
	cvt.u32.u64 	%r1159, %rd2391;
	setp.gt.u32 	%p1216, %r1152, %r28;
	@%p1216 bra 	$L__BB0_1052;
	setp.lt.u32 	%p1217, %r1152, %r28;
	@%p1217 bra 	$L__BB0_1053;
	cvt.u32.u64 	%r4457, %rd11;
	setp.lt.u32 	%p1218, %r4457, %r1153;
	@%p1218 bra 	$L__BB0_1052;
	setp.gt.u32 	%p1219, %r4457, %r1153;
	@%p1219 bra 	$L__BB0_1053;
	cvt.u32.u64 	%r4459, %rd10;
	setp.lt.u32 	%p1220, %r4459, %r1154;
	@%p1220 bra 	$L__BB0_1052;
	setp.gt.u32 	%p1221, %r4459, %r1154;
	@%p1221 bra 	$L__BB0_1053;
	cvt.u32.u64 	%r4461, %rd9;
	setp.lt.u32 	%p1222, %r4461, %r1155;
	@%p1222 bra 	$L__BB0_1052;
	setp.gt.u32 	%p1223, %r4461, %r1155;
	@%p1223 bra 	$L__BB0_1053;
	cvt.u32.u64 	%r4463, %rd8;
	setp.lt.u32 	%p1224, %r4463, %r1156;
	@%p1224 bra 	$L__BB0_1052;
	setp.gt.u32 	%p1225, %r4463, %r1156;
	@%p1225 bra 	$L__BB0_1053;
	cvt.u32.u64 	%r4465, %rd7;
	setp.lt.u32 	%p1226, %r4465, %r1157;
	@%p1226 bra 	$L__BB0_1052;
	setp.gt.u32 	%p1227, %r4465, %r1157;
	@%p1227 bra 	$L__BB0_1053;
	cvt.u32.u64 	%r4467, %rd6;
	setp.lt.u32 	%p1228, %r4467, %r1158;
	@%p1228 bra 	$L__BB0_1052;
	cvt.u32.u64 	%r4468, %rd5;
	setp.gt.u32 	%p1229, %r4467, %r1158;
	setp.gt.u32 	%p1230, %r4468, %r1159;
	or.pred  	%p1231, %p1229, %p1230;
	@%p1231 bra 	$L__BB0_1053;
$L__BB0_1052:
	and.b64  	%rd15041, %rd2391, 4294967295;
	sub.s64 	%rd2391, %rd15041, %rd5;
	shr.u64 	%rd15042, %rd2391, 63;
	and.b64  	%rd15043, %rd2392, 4294967295;
	add.s64 	%rd15044, %rd15042, %rd6;
	sub.s64 	%rd2392, %rd15043, %rd15044;
	shr.u64 	%rd15045, %rd2392, 63;
	and.b64  	%rd15046, %rd2393, 4294967295;
	add.s64 	%rd15047, %rd15045, %rd7;
	sub.s64 	%rd2393, %rd15046, %rd15047;
	shr.u64 	%rd15048, %rd2393, 63;
	and.b64  	%rd15049, %rd2394, 4294967295;
	add.s64 	%rd15050, %rd15048, %rd8;
	sub.s64 	%rd2394, %rd15049, %rd15050;
	shr.u64 	%rd15051, %rd2394, 63;
	and.b64  	%rd15052, %rd2395, 4294967295;
	add.s64 	%rd15053, %rd15051, %rd9;
	sub.s64 	%rd2395, %rd15052, %rd15053;
	shr.u64 	%rd15054, %rd2395, 63;
	and.b64  	%rd15055, %rd2396, 4294967295;
	add.s64 	%rd15056, %rd15054, %rd10;
	sub.s64 	%rd2396, %rd15055, %rd15056;
	shr.u64 	%rd15057, %rd2396, 63;
	and.b64  	%rd15058, %rd2397, 4294967295;
	add.s64 	%rd15059, %rd15057, %rd11;
	sub.s64 	%rd2397, %rd15058, %rd15059;
	shr.u64 	%rd15060, %rd2397, 63;
	cvt.u32.u64 	%r5459, %rd15060;
	add.s32 	%r5460, %r28, %r5459;
	sub.s32 	%r1152, %r1152, %r5460;
	bra.uni 	$L__BB0_1038;
$L__BB0_1053:
	cvt.u64.u32 	%rd12013, %r5745;
	and.b64  	%rd2405, %rd15788, 4294967295;
	mul.lo.s64 	%rd2419, %rd2405, %rd12013;
	shr.u64 	%rd12014, %rd2419, 32;
	and.b64  	%rd2407, %rd15789, 4294967295;
	mad.lo.s64 	%rd12015, %rd2407, %rd12013, %rd12014;
	shr.u64 	%rd12016, %rd12015, 32;
	and.b64  	%rd2408, %rd15790, 4294967295;
	mad.lo.s64 	%rd12017, %rd2408, %rd12013, %rd12016;
	shr.u64 	%rd12018, %rd12017, 32;
	and.b64  	%rd2409, %rd15791, 4294967295;
	mad.lo.s64 	%rd12019, %rd2409, %rd12013, %rd12018;
	shr.u64 	%rd12020, %rd12019, 32;
	and.b64  	%rd2410, %rd15792, 4294967295;
	mad.lo.s64 	%rd12021, %rd2410, %rd12013, %rd12020;
	shr.u64 	%rd12022, %rd12021, 32;
	and.b64  	%rd2411, %rd15793, 4294967295;
	mad.lo.s64 	%rd12023, %rd2411, %rd12013, %rd12022;
	shr.u64 	%rd12024, %rd12023, 32;
	and.b64  	%rd2412, %rd15794, 4294967295;
	mad.lo.s64 	%rd12025, %rd2412, %rd12013, %rd12024;
	shr.u64 	%rd12026, %rd12025, 32;
	cvt.u64.u32 	%rd12027, %r5826;
	cvt.u64.u32 	%rd12028, %r5744;
	and.b64  	%rd12029, %rd12015, 4294967295;
	mad.lo.s64 	%rd2420, %rd2405, %rd12028, %rd12029;
	shr.u64 	%rd12030, %rd2420, 32;
	and.b64  	%rd12031, %rd12017, 4294967295;
	add.s64 	%rd12032, %rd12030, %rd12031;
	mad.lo.s64 	%rd12033, %rd2407, %rd12028, %rd12032;
	shr.u64 	%rd12034, %rd12033, 32;
	and.b64  	%rd12035, %rd12019, 4294967295;
	add.s64 	%rd12036, %rd12034, %rd12035;
	mad.lo.s64 	%rd12037, %rd2408, %rd12028, %rd12036;
	shr.u64 	%rd12038, %rd12037, 32;
	and.b64  	%rd12039, %rd12021, 4294967295;
	add.s64 	%rd12040, %rd12038, %rd12039;
	mad.lo.s64 	%rd12041, %rd2409, %rd12028, %rd12040;
	shr.u64 	%rd12042, %rd12041, 32;
	and.b64  	%rd12043, %rd12023, 4294967295;
	add.s64 	%rd12044, %rd12042, %rd12043;
	mad.lo.s64 	%rd12045, %rd2410, %rd12028, %rd12044;
	shr.u64 	%rd12046, %rd12045, 32;
	and.b64  	%rd12047, %rd12025, 4294967295;
	add.s64 	%rd12048, %rd12046, %rd12047;
	mad.lo.s64 	%rd12049, %rd2411, %rd12028, %rd12048;
	shr.u64 	%rd12050, %rd12049, 32;
	cvt.u64.u32 	%rd12051, %r5743;
	and.b64  	%rd12052, %rd12033, 4294967295;
	mad.lo.s64 	%rd2421, %rd2405, %rd12051, %rd12052;
	shr.u64 	%rd12053, %rd2421, 32;
	and.b64  	%rd12054, %rd12037, 4294967295;
	add.s64 	%rd12055, %rd12053, %rd12054;
	mad.lo.s64 	%rd12056, %rd2407, %rd12051, %rd12055;
	shr.u64 	%rd12057, %rd12056, 32;
	and.b64  	%rd12058, %rd12041, 4294967295;
	add.s64 	%rd12059, %rd12057, %rd12058;
	mad.lo.s64 	%rd12060, %rd2408, %rd12051, %rd12059;
	shr.u64 	%rd12061, %rd12060, 32;
	and.b64  	%rd12062, %rd12045, 4294967295;
	add.s64 	%rd12063, %rd12061, %rd12062;
	mad.lo.s64 	%rd12064, %rd2409, %rd12051, %rd12063;
	shr.u64 	%rd12065, %rd12064, 32;
	and.b64  	%rd12066, %rd12049, 4294967295;
	add.s64 	%rd12067, %rd12065, %rd12066;
	mad.lo.s64 	%rd12068, %rd2410, %rd12051, %rd12067;
	shr.u64 	%rd12069, %rd12068, 32;
	cvt.u64.u32 	%rd12070, %r5742;
	and.b64  	%rd12071, %rd12056, 4294967295;
	mad.lo.s64 	%rd2422, %rd2405, %rd12070, %rd12071;
	shr.u64 	%rd12072, %rd2422, 32;
	and.b64  	%rd12073, %rd12060, 4294967295;
	add.s64 	%rd12074, %rd12072, %rd12073;
	mad.lo.s64 	%rd12075, %rd2407, %rd12070, %rd12074;
	shr.u64 	%rd12076, %rd12075, 32;
	and.b64  	%rd12077, %rd12064, 4294967295;
	add.s64 	%rd12078, %rd12076, %rd12077;
	mad.lo.s64 	%rd12079, %rd2408, %rd12070, %rd12078;
	shr.u64 	%rd12080, %rd12079, 32;
	and.b64  	%rd12081, %rd12068, 4294967295;
	add.s64 	%rd12082, %rd12080, %rd12081;
	mad.lo.s64 	%rd12083, %rd2409, %rd12070, %rd12082;
	shr.u64 	%rd12084, %rd12083, 32;
	cvt.u64.u32 	%rd12085, %r5741;
	and.b64  	%rd12086, %rd12075, 4294967295;
	mad.lo.s64 	%rd2423, %rd2405, %rd12085, %rd12086;
	shr.u64 	%rd12087, %rd2423, 32;
	and.b64  	%rd12088, %rd12079, 4294967295;
	add.s64 	%rd12089, %rd12087, %rd12088;
	mad.lo.s64 	%rd12090, %rd2407, %rd12085, %rd12089;
	shr.u64 	%rd12091, %rd12090, 32;
	and.b64  	%rd12092, %rd12083, 4294967295;
	add.s64 	%rd12093, %rd12091, %rd12092;
	mad.lo.s64 	%rd12094, %rd2408, %rd12085, %rd12093;
	shr.u64 	%rd12095, %rd12094, 32;
	cvt.u64.u32 	%rd12096, %r5740;
	and.b64  	%rd12097, %rd12090, 4294967295;
	mad.lo.s64 	%rd2424, %rd2405, %rd12096, %rd12097;
	shr.u64 	%rd12098, %rd2424, 32;
	and.b64  	%rd12099, %rd12094, 4294967295;
	add.s64 	%rd12100, %rd12098, %rd12099;
	mad.lo.s64 	%rd12101, %rd2407, %rd12096, %rd12100;
	shr.u64 	%rd12102, %rd12101, 32;
	cvt.u64.u32 	%rd12103, %r5739;
	and.b64  	%rd12104, %rd12101, 4294967295;
	mad.lo.s64 	%rd2425, %rd2405, %rd12103, %rd12104;
	shr.u64 	%rd12105, %rd2425, 32;
	cvt.u64.u32 	%rd12106, %r5738;
	cvt.u32.u64 	%r4470, %rd12102;
	cvt.u32.u64 	%r4471, %rd12095;
	cvt.u32.u64 	%r4472, %rd12084;
	cvt.u32.u64 	%r4473, %rd12069;
	cvt.u32.u64 	%r4474, %rd12050;
	cvt.u32.u64 	%r4475, %rd12026;
	cvt.u32.u64 	%r4476, %rd12013;
	cvt.u32.u64 	%r4477, %rd12027;
	mad.lo.s32 	%r4478, %r4477, %r4476, %r4475;
	add.s32 	%r4479, %r4474, %r4478;
	cvt.u32.u64 	%r4481, %rd12028;
	mad.lo.s32 	%r4482, %r1135, %r4481, %r4479;
	add.s32 	%r4483, %r4473, %r4482;
	cvt.u32.u64 	%r4485, %rd12051;
	mad.lo.s32 	%r4486, %r1136, %r4485, %r4483;
	add.s32 	%r4487, %r4472, %r4486;
	cvt.u32.u64 	%r4489, %rd12070;
	mad.lo.s32 	%r4490, %r1137, %r4489, %r4487;
	add.s32 	%r4491, %r4471, %r4490;
	cvt.u32.u64 	%r4493, %rd12085;
	mad.lo.s32 	%r4494, %r1138, %r4493, %r4491;
	add.s32 	%r4495, %r4470, %r4494;
	cvt.u32.u64 	%r4497, %rd12096;
	mad.lo.s32 	%r4498, %r1139, %r4497, %r4495;
	cvt.u32.u64 	%r4499, %rd12105;
	add.s32 	%r4500, %r4499, %r4498;
	cvt.u32.u64 	%r4502, %rd12103;
	mad.lo.s32 	%r4503, %r1140, %r4502, %r4500;
	cvt.u32.u64 	%r4504, %rd15788;
	cvt.u32.u64 	%r4505, %rd12106;
	mad.lo.s32 	%r1162, %r4504, %r4505, %r4503;
$L__BB0_1054:
	cvt.u32.u64 	%r1163, %rd2425;
	cvt.u32.u64 	%r1164, %rd2424;
	cvt.u32.u64 	%r1165, %rd2423;
	cvt.u32.u64 	%r1166, %rd2422;
	cvt.u32.u64 	%r1167, %rd2421;
	cvt.u32.u64 	%r1168, %rd2420;
	cvt.u32.u64 	%r1169, %rd2419;
	setp.gt.u32 	%p1232, %r1162, %r28;
	@%p1232 bra 	$L__BB0_1068;
	setp.lt.u32 	%p1233, %r1162, %r28;
	@%p1233 bra 	$L__BB0_1069;
	cvt.u32.u64 	%r4506, %rd11;
	setp.lt.u32 	%p1234, %r4506, %r1163;
	@%p1234 bra 	$L__BB0_1068;
	setp.gt.u32 	%p1235, %r4506, %r1163;
	@%p1235 bra 	$L__BB0_1069;
	cvt.u32.u64 	%r4508, %rd10;
	setp.lt.u32 	%p1236, %r4508, %r1164;
	@%p1236 bra 	$L__BB0_1068;
	setp.gt.u32 	%p1237, %r4508, %r1164;
	@%p1237 bra 	$L__BB0_1069;
	cvt.u32.u64 	%r4510, %rd9;
	setp.lt.u32 	%p1238, %r4510, %r1165;
	@%p1238 bra 	$L__BB0_1068;
	setp.gt.u32 	%p1239, %r4510, %r1165;
	@%p1239 bra 	$L__BB0_1069;
	cvt.u32.u64 	%r4512, %rd8;
	setp.lt.u32 	%p1240, %r4512, %r1166;
	@%p1240 bra 	$L__BB0_1068;
	setp.gt.u32 	%p1241, %r4512, %r1166;
	@%p1241 bra 	$L__BB0_1069;
	cvt.u32.u64 	%r4514, %rd7;
	setp.lt.u32 	%p1242, %r4514, %r1167;
	@%p1242 bra 	$L__BB0_1068;
	setp.gt.u32 	%p1243, %r4514, %r1167;
	@%p1243 bra 	$L__BB0_1069;
	cvt.u32.u64 	%r4516, %rd6;
	setp.lt.u32 	%p1244, %r4516, %r1168;
	@%p1244 bra 	$L__BB0_1068;
	cvt.u32.u64 	%r4517, %rd5;
	setp.gt.u32 	%p1245, %r4516, %r1168;
	setp.gt.u32 	%p1246, %r4517, %r1169;
	or.pred  	%p1247, %p1245, %p1246;
	@%p1247 bra 	$L__BB0_1069;
$L__BB0_1068:
	and.b64  	%rd15021, %rd2419, 4294967295;
	sub.s64 	%rd2419, %rd15021, %rd5;
	shr.u64 	%rd15022, %rd2419, 63;
	and.b64  	%rd15023, %rd2420, 4294967295;
	add.s64 	%rd15024, %rd15022, %rd6;
	sub.s64 	%rd2420, %rd15023, %rd15024;
	shr.u64 	%rd15025, %rd2420, 63;
	and.b64  	%rd15026, %rd2421, 4294967295;
	add.s64 	%rd15027, %rd15025, %rd7;
	sub.s64 	%rd2421, %rd15026, %rd15027;
	shr.u64 	%rd15028, %rd2421, 63;
	and.b64  	%rd15029, %rd2422, 4294967295;
	add.s64 	%rd15030, %rd15028, %rd8;
	sub.s64 	%rd2422, %rd15029, %rd15030;
	shr.u64 	%rd15031, %rd2422, 63;
	and.b64  	%rd15032, %rd2423, 4294967295;
	add.s64 	%rd15033, %rd15031, %rd9;
	sub.s64 	%rd2423, %rd15032, %rd15033;
	shr.u64 	%rd15034, %rd2423, 63;
	and.b64  	%rd15035, %rd2424, 4294967295;
	add.s64 	%rd15036, %rd15034, %rd10;
	sub.s64 	%rd2424, %rd15035, %rd15036;
	shr.u64 	%rd15037, %rd2424, 63;
	and.b64  	%rd15038, %rd2425, 4294967295;
	add.s64 	%rd15039, %rd15037, %rd11;
	sub.s64 	%rd2425, %rd15038, %rd15039;
	shr.u64 	%rd15040, %rd2425, 63;
	cvt.u32.u64 	%r5457, %rd15040;
	add.s32 	%r5458, %r28, %r5457;
	sub.s32 	%r1162, %r1162, %r5458;
	bra.uni 	$L__BB0_1054;
$L__BB0_1069:
	mul.lo.s64 	%rd15816, %rd2405, %rd2311;
	shr.u64 	%rd12109, %rd15816, 32;
	mad.lo.s64 	%rd12110, %rd2405, %rd2313, %rd12109;
	shr.u64 	%rd12111, %rd12110, 32;
	mad.lo.s64 	%rd12112, %rd2405, %rd2314, %rd12111;
	shr.u64 	%rd12113, %rd12112, 32;
	mad.lo.s64 	%rd12114, %rd2405, %rd2315, %rd12113;
	shr.u64 	%rd12115, %rd12114, 32;
	mad.lo.s64 	%rd12116, %rd2405, %rd2316, %rd12115;
	shr.u64 	%rd12117, %rd12116, 32;
	mad.lo.s64 	%rd12118, %rd2405, %rd2317, %rd12117;
	shr.u64 	%rd12119, %rd12118, 32;
	mad.lo.s64 	%rd12120, %rd2405, %rd2318, %rd12119;
	shr.u64 	%rd12121, %rd12120, 32;
	and.b64  	%rd12122, %rd12110, 4294967295;
	mad.lo.s64 	%rd15817, %rd2407, %rd2311, %rd12122;
	shr.u64 	%rd12123, %rd15817, 32;
	and.b64  	%rd12124, %rd12112, 4294967295;
	add.s64 	%rd12125, %rd12123, %rd12124;
	mad.lo.s64 	%rd12126, %rd2407, %rd2313, %rd12125;
	shr.u64 	%rd12127, %rd12126, 32;
	and.b64  	%rd12128, %rd12114, 4294967295;
	add.s64 	%rd12129, %rd12127, %rd12128;
	mad.lo.s64 	%rd12130, %rd2407, %rd2314, %rd12129;
	shr.u64 	%rd12131, %rd12130, 32;
	and.b64  	%rd12132, %rd12116, 4294967295;
	add.s64 	%rd12133, %rd12131, %rd12132;
	mad.lo.s64 	%rd12134, %rd2407, %rd2315, %rd12133;
	shr.u64 	%rd12135, %rd12134, 32;
	and.b64  	%rd12136, %rd12118, 4294967295;
	add.s64 	%rd12137, %rd12135, %rd12136;
	mad.lo.s64 	%rd12138, %rd2407, %rd2316, %rd12137;
	shr.u64 	%rd12139, %rd12138, 32;
	and.b64  	%rd12140, %rd12120, 4294967295;
	add.s64 	%rd12141, %rd12139, %rd12140;
	mad.lo.s64 	%rd12142, %rd2407, %rd2317, %rd12141;
	shr.u64 	%rd12143, %rd12142, 32;
	and.b64  	%rd12144, %rd12126, 4294967295;
	mad.lo.s64 	%rd15818, %rd2408, %rd2311, %rd12144;
	shr.u64 	%rd12145, %rd15818, 32;
	and.b64  	%rd12146, %rd12130, 4294967295;
	add.s64 	%rd12147, %rd12145, %rd12146;
	mad.lo.s64 	%rd12148, %rd2408, %rd2313, %rd12147;
	shr.u64 	%rd12149, %rd12148, 32;
	and.b64  	%rd12150, %rd12134, 4294967295;
	add.s64 	%rd12151, %rd12149, %rd12150;
	mad.lo.s64 	%rd12152, %rd2408, %rd2314, %rd12151;
	shr.u64 	%rd12153, %rd12152, 32;
	and.b64  	%rd12154, %rd12138, 4294967295;
	add.s64 	%rd12155, %rd12153, %rd12154;
	mad.lo.s64 	%rd12156, %rd2408, %rd2315, %rd12155;
	shr.u64 	%rd12157, %rd12156, 32;
	and.b64  	%rd12158, %rd12142, 4294967295;
	add.s64 	%rd12159, %rd12157, %rd12158;
	mad.lo.s64 	%rd12160, %rd2408, %rd2316, %rd12159;
	shr.u64 	%rd12161, %rd12160, 32;
	and.b64  	%rd12162, %rd12148, 4294967295;
	mad.lo.s64 	%rd15819, %rd2409, %rd2311, %rd12162;
	shr.u64 	%rd12163, %rd15819, 32;
	and.b64  	%rd12164, %rd12152, 4294967295;
	add.s64 	%rd12165, %rd12163, %rd12164;
	mad.lo.s64 	%rd12166, %rd2409, %rd2313, %rd12165;
	shr.u64 	%rd12167, %rd12166, 32;
	and.b64  	%rd12168, %rd12156, 4294967295;
	add.s64 	%rd12169, %rd12167, %rd12168;
	mad.lo.s64 	%rd12170, %rd2409, %rd2314, %rd12169;
	shr.u64 	%rd12171, %rd12170, 32;
	and.b64  	%rd12172, %rd12160, 4294967295;
	add.s64 	%rd12173, %rd12171, %rd12172;
	mad.lo.s64 	%rd12174, %rd2409, %rd2315, %rd12173;
	shr.u64 	%rd12175, %rd12174, 32;
	and.b64  	%rd12176, %rd12166, 4294967295;
	mad.lo.s64 	%rd15820, %rd2410, %rd2311, %rd12176;
	shr.u64 	%rd12177, %rd15820, 32;
	and.b64  	%rd12178, %rd12170, 4294967295;
	add.s64 	%rd12179, %rd12177, %rd12178;
	mad.lo.s64 	%rd12180, %rd2410, %rd2313, %rd12179;
	shr.u64 	%rd12181, %rd12180, 32;
	and.b64  	%rd12182, %rd12174, 4294967295;
	add.s64 	%rd12183, %rd12181, %rd12182;
	mad.lo.s64 	%rd12184, %rd2410, %rd2314, %rd12183;
	shr.u64 	%rd12185, %rd12184, 32;
	and.b64  	%rd12186, %rd12180, 4294967295;
	mad.lo.s64 	%rd15821, %rd2411, %rd2311, %rd12186;
	shr.u64 	%rd12187, %rd15821, 32;
	and.b64  	%rd12188, %rd12184, 4294967295;
	add.s64 	%rd12189, %rd12187, %rd12188;
	mad.lo.s64 	%rd12190, %rd2411, %rd2313, %rd12189;
	shr.u64 	%rd12191, %rd12190, 32;
	and.b64  	%rd12192, %rd12190, 4294967295;
	mad.lo.s64 	%rd15822, %rd2412, %rd2311, %rd12192;
	shr.u64 	%rd12193, %rd15822, 32;
	cvt.u32.u64 	%r4519, %rd12191;
	cvt.u32.u64 	%r4520, %rd12185;
	cvt.u32.u64 	%r4521, %rd12175;
	cvt.u32.u64 	%r4522, %rd12161;
	cvt.u32.u64 	%r4523, %rd12143;
	cvt.u32.u64 	%r4524, %rd12121;
	mad.lo.s32 	%r4527, %r4504, %r4348, %r4524;
	add.s32 	%r4528, %r4523, %r4527;
	cvt.u32.u64 	%r4529, %rd2318;
	mad.lo.s32 	%r4531, %r1140, %r4529, %r4528;
	add.s32 	%r4532, %r4522, %r4531;
	cvt.u32.u64 	%r4533, %rd2317;
	mad.lo.s32 	%r4535, %r1139, %r4533, %r4532;
	add.s32 	%r4536, %r4521, %r4535;
	cvt.u32.u64 	%r4537, %rd2316;
	mad.lo.s32 	%r4539, %r1138, %r4537, %r4536;
	add.s32 	%r4540, %r4520, %r4539;
	cvt.u32.u64 	%r4541, %rd2315;
	mad.lo.s32 	%r4543, %r1137, %r4541, %r4540;
	add.s32 	%r4544, %r4519, %r4543;
	cvt.u32.u64 	%r4545, %rd2314;
	cvt.u32.u64 	%r4546, %rd15793;
	mad.lo.s32 	%r4547, %r4546, %r4545, %r4544;
	cvt.u32.u64 	%r4548, %rd12193;
	add.s32 	%r4549, %r4548, %r4547;
	cvt.u32.u64 	%r4550, %rd2313;
	cvt.u32.u64 	%r4551, %rd15794;
	mad.lo.s32 	%r4552, %r4551, %r4550, %r4549;
	cvt.u32.u64 	%r4553, %rd2311;
	mad.lo.s32 	%r5830, %r4553, %r4477, %r4552;
$L__BB0_1070:
	cvt.u32.u64 	%r1173, %rd15822;
	cvt.u32.u64 	%r1174, %rd15821;
	cvt.u32.u64 	%r1175, %rd15820;
	cvt.u32.u64 	%r1176, %rd15819;
	cvt.u32.u64 	%r1177, %rd15818;
	cvt.u32.u64 	%r1178, %rd15817;
	setp.gt.u32 	%p1248, %r5830, %r28;
	@%p1248 bra 	$L__BB0_1084;
	setp.lt.u32 	%p1249, %r5830, %r28;
	@%p1249 bra 	$L__BB0_1085;
	cvt.u32.u64 	%r4555, %rd11;
	setp.lt.u32 	%p1250, %r4555, %r1173;
	@%p1250 bra 	$L__BB0_1084;
	setp.gt.u32 	%p1251, %r4555, %r1173;
	@%p1251 bra 	$L__BB0_1085;
	cvt.u32.u64 	%r4557, %rd10;
	setp.lt.u32 	%p1252, %r4557, %r1174;
	@%p1252 bra 	$L__BB0_1084;
	setp.gt.u32 	%p1253, %r4557, %r1174;
	@%p1253 bra 	$L__BB0_1085;
	cvt.u32.u64 	%r4559, %rd9;
	setp.lt.u32 	%p1254, %r4559, %r1175;
	@%p1254 bra 	$L__BB0_1084;
	setp.gt.u32 	%p1255, %r4559, %r1175;
	@%p1255 bra 	$L__BB0_1085;
	cvt.u32.u64 	%r4561, %rd8;
	setp.lt.u32 	%p1256, %r4561, %r1176;
	@%p1256 bra 	$L__BB0_1084;
	setp.gt.u32 	%p1257, %r4561, %r1176;
	@%p1257 bra 	$L__BB0_1085;
	cvt.u32.u64 	%r4563, %rd7;
	setp.lt.u32 	%p1258, %r4563, %r1177;
	@%p1258 bra 	$L__BB0_1084;
	setp.gt.u32 	%p1259, %r4563, %r1177;
	@%p1259 bra 	$L__BB0_1085;
	cvt.u32.u64 	%r4565, %rd6;
	setp.lt.u32 	%p1260, %r4565, %r1178;
	@%p1260 bra 	$L__BB0_1084;
	cvt.u32.u64 	%r4566, %rd5;
	setp.gt.u32 	%p1261, %r4565, %r1178;
	cvt.u32.u64 	%r4568, %rd15816;
	setp.gt.u32 	%p1262, %r4566, %r4568;
	or.pred  	%p1263, %p1261, %p1262;
	@%p1263 bra 	$L__BB0_1085;
$L__BB0_1084:
	and.b64  	%rd15001, %rd15816, 4294967295;
	sub.s64 	%rd15816, %rd15001, %rd5;
	shr.u64 	%rd15002, %rd15816, 63;
	and.b64  	%rd15003, %rd15817, 4294967295;
	add.s64 	%rd15004, %rd15002, %rd6;
	sub.s64 	%rd15817, %rd15003, %rd15004;
	shr.u64 	%rd15005, %rd15817, 63;
	and.b64  	%rd15006, %rd15818, 4294967295;
	add.s64 	%rd15007, %rd15005, %rd7;
	sub.s64 	%rd15818, %rd15006, %rd15007;
	shr.u64 	%rd15008, %rd15818, 63;
	and.b64  	%rd15009, %rd15819, 4294967295;
	add.s64 	%rd15010, %rd15008, %rd8;
	sub.s64 	%rd15819, %rd15009, %rd15010;
	shr.u64 	%rd15011, %rd15819, 63;
	and.b64  	%rd15012, %rd15820, 4294967295;
	add.s64 	%rd15013, %rd15011, %rd9;
	sub.s64 	%rd15820, %rd15012, %rd15013;
	shr.u64 	%rd15014, %rd15820, 63;
	and.b64  	%rd15015, %rd15821, 4294967295;
	add.s64 	%rd15016, %rd15014, %rd10;
	sub.s64 	%rd15821, %rd15015, %rd15016;
	shr.u64 	%rd15017, %rd15821, 63;
	and.b64  	%rd15018, %rd15822, 4294967295;
	add.s64 	%rd15019, %rd15017, %rd11;
	sub.s64 	%rd15822, %rd15018, %rd15019;
	shr.u64 	%rd15020, %rd15822, 63;
	cvt.u32.u64 	%r5455, %rd15020;
	add.s32 	%r5456, %r28, %r5455;
	sub.s32 	%r5830, %r5830, %r5456;
	bra.uni 	$L__BB0_1070;
$L__BB0_1085:
	mul.lo.s64 	%rd15823, %rd2370, %rd2340;
	shr.u64 	%rd12196, %rd15823, 32;
	mad.lo.s64 	%rd12197, %rd2370, %rd2342, %rd12196;
	shr.u64 	%rd12198, %rd12197, 32;
	mad.lo.s64 	%rd12199, %rd2370, %rd2343, %rd12198;
	shr.u64 	%rd12200, %rd12199, 32;
	mad.lo.s64 	%rd12201, %rd2370, %rd2344, %rd12200;
	shr.u64 	%rd12202, %rd12201, 32;
	mad.lo.s64 	%rd12203, %rd2370, %rd2345, %rd12202;
	shr.u64 	%rd12204, %rd12203, 32;
	mad.lo.s64 	%rd12205, %rd2370, %rd2346, %rd12204;
	shr.u64 	%rd12206, %rd12205, 32;
	mad.lo.s64 	%rd12207, %rd2370, %rd2347, %rd12206;
	shr.u64 	%rd12208, %rd12207, 32;
	and.b64  	%rd12209, %rd12197, 4294967295;
	mad.lo.s64 	%rd15824, %rd2372, %rd2340, %rd12209;
	shr.u64 	%rd12210, %rd15824, 32;
	and.b64  	%rd12211, %rd12199, 4294967295;
	add.s64 	%rd12212, %rd12210, %rd12211;
	mad.lo.s64 	%rd12213, %rd2372, %rd2342, %rd12212;
	shr.u64 	%rd12214, %rd12213, 32;
	and.b64  	%rd12215, %rd12201, 4294967295;
	add.s64 	%rd12216, %rd12214, %rd12215;
	mad.lo.s64 	%rd12217, %rd2372, %rd2343, %rd12216;
	shr.u64 	%rd12218, %rd12217, 32;
	and.b64  	%rd12219, %rd12203, 4294967295;
	add.s64 	%rd12220, %rd12218, %rd12219;
	mad.lo.s64 	%rd12221, %rd2372, %rd2344, %rd12220;
	shr.u64 	%rd12222, %rd12221, 32;
	and.b64  	%rd12223, %rd12205, 4294967295;
	add.s64 	%rd12224, %rd12222, %rd12223;
	mad.lo.s64 	%rd12225, %rd2372, %rd2345, %rd12224;
	shr.u64 	%rd12226, %rd12225, 32;
	and.b64  	%rd12227, %rd12207, 4294967295;
	add.s64 	%rd12228, %rd12226, %rd12227;
	mad.lo.s64 	%rd12229, %rd2372, %rd2346, %rd12228;
	shr.u64 	%rd12230, %rd12229, 32;
	and.b64  	%rd12231, %rd12213, 4294967295;
	mad.lo.s64 	%rd15825, %rd2373, %rd2340, %rd12231;
	shr.u64 	%rd12232, %rd15825, 32;
	and.b64  	%rd12233, %rd12217, 4294967295;
	add.s64 	%rd12234, %rd12232, %rd12233;
	mad.lo.s64 	%rd12235, %rd2373, %rd2342, %rd12234;
	shr.u64 	%rd12236, %rd12235, 32;
	and.b64  	%rd12237, %rd12221, 4294967295;
	add.s64 	%rd12238, %rd12236, %rd12237;
	mad.lo.s64 	%rd12239, %rd2373, %rd2343, %rd12238;
	shr.u64 	%rd12240, %rd12239, 32;
	and.b64  	%rd12241, %rd12225, 4294967295;
	add.s64 	%rd12242, %rd12240, %rd12241;
	mad.lo.s64 	%rd12243, %rd2373, %rd2344, %rd12242;
	shr.u64 	%rd12244, %rd12243, 32;
	and.b64  	%rd12245, %rd12229, 4294967295;
	add.s64 	%rd12246, %rd12244, %rd12245;
	mad.lo.s64 	%rd12247, %rd2373, %rd2345, %rd12246;
	shr.u64 	%rd12248, %rd12247, 32;
	and.b64  	%rd12249, %rd12235, 4294967295;
	mad.lo.s64 	%rd15826, %rd2374, %rd2340, %rd12249;
	shr.u64 	%rd12250, %rd15826, 32;
	and.b64  	%rd12251, %rd12239, 4294967295;
	add.s64 	%rd12252, %rd12250, %rd12251;
	mad.lo.s64 	%rd12253, %rd2374, %rd2342, %rd12252;
	shr.u64 	%rd12254, %rd12253, 32;
	and.b64  	%rd12255, %rd12243, 4294967295;
	add.s64 	%rd12256, %rd12254, %rd12255;
	mad.lo.s64 	%rd12257, %rd2374, %rd2343, %rd12256;
	shr.u64 	%rd12258, %rd12257, 32;
	and.b64  	%rd12259, %rd12247, 4294967295;
	add.s64 	%rd12260, %rd12258, %rd12259;
	mad.lo.s64 	%rd12261, %rd2374, %rd2344, %rd12260;
	shr.u64 	%rd12262, %rd12261, 32;
	and.b64  	%rd12263, %rd12253, 4294967295;
	mad.lo.s64 	%rd15827, %rd2375, %rd2340, %rd12263;
	shr.u64 	%rd12264, %rd15827, 32;
	and.b64  	%rd12265, %rd12257, 4294967295;
	add.s64 	%rd12266, %rd12264, %rd12265;
	mad.lo.s64 	%rd12267, %rd2375, %rd2342, %rd12266;
	shr.u64 	%rd12268, %rd12267, 32;
	and.b64  	%rd12269, %rd12261, 4294967295;
	add.s64 	%rd12270, %rd12268, %rd12269;
	mad.lo.s64 	%rd12271, %rd2375, %rd2343, %rd12270;
	shr.u64 	%rd12272, %rd12271, 32;
	and.b64  	%rd12273, %rd12267, 4294967295;
	mad.lo.s64 	%rd15828, %rd2376, %rd2340, %rd12273;
	shr.u64 	%rd12274, %rd15828, 32;
	and.b64  	%rd12275, %rd12271, 4294967295;
	add.s64 	%rd12276, %rd12274, %rd12275;
	mad.lo.s64 	%rd12277, %rd2376, %rd2342, %rd12276;
	shr.u64 	%rd12278, %rd12277, 32;
	and.b64  	%rd12279, %rd12277, 4294967295;
	mad.lo.s64 	%rd15829, %rd2377, %rd2340, %rd12279;
	shr.u64 	%rd12280, %rd15829, 32;
	cvt.u32.u64 	%r4569, %rd12278;
	cvt.u32.u64 	%r4570, %rd12272;
	cvt.u32.u64 	%r4571, %rd12262;
	cvt.u32.u64 	%r4572, %rd12248;
	cvt.u32.u64 	%r4573, %rd12230;
	cvt.u32.u64 	%r4574, %rd12208;
	mad.lo.s32 	%r4577, %r4455, %r4388, %r4574;
	add.s32 	%r4578, %r4573, %r4577;
	cvt.u32.u64 	%r4579, %rd2347;
	mad.lo.s32 	%r4581, %r1149, %r4579, %r4578;
	add.s32 	%r4582, %r4572, %r4581;
	cvt.u32.u64 	%r4583, %rd2346;
	mad.lo.s32 	%r4585, %r1148, %r4583, %r4582;
	add.s32 	%r4586, %r4571, %r4585;
	cvt.u32.u64 	%r4587, %rd2345;
	cvt.u32.u64 	%r4588, %rd15798;
	mad.lo.s32 	%r4589, %r4588, %r4587, %r4586;
	add.s32 	%r4590, %r4570, %r4589;
	cvt.u32.u64 	%r4591, %rd2344;
	cvt.u32.u64 	%r4592, %rd15799;
	mad.lo.s32 	%r4593, %r4592, %r4591, %r4590;
	add.s32 	%r4594, %r4569, %r4593;
	cvt.u32.u64 	%r4595, %rd2343;
	cvt.u32.u64 	%r4596, %rd15800;
	mad.lo.s32 	%r4597, %r4596, %r4595, %r4594;
	cvt.u32.u64 	%r4598, %rd12280;
	add.s32 	%r4599, %r4598, %r4597;
	cvt.u32.u64 	%r4600, %rd2342;
	cvt.u32.u64 	%r4601, %rd15801;
	mad.lo.s32 	%r4602, %r4601, %r4600, %r4599;
	cvt.u32.u64 	%r4603, %rd2340;
	mad.lo.s32 	%r5831, %r4603, %r4428, %r4602;
$L__BB0_1086:
	cvt.u32.u64 	%r1182, %rd15829;
	cvt.u32.u64 	%r1183, %rd15828;
	cvt.u32.u64 	%r1184, %rd15827;
	cvt.u32.u64 	%r1185, %rd15826;
	cvt.u32.u64 	%r1186, %rd15825;
	cvt.u32.u64 	%r1187, %rd15824;
	setp.gt.u32 	%p1264, %r5831, %r28;
	@%p1264 bra 	$L__BB0_1100;
	setp.lt.u32 	%p1265, %r5831, %r28;
	@%p1265 bra 	$L__BB0_1101;
	cvt.u32.u64 	%r4605, %rd11;
	setp.lt.u32 	%p1266, %r4605, %r1182;
	@%p1266 bra 	$L__BB0_1100;
	setp.gt.u32 	%p1267, %r4605, %r1182;
	@%p1267 bra 	$L__BB0_1101;
	cvt.u32.u64 	%r4607, %rd10;
	setp.lt.u32 	%p1268, %r4607, %r1183;
	@%p1268 bra 	$L__BB0_1100;
	setp.gt.u32 	%p1269, %r4607, %r1183;
	@%p1269 bra 	$L__BB0_1101;
	cvt.u32.u64 	%r4609, %rd9;
	setp.lt.u32 	%p1270, %r4609, %r1184;
	@%p1270 bra 	$L__BB0_1100;
	setp.gt.u32 	%p1271, %r4609, %r1184;
	@%p1271 bra 	$L__BB0_1101;
	cvt.u32.u64 	%r4611, %rd8;
	setp.lt.u32 	%p1272, %r4611, %r1185;
	@%p1272 bra 	$L__BB0_1100;
	setp.gt.u32 	%p1273, %r4611, %r1185;
	@%p1273 bra 	$L__BB0_1101;
	cvt.u32.u64 	%r4613, %rd7;
	setp.lt.u32 	%p1274, %r4613, %r1186;
	@%p1274 bra 	$L__BB0_1100;
	setp.gt.u32 	%p1275, %r4613, %r1186;
	@%p1275 bra 	$L__BB0_1101;
	cvt.u32.u64 	%r4615, %rd6;
	setp.lt.u32 	%p1276, %r4615, %r1187;
	@%p1276 bra 	$L__BB0_1100;
	cvt.u32.u64 	%r4616, %rd5;
	setp.gt.u32 	%p1277, %r4615, %r1187;
	cvt.u32.u64 	%r4618, %rd15823;
	setp.gt.u32 	%p1278, %r4616, %r4618;
	or.pred  	%p1279, %p1277, %p1278;
	@%p1279 bra 	$L__BB0_1101;
$L__BB0_1100:
	and.b64  	%rd14981, %rd15823, 4294967295;
	sub.s64 	%rd15823, %rd14981, %rd5;
	shr.u64 	%rd14982, %rd15823, 63;
	and.b64  	%rd14983, %rd15824, 4294967295;
	add.s64 	%rd14984, %rd14982, %rd6;
	sub.s64 	%rd15824, %rd14983, %rd14984;
	shr.u64 	%rd14985, %rd15824, 63;
	and.b64  	%rd14986, %rd15825, 4294967295;
	add.s64 	%rd14987, %rd14985, %rd7;
	sub.s64 	%rd15825, %rd14986, %rd14987;
	shr.u64 	%rd14988, %rd15825, 63;
	and.b64  	%rd14989, %rd15826, 4294967295;
	add.s64 	%rd14990, %rd14988, %rd8;
	sub.s64 	%rd15826, %rd14989, %rd14990;
	shr.u64 	%rd14991, %rd15826, 63;
	and.b64  	%rd14992, %rd15827, 4294967295;
	add.s64 	%rd14993, %rd14991, %rd9;
	sub.s64 	%rd15827, %rd14992, %rd14993;
	shr.u64 	%rd14994, %rd15827, 63;
	and.b64  	%rd14995, %rd15828, 4294967295;
	add.s64 	%rd14996, %rd14994, %rd10;
	sub.s64 	%rd15828, %rd14995, %rd14996;
	shr.u64 	%rd14997, %rd15828, 63;
	and.b64  	%rd14998, %rd15829, 4294967295;
	add.s64 	%rd14999, %rd14997, %rd11;
	sub.s64 	%rd15829, %rd14998, %rd14999;
	shr.u64 	%rd15000, %rd15829, 63;
	cvt.u32.u64 	%r5453, %rd15000;
	add.s32 	%r5454, %r28, %r5453;
	sub.s32 	%r5831, %r5831, %r5454;
	bra.uni 	$L__BB0_1086;
$L__BB0_1101:
	cvt.u64.u32 	%rd2475, %r5599;
	and.b64  	%rd12282, %rd15823, 4294967295;
	mul.lo.s64 	%rd2490, %rd12282, %rd2475;
	shr.u64 	%rd12283, %rd2490, 32;
	and.b64  	%rd12284, %rd15824, 4294967295;
	mad.lo.s64 	%rd12285, %rd12284, %rd2475, %rd12283;
	shr.u64 	%rd12286, %rd12285, 32;
	and.b64  	%rd12287, %rd15825, 4294967295;
	mad.lo.s64 	%rd12288, %rd12287, %rd2475, %rd12286;
	shr.u64 	%rd12289, %rd12288, 32;
	and.b64  	%rd12290, %rd15826, 4294967295;
	mad.lo.s64 	%rd12291, %rd12290, %rd2475, %rd12289;
	shr.u64 	%rd12292, %rd12291, 32;
	and.b64  	%rd12293, %rd15827, 4294967295;
	mad.lo.s64 	%rd12294, %rd12293, %rd2475, %rd12292;
	shr.u64 	%rd12295, %rd12294, 32;
	and.b64  	%rd12296, %rd15828, 4294967295;
	mad.lo.s64 	%rd12297, %rd12296, %rd2475, %rd12295;
	shr.u64 	%rd12298, %rd12297, 32;
	and.b64  	%rd12299, %rd15829, 4294967295;
	mad.lo.s64 	%rd12300, %rd12299, %rd2475, %rd12298;
	shr.u64 	%rd12301, %rd12300, 32;
	cvt.u64.u32 	%rd12302, %r5831;
	cvt.u64.u32 	%rd2477, %r5598;
	and.b64  	%rd12303, %rd12285, 4294967295;
	mad.lo.s64 	%rd2491, %rd12282, %rd2477, %rd12303;
	shr.u64 	%rd12304, %rd2491, 32;
	and.b64  	%rd12305, %rd12288, 4294967295;
	add.s64 	%rd12306, %rd12304, %rd12305;
	mad.lo.s64 	%rd12307, %rd12284, %rd2477, %rd12306;
	shr.u64 	%rd12308, %rd12307, 32;
	and.b64  	%rd12309, %rd12291, 4294967295;
	add.s64 	%rd12310, %rd12308, %rd12309;
	mad.lo.s64 	%rd12311, %rd12287, %rd2477, %rd12310;
	shr.u64 	%rd12312, %rd12311, 32;
	and.b64  	%rd12313, %rd12294, 4294967295;
	add.s64 	%rd12314, %rd12312, %rd12313;
	mad.lo.s64 	%rd12315, %rd12290, %rd2477, %rd12314;
	shr.u64 	%rd12316, %rd12315, 32;
	and.b64  	%rd12317, %rd12297, 4294967295;
	add.s64 	%rd12318, %rd12316, %rd12317;
	mad.lo.s64 	%rd12319, %rd12293, %rd2477, %rd12318;
	shr.u64 	%rd12320, %rd12319, 32;
	and.b64  	%rd12321, %rd12300, 4294967295;
	add.s64 	%rd12322, %rd12320, %rd12321;
	mad.lo.s64 	%rd12323, %rd12296, %rd2477, %rd12322;
	shr.u64 	%rd12324, %rd12323, 32;
	cvt.u64.u32 	%rd2479, %r5597;
	and.b64  	%rd12325, %rd12307, 4294967295;
	mad.lo.s64 	%rd2492, %rd12282, %rd2479, %rd12325;
	shr.u64 	%rd12326, %rd2492, 32;
	and.b64  	%rd12327, %rd12311, 4294967295;
	add.s64 	%rd12328, %rd12326, %rd12327;
	mad.lo.s64 	%rd12329, %rd12284, %rd2479, %rd12328;
	shr.u64 	%rd12330, %rd12329, 32;
	and.b64  	%rd12331, %rd12315, 4294967295;
	add.s64 	%rd12332, %rd12330, %rd12331;
	mad.lo.s64 	%rd12333, %rd12287, %rd2479, %rd12332;
	shr.u64 	%rd12334, %rd12333, 32;
	and.b64  	%rd12335, %rd12319, 4294967295;
	add.s64 	%rd12336, %rd12334, %rd12335;
	mad.lo.s64 	%rd12337, %rd12290, %rd2479, %rd12336;
	shr.u64 	%rd12338, %rd12337, 32;
	and.b64  	%rd12339, %rd12323, 4294967295;
	add.s64 	%rd12340, %rd12338, %rd12339;
	mad.lo.s64 	%rd12341, %rd12293, %rd2479, %rd12340;
	shr.u64 	%rd12342, %rd12341, 32;
	cvt.u64.u32 	%rd2481, %r5596;
	and.b64  	%rd12343, %rd12329, 4294967295;
	mad.lo.s64 	%rd2493, %rd12282, %rd2481, %rd12343;
	shr.u64 	%rd12344, %rd2493, 32;
	and.b64  	%rd12345, %rd12333, 4294967295;
	add.s64 	%rd12346, %rd12344, %rd12345;
	mad.lo.s64 	%rd12347, %rd12284, %rd2481, %rd12346;
	shr.u64 	%rd12348, %rd12347, 32;
	and.b64  	%rd12349, %rd12337, 4294967295;
	add.s64 	%rd12350, %rd12348, %rd12349;
	mad.lo.s64 	%rd12351, %rd12287, %rd2481, %rd12350;
	shr.u64 	%rd12352, %rd12351, 32;
	and.b64  	%rd12353, %rd12341, 4294967295;
	add.s64 	%rd12354, %rd12352, %rd12353;
	mad.lo.s64 	%rd12355, %rd12290, %rd2481, %rd12354;
	shr.u64 	%rd12356, %rd12355, 32;
	cvt.u64.u32 	%rd2483, %r5595;
	and.b64  	%rd12357, %rd12347, 4294967295;
	mad.lo.s64 	%rd2494, %rd12282, %rd2483, %rd12357;
	shr.u64 	%rd12358, %rd2494, 32;
	and.b64  	%rd12359, %rd12351, 4294967295;
	add.s64 	%rd12360, %rd12358, %rd12359;
	mad.lo.s64 	%rd12361, %rd12284, %rd2483, %rd12360;
	shr.u64 	%rd12362, %rd12361, 32;
	and.b64  	%rd12363, %rd12355, 4294967295;
	add.s64 	%rd12364, %rd12362, %rd12363;
	mad.lo.s64 	%rd12365, %rd12287, %rd2483, %rd12364;
	shr.u64 	%rd12366, %rd12365, 32;
	cvt.u64.u32 	%rd2485, %r5594;
	and.b64  	%rd12367, %rd12361, 4294967295;
	mad.lo.s64 	%rd2495, %rd12282, %rd2485, %rd12367;
	shr.u64 	%rd12368, %rd2495, 32;
	and.b64  	%rd12369, %rd12365, 4294967295;
	add.s64 	%rd12370, %rd12368, %rd12369;
	mad.lo.s64 	%rd12371, %rd12284, %rd2485, %rd12370;
	shr.u64 	%rd12372, %rd12371, 32;
	cvt.u64.u32 	%rd2487, %r5593;
	and.b64  	%rd12373, %rd12371, 4294967295;
	mad.lo.s64 	%rd2496, %rd12282, %rd2487, %rd12373;
	shr.u64 	%rd12374, %rd2496, 32;
	cvt.u64.u32 	%rd2489, %r5592;
	cvt.u32.u64 	%r4619, %rd12372;
	cvt.u32.u64 	%r4620, %rd12366;
	cvt.u32.u64 	%r4621, %rd12356;
	cvt.u32.u64 	%r4622, %rd12342;
	cvt.u32.u64 	%r4623, %rd12324;
	cvt.u32.u64 	%r4624, %rd12301;
	cvt.u32.u64 	%r4625, %rd2475;
	cvt.u32.u64 	%r4626, %rd12302;
	mad.lo.s32 	%r4627, %r4626, %r4625, %r4624;
	add.s32 	%r4628, %r4623, %r4627;
	cvt.u32.u64 	%r4630, %rd2477;
	mad.lo.s32 	%r4631, %r1182, %r4630, %r4628;
	add.s32 	%r4632, %r4622, %r4631;
	cvt.u32.u64 	%r4634, %rd2479;
	mad.lo.s32 	%r4635, %r1183, %r4634, %r4632;
	add.s32 	%r4636, %r4621, %r4635;
	cvt.u32.u64 	%r4638, %rd2481;
	mad.lo.s32 	%r4639, %r1184, %r4638, %r4636;
	add.s32 	%r4640, %r4620, %r4639;
	cvt.u32.u64 	%r4642, %rd2483;
	mad.lo.s32 	%r4643, %r1185, %r4642, %r4640;
	add.s32 	%r4644, %r4619, %r4643;
	cvt.u32.u64 	%r4646, %rd2485;
	mad.lo.s32 	%r4647, %r1186, %r4646, %r4644;
	cvt.u32.u64 	%r4648, %rd12374;
	add.s32 	%r4649, %r4648, %r4647;
	cvt.u32.u64 	%r4651, %rd2487;
	mad.lo.s32 	%r4652, %r1187, %r4651, %r4649;
	cvt.u32.u64 	%r4653, %rd15823;
	cvt.u32.u64 	%r4654, %rd2489;
	mad.lo.s32 	%r1190, %r4653, %r4654, %r4652;
$L__BB0_1102:
	cvt.u32.u64 	%r1191, %rd2496;
	cvt.u32.u64 	%r1192, %rd2495;
	cvt.u32.u64 	%r1193, %rd2494;
	cvt.u32.u64 	%r1194, %rd2493;
	cvt.u32.u64 	%r1195, %rd2492;
	cvt.u32.u64 	%r1196, %rd2491;
	cvt.u32.u64 	%r1197, %rd2490;
	setp.gt.u32 	%p1280, %r1190, %r28;
	@%p1280 bra 	$L__BB0_1116;
	setp.lt.u32 	%p1281, %r1190, %r28;
	@%p1281 bra 	$L__BB0_1117;
	cvt.u32.u64 	%r4655, %rd11;
	setp.lt.u32 	%p1282, %r4655, %r1191;
	@%p1282 bra 	$L__BB0_1116;
	setp.gt.u32 	%p1283, %r4655, %r1191;
	@%p1283 bra 	$L__BB0_1117;
	cvt.u32.u64 	%r4657, %rd10;
	setp.lt.u32 	%p1284, %r4657, %r1192;
	@%p1284 bra 	$L__BB0_1116;
	setp.gt.u32 	%p1285, %r4657, %r1192;
	@%p1285 bra 	$L__BB0_1117;
	cvt.u32.u64 	%r4659, %rd9;
	setp.lt.u32 	%p1286, %r4659, %r1193;
	@%p1286 bra 	$L__BB0_1116;
	setp.gt.u32 	%p1287, %r4659, %r1193;
	@%p1287 bra 	$L__BB0_1117;
	cvt.u32.u64 	%r4661, %rd8;
	setp.lt.u32 	%p1288, %r4661, %r1194;
	@%p1288 bra 	$L__BB0_1116;
	setp.gt.u32 	%p1289, %r4661, %r1194;
	@%p1289 bra 	$L__BB0_1117;
	cvt.u32.u64 	%r4663, %rd7;
	setp.lt.u32 	%p1290, %r4663, %r1195;
	@%p1290 bra 	$L__BB0_1116;
	setp.gt.u32 	%p1291, %r4663, %r1195;
	@%p1291 bra 	$L__BB0_1117;
	cvt.u32.u64 	%r4665, %rd6;
	setp.lt.u32 	%p1292, %r4665, %r1196;
	@%p1292 bra 	$L__BB0_1116;
	cvt.u32.u64 	%r4666, %rd5;
	setp.gt.u32 	%p1293, %r4665, %r1196;
	setp.gt.u32 	%p1294, %r4666, %r1197;
	or.pred  	%p1295, %p1293, %p1294;
	@%p1295 bra 	$L__BB0_1117;
$L__BB0_1116:
	and.b64  	%rd14961, %rd2490, 4294967295;
	sub.s64 	%rd2490, %rd14961, %rd5;
	shr.u64 	%rd14962, %rd2490, 63;
	and.b64  	%rd14963, %rd2491, 4294967295;
	add.s64 	%rd14964, %rd14962, %rd6;
	sub.s64 	%rd2491, %rd14963, %rd14964;
	shr.u64 	%rd14965, %rd2491, 63;
	and.b64  	%rd14966, %rd2492, 4294967295;
	add.s64 	%rd14967, %rd14965, %rd7;
	sub.s64 	%rd2492, %rd14966, %rd14967;
	shr.u64 	%rd14968, %rd2492, 63;
	and.b64  	%rd14969, %rd2493, 4294967295;
	add.s64 	%rd14970, %rd14968, %rd8;
	sub.s64 	%rd2493, %rd14969, %rd14970;
	shr.u64 	%rd14971, %rd2493, 63;
	and.b64  	%rd14972, %rd2494, 4294967295;
	add.s64 	%rd14973, %rd14971, %rd9;
	sub.s64 	%rd2494, %rd14972, %rd14973;
	shr.u64 	%rd14974, %rd2494, 63;
	and.b64  	%rd14975, %rd2495, 4294967295;
	add.s64 	%rd14976, %rd14974, %rd10;
	sub.s64 	%rd2495, %rd14975, %rd14976;
	shr.u64 	%rd14977, %rd2495, 63;
	and.b64  	%rd14978, %rd2496, 4294967295;
	add.s64 	%rd14979, %rd14977, %rd11;
	sub.s64 	%rd2496, %rd14978, %rd14979;
	shr.u64 	%rd14980, %rd2496, 63;
	cvt.u32.u64 	%r5451, %rd14980;
	add.s32 	%r5452, %r28, %r5451;
	sub.s32 	%r1190, %r1190, %r5452;
	bra.uni 	$L__BB0_1102;
$L__BB0_1117:
	cvt.u64.u32 	%rd12376, %r5737;
	and.b64  	%rd12377, %rd15816, 4294967295;
	mul.lo.s64 	%rd2511, %rd12377, %rd12376;
	shr.u64 	%rd12378, %rd2511, 32;
	and.b64  	%rd12379, %rd15817, 4294967295;
	mad.lo.s64 	%rd12380, %rd12379, %rd12376, %rd12378;
	shr.u64 	%rd12381, %rd12380, 32;
	and.b64  	%rd12382, %rd15818, 4294967295;
	mad.lo.s64 	%rd12383, %rd12382, %rd12376, %rd12381;
	shr.u64 	%rd12384, %rd12383, 32;
	and.b64  	%rd12385, %rd15819, 4294967295;
	mad.lo.s64 	%rd12386, %rd12385, %rd12376, %rd12384;
	shr.u64 	%rd12387, %rd12386, 32;
	and.b64  	%rd12388, %rd15820, 4294967295;
	mad.lo.s64 	%rd12389, %rd12388, %rd12376, %rd12387;
	shr.u64 	%rd12390, %rd12389, 32;
	and.b64  	%rd12391, %rd15821, 4294967295;
	mad.lo.s64 	%rd12392, %rd12391, %rd12376, %rd12390;
	shr.u64 	%rd12393, %rd12392, 32;
	and.b64  	%rd12394, %rd15822, 4294967295;
	mad.lo.s64 	%rd12395, %rd12394, %rd12376, %rd12393;
	shr.u64 	%rd12396, %rd12395, 32;
	cvt.u64.u32 	%rd12397, %r5830;
	cvt.u64.u32 	%rd12398, %r5736;
	and.b64  	%rd12399, %rd12380, 4294967295;
	mad.lo.s64 	%rd2512, %rd12377, %rd12398, %rd12399;
	shr.u64 	%rd12400, %rd2512, 32;
	and.b64  	%rd12401, %rd12383, 4294967295;
	add.s64 	%rd12402, %rd12400, %rd12401;
	mad.lo.s64 	%rd12403, %rd12379, %rd12398, %rd12402;
	shr.u64 	%rd12404, %rd12403, 32;
	and.b64  	%rd12405, %rd12386, 4294967295;
	add.s64 	%rd12406, %rd12404, %rd12405;
	mad.lo.s64 	%rd12407, %rd12382, %rd12398, %rd12406;
	shr.u64 	%rd12408, %rd12407, 32;
	and.b64  	%rd12409, %rd12389, 4294967295;
	add.s64 	%rd12410, %rd12408, %rd12409;
	mad.lo.s64 	%rd12411, %rd12385, %rd12398, %rd12410;
	shr.u64 	%rd12412, %rd12411, 32;
	and.b64  	%rd12413, %rd12392, 4294967295;
	add.s64 	%rd12414, %rd12412, %rd12413;
	mad.lo.s64 	%rd12415, %rd12388, %rd12398, %rd12414;
	shr.u64 	%rd12416, %rd12415, 32;
	and.b64  	%rd12417, %rd12395, 4294967295;
	add.s64 	%rd12418, %rd12416, %rd12417;
	mad.lo.s64 	%rd12419, %rd12391, %rd12398, %rd12418;
	shr.u64 	%rd12420, %rd12419, 32;
	cvt.u64.u32 	%rd12421, %r5735;
	and.b64  	%rd12422, %rd12403, 4294967295;
	mad.lo.s64 	%rd2513, %rd12377, %rd12421, %rd12422;
	shr.u64 	%rd12423, %rd2513, 32;
	and.b64  	%rd12424, %rd12407, 4294967295;
	add.s64 	%rd12425, %rd12423, %rd12424;
	mad.lo.s64 	%rd12426, %rd12379, %rd12421, %rd12425;
	shr.u64 	%rd12427, %rd12426, 32;
	and.b64  	%rd12428, %rd12411, 4294967295;
	add.s64 	%rd12429, %rd12427, %rd12428;
	mad.lo.s64 	%rd12430, %rd12382, %rd12421, %rd12429;
	shr.u64 	%rd12431, %rd12430, 32;
	and.b64  	%rd12432, %rd12415, 4294967295;
	add.s64 	%rd12433, %rd12431, %rd12432;
	mad.lo.s64 	%rd12434, %rd12385, %rd12421, %rd12433;
	shr.u64 	%rd12435, %rd12434, 32;
	and.b64  	%rd12436, %rd12419, 4294967295;
	add.s64 	%rd12437, %rd12435, %rd12436;
	mad.lo.s64 	%rd12438, %rd12388, %rd12421, %rd12437;
	shr.u64 	%rd12439, %rd12438, 32;
	cvt.u64.u32 	%rd12440, %r5734;
	and.b64  	%rd12441, %rd12426, 4294967295;
	mad.lo.s64 	%rd2514, %rd12377, %rd12440, %rd12441;
	shr.u64 	%rd12442, %rd2514, 32;
	and.b64  	%rd12443, %rd12430, 4294967295;
	add.s64 	%rd12444, %rd12442, %rd12443;
	mad.lo.s64 	%rd12445, %rd12379, %rd12440, %rd12444;
	shr.u64 	%rd12446, %rd12445, 32;
	and.b64  	%rd12447, %rd12434, 4294967295;
	add.s64 	%rd12448, %rd12446, %rd12447;
	mad.lo.s64 	%rd12449, %rd12382, %rd12440, %rd12448;
	shr.u64 	%rd12450, %rd12449, 32;
	and.b64  	%rd12451, %rd12438, 4294967295;
	add.s64 	%rd12452, %rd12450, %rd12451;
	mad.lo.s64 	%rd12453, %rd12385, %rd12440, %rd12452;
	shr.u64 	%rd12454, %rd12453, 32;
	cvt.u64.u32 	%rd12455, %r5733;
	and.b64  	%rd12456, %rd12445, 4294967295;
	mad.lo.s64 	%rd2515, %rd12377, %rd12455, %rd12456;
	shr.u64 	%rd12457, %rd2515, 32;
	and.b64  	%rd12458, %rd12449, 4294967295;
	add.s64 	%rd12459, %rd12457, %rd12458;
	mad.lo.s64 	%rd12460, %rd12379, %rd12455, %rd12459;
	shr.u64 	%rd12461, %rd12460, 32;
	and.b64  	%rd12462, %rd12453, 4294967295;
	add.s64 	%rd12463, %rd12461, %rd12462;
	mad.lo.s64 	%rd12464, %rd12382, %rd12455, %rd12463;
	shr.u64 	%rd12465, %rd12464, 32;
	cvt.u64.u32 	%rd12466, %r5732;
	and.b64  	%rd12467, %rd12460, 4294967295;
	mad.lo.s64 	%rd2516, %rd12377, %rd12466, %rd12467;
	shr.u64 	%rd12468, %rd2516, 32;
	and.b64  	%rd12469, %rd12464, 4294967295;
	add.s64 	%rd12470, %rd12468, %rd12469;
	mad.lo.s64 	%rd12471, %rd12379, %rd12466, %rd12470;
	shr.u64 	%rd12472, %rd12471, 32;
	cvt.u64.u32 	%rd12473, %r5731;
	and.b64  	%rd12474, %rd12471, 4294967295;
	mad.lo.s64 	%rd2517, %rd12377, %rd12473, %rd12474;
	shr.u64 	%rd12475, %rd2517, 32;
	cvt.u64.u32 	%rd12476, %r5730;
	cvt.u32.u64 	%r4668, %rd12472;
	cvt.u32.u64 	%r4669, %rd12465;
	cvt.u32.u64 	%r4670, %rd12454;
	cvt.u32.u64 	%r4671, %rd12439;
	cvt.u32.u64 	%r4672, %rd12420;
	cvt.u32.u64 	%r4673, %rd12396;
	cvt.u32.u64 	%r4674, %rd12376;
	cvt.u32.u64 	%r4675, %rd12397;
	mad.lo.s32 	%r4676, %r4675, %r4674, %r4673;
	add.s32 	%r4677, %r4672, %r4676;
	cvt.u32.u64 	%r4679, %rd12398;
	mad.lo.s32 	%r4680, %r1173, %r4679, %r4677;
	add.s32 	%r4681, %r4671, %r4680;
	cvt.u32.u64 	%r4683, %rd12421;
	mad.lo.s32 	%r4684, %r1174, %r4683, %r4681;
	add.s32 	%r4685, %r4670, %r4684;
	cvt.u32.u64 	%r4687, %rd12440;
	mad.lo.s32 	%r4688, %r1175, %r4687, %r4685;
	add.s32 	%r4689, %r4669, %r4688;
	cvt.u32.u64 	%r4691, %rd12455;
	mad.lo.s32 	%r4692, %r1176, %r4691, %r4689;
	add.s32 	%r4693, %r4668, %r4692;
	cvt.u32.u64 	%r4695, %rd12466;
	mad.lo.s32 	%r4696, %r1177, %r4695, %r4693;
	cvt.u32.u64 	%r4697, %rd12475;
	add.s32 	%r4698, %r4697, %r4696;
	cvt.u32.u64 	%r4700, %rd12473;
	mad.lo.s32 	%r4701, %r1178, %r4700, %r4698;
	cvt.u32.u64 	%r4702, %rd15816;
	cvt.u32.u64 	%r4703, %rd12476;
	mad.lo.s32 	%r1200, %r4702, %r4703, %r4701;
$L__BB0_1118:
	cvt.u32.u64 	%r1201, %rd2517;
	cvt.u32.u64 	%r1202, %rd2516;
	cvt.u32.u64 	%r1203, %rd2515;
	cvt.u32.u64 	%r1204, %rd2514;
	cvt.u32.u64 	%r1205, %rd2513;
	cvt.u32.u64 	%r1206, %rd2512;
	cvt.u32.u64 	%r1207, %rd2511;
	setp.gt.u32 	%p1296, %r1200, %r28;
	@%p1296 bra 	$L__BB0_1132;
	setp.lt.u32 	%p1297, %r1200, %r28;
	@%p1297 bra 	$L__BB0_1133;
	cvt.u32.u64 	%r4704, %rd11;
	setp.lt.u32 	%p1298, %r4704, %r1201;
	@%p1298 bra 	$L__BB0_1132;
	setp.gt.u32 	%p1299, %r4704, %r1201;
	@%p1299 bra 	$L__BB0_1133;
	cvt.u32.u64 	%r4706, %rd10;
	setp.lt.u32 	%p1300, %r4706, %r1202;
	@%p1300 bra 	$L__BB0_1132;
	setp.gt.u32 	%p1301, %r4706, %r1202;
	@%p1301 bra 	$L__BB0_1133;
	cvt.u32.u64 	%r4708, %rd9;
	setp.lt.u32 	%p1302, %r4708, %r1203;
	@%p1302 bra 	$L__BB0_1132;
	setp.gt.u32 	%p1303, %r4708, %r1203;
	@%p1303 bra 	$L__BB0_1133;
	cvt.u32.u64 	%r4710, %rd8;
	setp.lt.u32 	%p1304, %r4710, %r1204;
	@%p1304 bra 	$L__BB0_1132;
	setp.gt.u32 	%p1305, %r4710, %r1204;
	@%p1305 bra 	$L__BB0_1133;
	cvt.u32.u64 	%r4712, %rd7;
	setp.lt.u32 	%p1306, %r4712, %r1205;
	@%p1306 bra 	$L__BB0_1132;
	setp.gt.u32 	%p1307, %r4712, %r1205;
	@%p1307 bra 	$L__BB0_1133;
	cvt.u32.u64 	%r4714, %rd6;
	setp.lt.u32 	%p1308, %r4714, %r1206;
	@%p1308 bra 	$L__BB0_1132;
	cvt.u32.u64 	%r4715, %rd5;
	setp.gt.u32 	%p1309, %r4714, %r1206;
	setp.gt.u32 	%p1310, %r4715, %r1207;
	or.pred  	%p1311, %p1309, %p1310;
	@%p1311 bra 	$L__BB0_1133;
$L__BB0_1132:
	and.b64  	%rd14941, %rd2511, 4294967295;
	sub.s64 	%rd2511, %rd14941, %rd5;
	shr.u64 	%rd14942, %rd2511, 63;
	and.b64  	%rd14943, %rd2512, 4294967295;
	add.s64 	%rd14944, %rd14942, %rd6;
	sub.s64 	%rd2512, %rd14943, %rd14944;
	shr.u64 	%rd14945, %rd2512, 63;
	and.b64  	%rd14946, %rd2513, 4294967295;
	add.s64 	%rd14947, %rd14945, %rd7;
	sub.s64 	%rd2513, %rd14946, %rd14947;
	shr.u64 	%rd14948, %rd2513, 63;
	and.b64  	%rd14949, %rd2514, 4294967295;
	add.s64 	%rd14950, %rd14948, %rd8;
	sub.s64 	%rd2514, %rd14949, %rd14950;
	shr.u64 	%rd14951, %rd2514, 63;
	and.b64  	%rd14952, %rd2515, 4294967295;
	add.s64 	%rd14953, %rd14951, %rd9;
	sub.s64 	%rd2515, %rd14952, %rd14953;
	shr.u64 	%rd14954, %rd2515, 63;
	and.b64  	%rd14955, %rd2516, 4294967295;
	add.s64 	%rd14956, %rd14954, %rd10;
	sub.s64 	%rd2516, %rd14955, %rd14956;
	shr.u64 	%rd14957, %rd2516, 63;
	and.b64  	%rd14958, %rd2517, 4294967295;
	add.s64 	%rd14959, %rd14957, %rd11;
	sub.s64 	%rd2517, %rd14958, %rd14959;
	shr.u64 	%rd14960, %rd2517, 63;
	cvt.u32.u64 	%r5449, %rd14960;
	add.s32 	%r5450, %r28, %r5449;
	sub.s32 	%r1200, %r1200, %r5450;
	bra.uni 	$L__BB0_1118;
$L__BB0_1133:
	setp.gt.u32 	%p1312, %r1152, %r1162;
	@%p1312 bra 	$L__BB0_1288;
	setp.lt.u32 	%p1313, %r1152, %r1162;
	setp.ne.s32 	%p1314, %r1153, %r1163;
	setp.ne.s32 	%p1315, %r1154, %r1164;
	or.pred  	%p1316, %p1314, %p1315;
	or.pred  	%p1317, %p1316, %p1313;
	setp.ne.s32 	%p1318, %r1155, %r1165;
	or.pred  	%p1319, %p1317, %p1318;
	setp.ne.s32 	%p1320, %r1156, %r1166;
	or.pred  	%p1321, %p1319, %p1320;
	setp.ne.s32 	%p1322, %r1157, %r1167;
	or.pred  	%p1323, %p1321, %p1322;
	setp.ne.s32 	%p1324, %r1158, %r1168;
	or.pred  	%p1325, %p1323, %p1324;
	setp.ne.s32 	%p1326, %r1159, %r1169;
	or.pred  	%p1327, %p1325, %p1326;
	setp.gt.u32 	%p1328, %r1190, %r1200;
	or.pred  	%p1329, %p1327, %p1328;
	@%p1329 bra 	$L__BB0_1288;
	setp.lt.u32 	%p1330, %r1190, %r1200;
	setp.ne.s32 	%p1331, %r1191, %r1201;
	setp.ne.s32 	%p1332, %r1192, %r1202;
	or.pred  	%p1333, %p1331, %p1332;
	or.pred  	%p1334, %p1333, %p1330;
	setp.ne.s32 	%p1335, %r1193, %r1203;
	or.pred  	%p1336, %p1334, %p1335;
	setp.ne.s32 	%p1337, %r1194, %r1204;
	or.pred  	%p1338, %p1336, %p1337;
	setp.ne.s32 	%p1339, %r1195, %r1205;
	or.pred  	%p1340, %p1338, %p1339;
	setp.ne.s32 	%p1341, %r1196, %r1206;
	or.pred  	%p1342, %p1340, %p1341;
	setp.ne.s32 	%p1343, %r1197, %r1207;
	or.pred  	%p1344, %p1342, %p1343;
	@%p1344 bra 	$L__BB0_1288;
	mul.lo.s64 	%rd15844, %rd2369, %rd2369;
	shr.u64 	%rd12478, %rd15844, 32;
	mul.lo.s64 	%rd12479, %rd2378, %rd2369;
	add.s64 	%rd12480, %rd12478, %rd12479;
	shr.u64 	%rd12481, %rd12480, 32;
	mul.lo.s64 	%rd12482, %rd2380, %rd2369;
	add.s64 	%rd12483, %rd12481, %rd12482;
	shr.u64 	%rd12484, %rd12483, 32;
	mul.lo.s64 	%rd12485, %rd2382, %rd2369;
	add.s64 	%rd12486, %rd12484, %rd12485;
	shr.u64 	%rd12487, %rd12486, 32;
	mul.lo.s64 	%rd12488, %rd2384, %rd2369;
	add.s64 	%rd12489, %rd12487, %rd12488;
	shr.u64 	%rd12490, %rd12489, 32;
	mul.lo.s64 	%rd12491, %rd2386, %rd2369;
	add.s64 	%rd12492, %rd12490, %rd12491;
	shr.u64 	%rd12493, %rd12492, 32;
	mul.lo.s64 	%rd12494, %rd2388, %rd2369;
	add.s64 	%rd12495, %rd12493, %rd12494;
	shr.u64 	%rd12496, %rd12495, 32;
	and.b64  	%rd12497, %rd12480, 4294967295;
	add.s64 	%rd15845, %rd12479, %rd12497;
	shr.u64 	%rd12498, %rd15845, 32;
	and.b64  	%rd12499, %rd12483, 4294967295;
	add.s64 	%rd12500, %rd12498, %rd12499;
	mad.lo.s64 	%rd12501, %rd2378, %rd2378, %rd12500;
	shr.u64 	%rd12502, %rd12501, 32;
	mul.lo.s64 	%rd12503, %rd2380, %rd2378;
	and.b64  	%rd12504, %rd12486, 4294967295;
	add.s64 	%rd12505, %rd12502, %rd12504;
	add.s64 	%rd12506, %rd12505, %rd12503;
	shr.u64 	%rd12507, %rd12506, 32;
	mul.lo.s64 	%rd12508, %rd2382, %rd2378;
	and.b64  	%rd12509, %rd12489, 4294967295;
	add.s64 	%rd12510, %rd12507, %rd12509;
	add.s64 	%rd12511, %rd12510, %rd12508;
	shr.u64 	%rd12512, %rd12511, 32;
	mul.lo.s64 	%rd12513, %rd2384, %rd2378;
	and.b64  	%rd12514, %rd12492, 4294967295;
	add.s64 	%rd12515, %rd12512, %rd12514;
	add.s64 	%rd12516, %rd12515, %rd12513;
	shr.u64 	%rd12517, %rd12516, 32;
	mul.lo.s64 	%rd12518, %rd2386, %rd2378;
	and.b64  	%rd12519, %rd12495, 4294967295;
	add.s64 	%rd12520, %rd12517, %rd12519;
	add.s64 	%rd12521, %rd12520, %rd12518;
	shr.u64 	%rd12522, %rd12521, 32;
	mul.lo.s64 	%rd12523, %rd2388, %rd2378;
	and.b64  	%rd12524, %rd12501, 4294967295;
	add.s64 	%rd15846, %rd12482, %rd12524;
	shr.u64 	%rd12525, %rd15846, 32;
	and.b64  	%rd12526, %rd12506, 4294967295;
	add.s64 	%rd12527, %rd12525, %rd12526;
	add.s64 	%rd12528, %rd12527, %rd12503;
	shr.u64 	%rd12529, %rd12528, 32;
	and.b64  	%rd12530, %rd12511, 4294967295;
	add.s64 	%rd12531, %rd12529, %rd12530;
	mad.lo.s64 	%rd12532, %rd2380, %rd2380, %rd12531;
	shr.u64 	%rd12533, %rd12532, 32;
	mul.lo.s64 	%rd12534, %rd2382, %rd2380;
	and.b64  	%rd12535, %rd12516, 4294967295;
	add.s64 	%rd12536, %rd12533, %rd12535;
	add.s64 	%rd12537, %rd12536, %rd12534;
	shr.u64 	%rd12538, %rd12537, 32;
	mul.lo.s64 	%rd12539, %rd2384, %rd2380;
	and.b64  	%rd12540, %rd12521, 4294967295;
	add.s64 	%rd12541, %rd12538, %rd12540;
	add.s64 	%rd12542, %rd12541, %rd12539;
	shr.u64 	%rd12543, %rd12542, 32;
	mul.lo.s64 	%rd12544, %rd2386, %rd2380;
	and.b64  	%rd12545, %rd12528, 4294967295;
	add.s64 	%rd15847, %rd12485, %rd12545;
	shr.u64 	%rd12546, %rd15847, 32;
	and.b64  	%rd12547, %rd12532, 4294967295;
	add.s64 	%rd12548, %rd12546, %rd12547;
	add.s64 	%rd12549, %rd12548, %rd12508;
	shr.u64 	%rd12550, %rd12549, 32;
	and.b64  	%rd12551, %rd12537, 4294967295;
	add.s64 	%rd12552, %rd12550, %rd12551;
	add.s64 	%rd12553, %rd12552, %rd12534;
	shr.u64 	%rd12554, %rd12553, 32;
	and.b64  	%rd12555, %rd12542, 4294967295;
	add.s64 	%rd12556, %rd12554, %rd12555;
	mad.lo.s64 	%rd12557, %rd2382, %rd2382, %rd12556;
	shr.u64 	%rd12558, %rd12557, 32;
	mul.lo.s64 	%rd12559, %rd2384, %rd2382;
	and.b64  	%rd12560, %rd12549, 4294967295;
	add.s64 	%rd15848, %rd12488, %rd12560;
	shr.u64 	%rd12561, %rd15848, 32;
	and.b64  	%rd12562, %rd12553, 4294967295;
	add.s64 	%rd12563, %rd12561, %rd12562;
	add.s64 	%rd12564, %rd12563, %rd12513;
	shr.u64 	%rd12565, %rd12564, 32;
	and.b64  	%rd12566, %rd12557, 4294967295;
	add.s64 	%rd12567, %rd12565, %rd12566;
	add.s64 	%rd12568, %rd12567, %rd12539;
	shr.u64 	%rd12569, %rd12568, 32;
	and.b64  	%rd12570, %rd12564, 4294967295;
	add.s64 	%rd15849, %rd12491, %rd12570;
	shr.u64 	%rd12571, %rd15849, 32;
	and.b64  	%rd12572, %rd12568, 4294967295;
	add.s64 	%rd12573, %rd12571, %rd12572;
	add.s64 	%rd12574, %rd12573, %rd12518;
	shr.u64 	%rd12575, %rd12574, 32;
	and.b64  	%rd12576, %rd12574, 4294967295;
	add.s64 	%rd15850, %rd12494, %rd12576;
	shr.u64 	%rd12577, %rd15850, 32;
	cvt.u32.u64 	%r4717, %rd12575;
	cvt.u32.u64 	%r4718, %rd12569;
	cvt.u32.u64 	%r4719, %rd12558;
	cvt.u32.u64 	%r4720, %rd12543;
	cvt.u32.u64 	%r4721, %rd12522;
	cvt.u32.u64 	%r4722, %rd12496;
	mul.lo.s32 	%r4725, %r4456, %r4427;
	add.s32 	%r4726, %r4722, %r4725;
	add.s32 	%r4727, %r4721, %r4726;
	cvt.u32.u64 	%r4728, %rd12523;
	add.s32 	%r4729, %r4727, %r4728;
	add.s32 	%r4730, %r4720, %r4729;
	cvt.u32.u64 	%r4731, %rd12544;
	add.s32 	%r4732, %r4730, %r4731;
	add.s32 	%r4733, %r4719, %r4732;
	cvt.u32.u64 	%r4734, %rd12559;
	add.s32 	%r4735, %r4733, %r4734;
	add.s32 	%r4736, %r4718, %r4735;
	add.s32 	%r4737, %r4736, %r4734;
	add.s32 	%r4738, %r4717, %r4737;
	add.s32 	%r4739, %r4738, %r4731;
	cvt.u32.u64 	%r4740, %rd12577;
	add.s32 	%r4741, %r4740, %r4739;
	add.s32 	%r4742, %r4741, %r4728;
	add.s32 	%r5834, %r4725, %r4742;
$L__BB0_1137:
	cvt.u32.u64 	%r1211, %rd15850;
	cvt.u32.u64 	%r1212, %rd15849;
	cvt.u32.u64 	%r1213, %rd15848;
	cvt.u32.u64 	%r1214, %rd15847;
	cvt.u32.u64 	%r1215, %rd15846;
	cvt.u32.u64 	%r1216, %rd15845;
	cvt.u32.u64 	%r1217, %rd15844;
	setp.gt.u32 	%p1345, %r5834, %r28;
	@%p1345 bra 	$L__BB0_1151;
	setp.lt.u32 	%p1346, %r5834, %r28;
	@%p1346 bra 	$L__BB0_1152;
	cvt.u32.u64 	%r4743, %rd11;
	setp.lt.u32 	%p1347, %r4743, %r1211;
	@%p1347 bra 	$L__BB0_1151;
	setp.gt.u32 	%p1348, %r4743, %r1211;
	@%p1348 bra 	$L__BB0_1152;
	cvt.u32.u64 	%r4745, %rd10;
	setp.lt.u32 	%p1349, %r4745, %r1212;
	@%p1349 bra 	$L__BB0_1151;
	setp.gt.u32 	%p1350, %r4745, %r1212;
	@%p1350 bra 	$L__BB0_1152;
	cvt.u32.u64 	%r4747, %rd9;
	setp.lt.u32 	%p1351, %r4747, %r1213;
	@%p1351 bra 	$L__BB0_1151;
	setp.gt.u32 	%p1352, %r4747, %r1213;
	@%p1352 bra 	$L__BB0_1152;
	cvt.u32.u64 	%r4749, %rd8;
	setp.lt.u32 	%p1353, %r4749, %r1214;
	@%p1353 bra 	$L__BB0_1151;
	setp.gt.u32 	%p1354, %r4749, %r1214;
	@%p1354 bra 	$L__BB0_1152;
	cvt.u32.u64 	%r4751, %rd7;
	setp.lt.u32 	%p1355, %r4751, %r1215;
	@%p1355 bra 	$L__BB0_1151;
	setp.gt.u32 	%p1356, %r4751, %r1215;
	@%p1356 bra 	$L__BB0_1152;
	cvt.u32.u64 	%r4753, %rd6;
	setp.lt.u32 	%p1357, %r4753, %r1216;
	@%p1357 bra 	$L__BB0_1151;
	cvt.u32.u64 	%r4754, %rd5;
	setp.gt.u32 	%p1358, %r4753, %r1216;
	setp.gt.u32 	%p1359, %r4754, %r1217;
	or.pred  	%p1360, %p1358, %p1359;
	@%p1360 bra 	$L__BB0_1152;
$L__BB0_1151:
	and.b64  	%rd13824, %rd15844, 4294967295;
	sub.s64 	%rd15844, %rd13824, %rd5;
	shr.u64 	%rd13825, %rd15844, 63;
	and.b64  	%rd13826, %rd15845, 4294967295;
	add.s64 	%rd13827, %rd13825, %rd6;
	sub.s64 	%rd15845, %rd13826, %rd13827;
	shr.u64 	%rd13828, %rd15845, 63;
	and.b64  	%rd13829, %rd15846, 4294967295;
	add.s64 	%rd13830, %rd13828, %rd7;
	sub.s64 	%rd15846, %rd13829, %rd13830;
	shr.u64 	%rd13831, %rd15846, 63;
	and.b64  	%rd13832, %rd15847, 4294967295;
	add.s64 	%rd13833, %rd13831, %rd8;
	sub.s64 	%rd15847, %rd13832, %rd13833;
	shr.u64 	%rd13834, %rd15847, 63;
	and.b64  	%rd13835, %rd15848, 4294967295;
	add.s64 	%rd13836, %rd13834, %rd9;
	sub.s64 	%rd15848, %rd13835, %rd13836;
	shr.u64 	%rd13837, %rd15848, 63;
	and.b64  	%rd13838, %rd15849, 4294967295;
	add.s64 	%rd13839, %rd13837, %rd10;
	sub.s64 	%rd15849, %rd13838, %rd13839;
	shr.u64 	%rd13840, %rd15849, 63;
	and.b64  	%rd13841, %rd15850, 4294967295;
	add.s64 	%rd13842, %rd13840, %rd11;
	sub.s64 	%rd15850, %rd13841, %rd13842;
	shr.u64 	%rd13843, %rd15850, 63;
	cvt.u32.u64 	%r5083, %rd13843;
	add.s32 	%r5084, %r28, %r5083;
	sub.s32 	%r5834, %r5834, %r5084;
	bra.uni 	$L__BB0_1137;
$L__BB0_1152:
	mul.lo.s64 	%rd15851, %rd2475, %rd2475;
	shr.u64 	%rd12579, %rd15851, 32;
	mul.lo.s64 	%rd12580, %rd2477, %rd2475;
	add.s64 	%rd12581, %rd12579, %rd12580;
	shr.u64 	%rd12582, %rd12581, 32;
	mul.lo.s64 	%rd12583, %rd2479, %rd2475;
	add.s64 	%rd12584, %rd12582, %rd12583;
	shr.u64 	%rd12585, %rd12584, 32;
	mul.lo.s64 	%rd12586, %rd2481, %rd2475;
	add.s64 	%rd12587, %rd12585, %rd12586;
	shr.u64 	%rd12588, %rd12587, 32;
	mul.lo.s64 	%rd12589, %rd2483, %rd2475;
	add.s64 	%rd12590, %rd12588, %rd12589;
	shr.u64 	%rd12591, %rd12590, 32;
	mul.lo.s64 	%rd12592, %rd2485, %rd2475;
	add.s64 	%rd12593, %rd12591, %rd12592;
	shr.u64 	%rd12594, %rd12593, 32;
	mul.lo.s64 	%rd12595, %rd2487, %rd2475;
	add.s64 	%rd12596, %rd12594, %rd12595;
	shr.u64 	%rd12597, %rd12596, 32;
	and.b64  	%rd12598, %rd12581, 4294967295;
	add.s64 	%rd15852, %rd12580, %rd12598;
	shr.u64 	%rd12599, %rd15852, 32;
	and.b64  	%rd12600, %rd12584, 4294967295;
	add.s64 	%rd12601, %rd12599, %rd12600;
	mad.lo.s64 	%rd12602, %rd2477, %rd2477, %rd12601;
	shr.u64 	%rd12603, %rd12602, 32;
	mul.lo.s64 	%rd12604, %rd2479, %rd2477;
	and.b64  	%rd12605, %rd12587, 4294967295;
	add.s64 	%rd12606, %rd12603, %rd12605;
	add.s64 	%rd12607, %rd12606, %rd12604;
	shr.u64 	%rd12608, %rd12607, 32;
	mul.lo.s64 	%rd12609, %rd2481, %rd2477;
	and.b64  	%rd12610, %rd12590, 4294967295;
	add.s64 	%rd12611, %rd12608, %rd12610;
	add.s64 	%rd12612, %rd12611, %rd12609;
	shr.u64 	%rd12613, %rd12612, 32;
	mul.lo.s64 	%rd12614, %rd2483, %rd2477;
	and.b64  	%rd12615, %rd12593, 4294967295;
	add.s64 	%rd12616, %rd12613, %rd12615;
	add.s64 	%rd12617, %rd12616, %rd12614;
	shr.u64 	%rd12618, %rd12617, 32;
	mul.lo.s64 	%rd12619, %rd2485, %rd2477;
	and.b64  	%rd12620, %rd12596, 4294967295;
	add.s64 	%rd12621, %rd12618, %rd12620;
	add.s64 	%rd12622, %rd12621, %rd12619;
	shr.u64 	%rd12623, %rd12622, 32;
	mul.lo.s64 	%rd12624, %rd2487, %rd2477;
	and.b64  	%rd12625, %rd12602, 4294967295;
	add.s64 	%rd15853, %rd12583, %rd12625;
	shr.u64 	%rd12626, %rd15853, 32;
	and.b64  	%rd12627, %rd12607, 4294967295;
	add.s64 	%rd12628, %rd12626, %rd12627;
	add.s64 	%rd12629, %rd12628, %rd12604;
	shr.u64 	%rd12630, %rd12629, 32;
	and.b64  	%rd12631, %rd12612, 4294967295;
	add.s64 	%rd12632, %rd12630, %rd12631;
	mad.lo.s64 	%rd12633, %rd2479, %rd2479, %rd12632;
	shr.u64 	%rd12634, %rd12633, 32;
	mul.lo.s64 	%rd12635, %rd2481, %rd2479;
	and.b64  	%rd12636, %rd12617, 4294967295;
	add.s64 	%rd12637, %rd12634, %rd12636;
	add.s64 	%rd12638, %rd12637, %rd12635;
	shr.u64 	%rd12639, %rd12638, 32;
	mul.lo.s64 	%rd12640, %rd2483, %rd2479;
	and.b64  	%rd12641, %rd12622, 4294967295;
	add.s64 	%rd12642, %rd12639, %rd12641;
	add.s64 	%rd12643, %rd12642, %rd12640;
	shr.u64 	%rd12644, %rd12643, 32;
	mul.lo.s64 	%rd12645, %rd2485, %rd2479;
	and.b64  	%rd12646, %rd12629, 4294967295;
	add.s64 	%rd15854, %rd12586, %rd12646;
	shr.u64 	%rd12647, %rd15854, 32;
	and.b64  	%rd12648, %rd12633, 4294967295;
	add.s64 	%rd12649, %rd12647, %rd12648;
	add.s64 	%rd12650, %rd12649, %rd12609;
	shr.u64 	%rd12651, %rd12650, 32;
	and.b64  	%rd12652, %rd12638, 4294967295;
	add.s64 	%rd12653, %rd12651, %rd12652;
	add.s64 	%rd12654, %rd12653, %rd12635;
	shr.u64 	%rd12655, %rd12654, 32;
	and.b64  	%rd12656, %rd12643, 4294967295;
	add.s64 	%rd12657, %rd12655, %rd12656;
	mad.lo.s64 	%rd12658, %rd2481, %rd2481, %rd12657;
	shr.u64 	%rd12659, %rd12658, 32;
	mul.lo.s64 	%rd12660, %rd2483, %rd2481;
	and.b64  	%rd12661, %rd12650, 4294967295;
	add.s64 	%rd15855, %rd12589, %rd12661;
	shr.u64 	%rd12662, %rd15855, 32;
	and.b64  	%rd12663, %rd12654, 4294967295;
	add.s64 	%rd12664, %rd12662, %rd12663;
	add.s64 	%rd12665, %rd12664, %rd12614;
	shr.u64 	%rd12666, %rd12665, 32;
	and.b64  	%rd12667, %rd12658, 4294967295;
	add.s64 	%rd12668, %rd12666, %rd12667;
	add.s64 	%rd12669, %rd12668, %rd12640;
	shr.u64 	%rd12670, %rd12669, 32;
	and.b64  	%rd12671, %rd12665, 4294967295;
	add.s64 	%rd15856, %rd12592, %rd12671;
	shr.u64 	%rd12672, %rd15856, 32;
	and.b64  	%rd12673, %rd12669, 4294967295;
	add.s64 	%rd12674, %rd12672, %rd12673;
	add.s64 	%rd12675, %rd12674, %rd12619;
	shr.u64 	%rd12676, %rd12675, 32;
	and.b64  	%rd12677, %rd12675, 4294967295;
	add.s64 	%rd15857, %rd12595, %rd12677;
	shr.u64 	%rd12678, %rd15857, 32;
	cvt.u32.u64 	%r4756, %rd12676;
	cvt.u32.u64 	%r4757, %rd12670;
	cvt.u32.u64 	%r4758, %rd12659;
	cvt.u32.u64 	%r4759, %rd12644;
	cvt.u32.u64 	%r4760, %rd12623;
	cvt.u32.u64 	%r4761, %rd12597;
	mul.lo.s32 	%r4764, %r4654, %r4625;
	add.s32 	%r4765, %r4761, %r4764;
	add.s32 	%r4766, %r4760, %r4765;
	cvt.u32.u64 	%r4767, %rd12624;
	add.s32 	%r4768, %r4766, %r4767;
	add.s32 	%r4769, %r4759, %r4768;
	cvt.u32.u64 	%r4770, %rd12645;
	add.s32 	%r4771, %r4769, %r4770;
	add.s32 	%r4772, %r4758, %r4771;
	cvt.u32.u64 	%r4773, %rd12660;
	add.s32 	%r4774, %r4772, %r4773;
	add.s32 	%r4775, %r4757, %r4774;
	add.s32 	%r4776, %r4775, %r4773;
	add.s32 	%r4777, %r4756, %r4776;
	add.s32 	%r4778, %r4777, %r4770;
	cvt.u32.u64 	%r4779, %rd12678;
	add.s32 	%r4780, %r4779, %r4778;
	add.s32 	%r4781, %r4780, %r4767;
	add.s32 	%r5835, %r4764, %r4781;
$L__BB0_1153:
	cvt.u32.u64 	%r1221, %rd15857;
	cvt.u32.u64 	%r1222, %rd15856;
	cvt.u32.u64 	%r1223, %rd15855;
	cvt.u32.u64 	%r1224, %rd15854;
	cvt.u32.u64 	%r1225, %rd15853;
	cvt.u32.u64 	%r1226, %rd15852;
	setp.gt.u32 	%p1361, %r5835, %r28;
	@%p1361 bra 	$L__BB0_1167;
	setp.lt.u32 	%p1362, %r5835, %r28;
	@%p1362 bra 	$L__BB0_1168;
	cvt.u32.u64 	%r4782, %rd11;
	setp.lt.u32 	%p1363, %r4782, %r1221;
	@%p1363 bra 	$L__BB0_1167;
	setp.gt.u32 	%p1364, %r4782, %r1221;
	@%p1364 bra 	$L__BB0_1168;
	cvt.u32.u64 	%r4784, %rd10;
	setp.lt.u32 	%p1365, %r4784, %r1222;
	@%p1365 bra 	$L__BB0_1167;
	setp.gt.u32 	%p1366, %r4784, %r1222;
	@%p1366 bra 	$L__BB0_1168;
	cvt.u32.u64 	%r4786, %rd9;
	setp.lt.u32 	%p1367, %r4786, %r1223;
	@%p1367 bra 	$L__BB0_1167;
	setp.gt.u32 	%p1368, %r4786, %r1223;
	@%p1368 bra 	$L__BB0_1168;
	cvt.u32.u64 	%r4788, %rd8;
	setp.lt.u32 	%p1369, %r4788, %r1224;
	@%p1369 bra 	$L__BB0_1167;
	setp.gt.u32 	%p1370, %r4788, %r1224;
	@%p1370 bra 	$L__BB0_1168;
	cvt.u32.u64 	%r4790, %rd7;
	setp.lt.u32 	%p1371, %r4790, %r1225;
	@%p1371 bra 	$L__BB0_1167;
	setp.gt.u32 	%p1372, %r4790, %r1225;
	@%p1372 bra 	$L__BB0_1168;
	cvt.u32.u64 	%r4792, %rd6;
	setp.lt.u32 	%p1373, %r4792, %r1226;
	@%p1373 bra 	$L__BB0_1167;
	cvt.u32.u64 	%r4793, %rd5;
	setp.gt.u32 	%p1374, %r4792, %r1226;
	cvt.u32.u64 	%r4795, %rd15851;
	setp.gt.u32 	%p1375, %r4793, %r4795;
	or.pred  	%p1376, %p1374, %p1375;
	@%p1376 bra 	$L__BB0_1168;
$L__BB0_1167:
	and.b64  	%rd13804, %rd15851, 4294967295;
	sub.s64 	%rd15851, %rd13804, %rd5;
	shr.u64 	%rd13805, %rd15851, 63;
	and.b64  	%rd13806, %rd15852, 4294967295;
	add.s64 	%rd13807, %rd13805, %rd6;
	sub.s64 	%rd15852, %rd13806, %rd13807;
	shr.u64 	%rd13808, %rd15852, 63;
	and.b64  	%rd13809, %rd15853, 4294967295;
	add.s64 	%rd13810, %rd13808, %rd7;
	sub.s64 	%rd15853, %rd13809, %rd13810;
	shr.u64 	%rd13811, %rd15853, 63;
	and.b64  	%rd13812, %rd15854, 4294967295;
	add.s64 	%rd13813, %rd13811, %rd8;
	sub.s64 	%rd15854, %rd13812, %rd13813;
	shr.u64 	%rd13814, %rd15854, 63;
	and.b64  	%rd13815, %rd15855, 4294967295;
	add.s64 	%rd13816, %rd13814, %rd9;
	sub.s64 	%rd15855, %rd13815, %rd13816;
	shr.u64 	%rd13817, %rd15855, 63;
	and.b64  	%rd13818, %rd15856, 4294967295;
	add.s64 	%rd13819, %rd13817, %rd10;
	sub.s64 	%rd15856, %rd13818, %rd13819;
	shr.u64 	%rd13820, %rd15856, 63;
	and.b64  	%rd13821, %rd15857, 4294967295;
	add.s64 	%rd13822, %rd13820, %rd11;
	sub.s64 	%rd15857, %rd13821, %rd13822;
	shr.u64 	%rd13823, %rd15857, 63;
	cvt.u32.u64 	%r5081, %rd13823;
	add.s32 	%r5082, %r28, %r5081;
	sub.s32 	%r5835, %r5835, %r5082;
	bra.uni 	$L__BB0_1153;
$L__BB0_1168:
	and.b64  	%rd2567, %rd15851, 4294967295;
	mul.lo.s64 	%rd15858, %rd2567, %rd2567;
	shr.u64 	%rd12680, %rd15858, 32;
	and.b64  	%rd2569, %rd15852, 4294967295;
	mul.lo.s64 	%rd12681, %rd2569, %rd2567;
	add.s64 	%rd12682, %rd12680, %rd12681;
	shr.u64 	%rd12683, %rd12682, 32;
	and.b64  	%rd2570, %rd15853, 4294967295;
	mul.lo.s64 	%rd12684, %rd2570, %rd2567;
	add.s64 	%rd12685, %rd12683, %rd12684;
	shr.u64 	%rd12686, %rd12685, 32;
	and.b64  	%rd2571, %rd15854, 4294967295;
	mul.lo.s64 	%rd12687, %rd2571, %rd2567;
	add.s64 	%rd12688, %rd12686, %rd12687;
	shr.u64 	%rd12689, %rd12688, 32;
	and.b64  	%rd2572, %rd15855, 4294967295;
	mul.lo.s64 	%rd12690, %rd2572, %rd2567;
	add.s64 	%rd12691, %rd12689, %rd12690;
	shr.u64 	%rd12692, %rd12691, 32;
	and.b64  	%rd2573, %rd15856, 4294967295;
	mul.lo.s64 	%rd12693, %rd2573, %rd2567;
	add.s64 	%rd12694, %rd12692, %rd12693;
	shr.u64 	%rd12695, %rd12694, 32;
	and.b64  	%rd2574, %rd15857, 4294967295;
	mul.lo.s64 	%rd12696, %rd2574, %rd2567;
	add.s64 	%rd12697, %rd12695, %rd12696;
	shr.u64 	%rd12698, %rd12697, 32;
	cvt.u64.u32 	%rd2575, %r5835;
	and.b64  	%rd12699, %rd12682, 4294967295;
	add.s64 	%rd15859, %rd12681, %rd12699;
	shr.u64 	%rd12700, %rd15859, 32;
	and.b64  	%rd12701, %rd12685, 4294967295;
	add.s64 	%rd12702, %rd12700, %rd12701;
	mad.lo.s64 	%rd12703, %rd2569, %rd2569, %rd12702;
	shr.u64 	%rd12704, %rd12703, 32;
	mul.lo.s64 	%rd12705, %rd2570, %rd2569;
	and.b64  	%rd12706, %rd12688, 4294967295;
	add.s64 	%rd12707, %rd12704, %rd12706;
	add.s64 	%rd12708, %rd12707, %rd12705;
	shr.u64 	%rd12709, %rd12708, 32;
	mul.lo.s64 	%rd12710, %rd2571, %rd2569;
	and.b64  	%rd12711, %rd12691, 4294967295;
	add.s64 	%rd12712, %rd12709, %rd12711;
	add.s64 	%rd12713, %rd12712, %rd12710;
	shr.u64 	%rd12714, %rd12713, 32;
	mul.lo.s64 	%rd12715, %rd2572, %rd2569;
	and.b64  	%rd12716, %rd12694, 4294967295;
	add.s64 	%rd12717, %rd12714, %rd12716;
	add.s64 	%rd12718, %rd12717, %rd12715;
	shr.u64 	%rd12719, %rd12718, 32;
	mul.lo.s64 	%rd12720, %rd2573, %rd2569;
	and.b64  	%rd12721, %rd12697, 4294967295;
	add.s64 	%rd12722, %rd12719, %rd12721;
	add.s64 	%rd12723, %rd12722, %rd12720;
	shr.u64 	%rd12724, %rd12723, 32;
	mul.lo.s64 	%rd12725, %rd15857, %rd15852;
	and.b64  	%rd12726, %rd12703, 4294967295;
	add.s64 	%rd15860, %rd12684, %rd12726;
	shr.u64 	%rd12727, %rd15860, 32;
	and.b64  	%rd12728, %rd12708, 4294967295;
	add.s64 	%rd12729, %rd12727, %rd12728;
	add.s64 	%rd12730, %rd12729, %rd12705;
	shr.u64 	%rd12731, %rd12730, 32;
	and.b64  	%rd12732, %rd12713, 4294967295;
	add.s64 	%rd12733, %rd12731, %rd12732;
	mad.lo.s64 	%rd12734, %rd2570, %rd2570, %rd12733;
	shr.u64 	%rd12735, %rd12734, 32;
	mul.lo.s64 	%rd12736, %rd2571, %rd2570;
	and.b64  	%rd12737, %rd12718, 4294967295;
	add.s64 	%rd12738, %rd12735, %rd12737;
	add.s64 	%rd12739, %rd12738, %rd12736;
	shr.u64 	%rd12740, %rd12739, 32;
	mul.lo.s64 	%rd12741, %rd2572, %rd2570;
	and.b64  	%rd12742, %rd12723, 4294967295;
	add.s64 	%rd12743, %rd12740, %rd12742;
	add.s64 	%rd12744, %rd12743, %rd12741;
	shr.u64 	%rd12745, %rd12744, 32;
	mul.lo.s64 	%rd12746, %rd15856, %rd15853;
	and.b64  	%rd12747, %rd12730, 4294967295;
	add.s64 	%rd15861, %rd12687, %rd12747;
	shr.u64 	%rd12748, %rd15861, 32;
	and.b64  	%rd12749, %rd12734, 4294967295;
	add.s64 	%rd12750, %rd12748, %rd12749;
	add.s64 	%rd12751, %rd12750, %rd12710;
	shr.u64 	%rd12752, %rd12751, 32;
	and.b64  	%rd12753, %rd12739, 4294967295;
	add.s64 	%rd12754, %rd12752, %rd12753;
	add.s64 	%rd12755, %rd12754, %rd12736;
	shr.u64 	%rd12756, %rd12755, 32;
	and.b64  	%rd12757, %rd12744, 4294967295;
	add.s64 	%rd12758, %rd12756, %rd12757;
	mad.lo.s64 	%rd12759, %rd2571, %rd2571, %rd12758;
	shr.u64 	%rd12760, %rd12759, 32;
	mul.lo.s64 	%rd12761, %rd15855, %rd15854;
	and.b64  	%rd12762, %rd12751, 4294967295;
	add.s64 	%rd15862, %rd12690, %rd12762;
	shr.u64 	%rd12763, %rd15862, 32;
	and.b64  	%rd12764, %rd12755, 4294967295;
	add.s64 	%rd12765, %rd12763, %rd12764;
	add.s64 	%rd12766, %rd12765, %rd12715;
	shr.u64 	%rd12767, %rd12766, 32;
	and.b64  	%rd12768, %rd12759, 4294967295;
	add.s64 	%rd12769, %rd12767, %rd12768;
	add.s64 	%rd12770, %rd12769, %rd12741;
	shr.u64 	%rd12771, %rd12770, 32;
	and.b64  	%rd12772, %rd12766, 4294967295;
	add.s64 	%rd15863, %rd12693, %rd12772;
	shr.u64 	%rd12773, %rd15863, 32;
	and.b64  	%rd12774, %rd12770, 4294967295;
	add.s64 	%rd12775, %rd12773, %rd12774;
	add.s64 	%rd12776, %rd12775, %rd12720;
	shr.u64 	%rd12777, %rd12776, 32;
	and.b64  	%rd12778, %rd12776, 4294967295;
	add.s64 	%rd15864, %rd12696, %rd12778;
	shr.u64 	%rd12779, %rd15864, 32;
	cvt.u32.u64 	%r4796, %rd12777;
	cvt.u32.u64 	%r4797, %rd12771;
	cvt.u32.u64 	%r4798, %rd12760;
	cvt.u32.u64 	%r4799, %rd12745;
	cvt.u32.u64 	%r4800, %rd12724;
	cvt.u32.u64 	%r4801, %rd12698;
	cvt.u32.u64 	%r4802, %rd15851;
	cvt.u32.u64 	%r4803, %rd2575;
	mul.lo.s32 	%r4804, %r4802, %r4803;
	add.s32 	%r4805, %r4801, %r4804;
	add.s32 	%r4806, %r4800, %r4805;
	cvt.u32.u64 	%r4807, %rd12725;
	add.s32 	%r4808, %r4806, %r4807;
	add.s32 	%r4809, %r4799, %r4808;
	cvt.u32.u64 	%r4810, %rd12746;
	add.s32 	%r4811, %r4809, %r4810;
	add.s32 	%r4812, %r4798, %r4811;
	cvt.u32.u64 	%r4813, %rd12761;
	add.s32 	%r4814, %r4812, %r4813;
	add.s32 	%r4815, %r4797, %r4814;
	add.s32 	%r4816, %r4815, %r4813;
	add.s32 	%r4817, %r4796, %r4816;
	add.s32 	%r4818, %r4817, %r4810;
	cvt.u32.u64 	%r4819, %rd12779;
	add.s32 	%r4820, %r4819, %r4818;
	add.s32 	%r4821, %r4820, %r4807;
	add.s32 	%r5836, %r4804, %r4821;
$L__BB0_1169:
	cvt.u32.u64 	%r1230, %rd15864;
	cvt.u32.u64 	%r1231, %rd15863;
	cvt.u32.u64 	%r1232, %rd15862;
	cvt.u32.u64 	%r1233, %rd15861;
	cvt.u32.u64 	%r1234, %rd15860;
	cvt.u32.u64 	%r1235, %rd15859;
	cvt.u32.u64 	%r1236, %rd15858;
	setp.gt.u32 	%p1377, %r5836, %r28;
	@%p1377 bra 	$L__BB0_1183;
	setp.lt.u32 	%p1378, %r5836, %r28;
	@%p1378 bra 	$L__BB0_1184;
	cvt.u32.u64 	%r4822, %rd11;
	setp.lt.u32 	%p1379, %r4822, %r1230;
	@%p1379 bra 	$L__BB0_1183;
	setp.gt.u32 	%p1380, %r4822, %r1230;
	@%p1380 bra 	$L__BB0_1184;
	cvt.u32.u64 	%r4824, %rd10;
	setp.lt.u32 	%p1381, %r4824, %r1231;
	@%p1381 bra 	$L__BB0_1183;
	setp.gt.u32 	%p1382, %r4824, %r1231;
	@%p1382 bra 	$L__BB0_1184;
	cvt.u32.u64 	%r4826, %rd9;
	setp.lt.u32 	%p1383, %r4826, %r1232;
	@%p1383 bra 	$L__BB0_1183;
	setp.gt.u32 	%p1384, %r4826, %r1232;
	@%p1384 bra 	$L__BB0_1184;
	cvt.u32.u64 	%r4828, %rd8;
	setp.lt.u32 	%p1385, %r4828, %r1233;
	@%p1385 bra 	$L__BB0_1183;
	setp.gt.u32 	%p1386, %r4828, %r1233;
	@%p1386 bra 	$L__BB0_1184;
	cvt.u32.u64 	%r4830, %rd7;
	setp.lt.u32 	%p1387, %r4830, %r1234;
	@%p1387 bra 	$L__BB0_1183;
	setp.gt.u32 	%p1388, %r4830, %r1234;
	@%p1388 bra 	$L__BB0_1184;
	cvt.u32.u64 	%r4832, %rd6;
	setp.lt.u32 	%p1389, %r4832, %r1235;
	@%p1389 bra 	$L__BB0_1183;
	cvt.u32.u64 	%r4833, %rd5;
	setp.gt.u32 	%p1390, %r4832, %r1235;
	setp.gt.u32 	%p1391, %r4833, %r1236;
	or.pred  	%p1392, %p1390, %p1391;
	@%p1392 bra 	$L__BB0_1184;
$L__BB0_1183:
	and.b64  	%rd13784, %rd15858, 4294967295;
	sub.s64 	%rd15858, %rd13784, %rd5;
	shr.u64 	%rd13785, %rd15858, 63;
	and.b64  	%rd13786, %rd15859, 4294967295;
	add.s64 	%rd13787, %rd13785, %rd6;
	sub.s64 	%rd15859, %rd13786, %rd13787;
	shr.u64 	%rd13788, %rd15859, 63;
	and.b64  	%rd13789, %rd15860, 4294967295;
	add.s64 	%rd13790, %rd13788, %rd7;
	sub.s64 	%rd15860, %rd13789, %rd13790;
	shr.u64 	%rd13791, %rd15860, 63;
	and.b64  	%rd13792, %rd15861, 4294967295;
	add.s64 	%rd13793, %rd13791, %rd8;
	sub.s64 	%rd15861, %rd13792, %rd13793;
	shr.u64 	%rd13794, %rd15861, 63;
	and.b64  	%rd13795, %rd15862, 4294967295;
	add.s64 	%rd13796, %rd13794, %rd9;
	sub.s64 	%rd15862, %rd13795, %rd13796;
	shr.u64 	%rd13797, %rd15862, 63;
	and.b64  	%rd13798, %rd15863, 4294967295;
	add.s64 	%rd13799, %rd13797, %rd10;
	sub.s64 	%rd15863, %rd13798, %rd13799;
	shr.u64 	%rd13800, %rd15863, 63;
	and.b64  	%rd13801, %rd15864, 4294967295;
	add.s64 	%rd13802, %rd13800, %rd11;
	sub.s64 	%rd15864, %rd13801, %rd13802;
	shr.u64 	%rd13803, %rd15864, 63;
	cvt.u32.u64 	%r5079, %rd13803;
	add.s32 	%r5080, %r28, %r5079;
	sub.s32 	%r5836, %r5836, %r5080;
	bra.uni 	$L__BB0_1169;
$L__BB0_1184:
	mul.lo.s64 	%rd15865, %rd2567, %rd2369;
	shr.u64 	%rd12781, %rd15865, 32;
	mad.lo.s64 	%rd12782, %rd2569, %rd2369, %rd12781;
	shr.u64 	%rd12783, %rd12782, 32;
	mad.lo.s64 	%rd12784, %rd2570, %rd2369, %rd12783;
	shr.u64 	%rd12785, %rd12784, 32;
	mad.lo.s64 	%rd12786, %rd2571, %rd2369, %rd12785;
	shr.u64 	%rd12787, %rd12786, 32;
	mad.lo.s64 	%rd12788, %rd2572, %rd2369, %rd12787;
	shr.u64 	%rd12789, %rd12788, 32;
	mad.lo.s64 	%rd12790, %rd2573, %rd2369, %rd12789;
	shr.u64 	%rd12791, %rd12790, 32;
	mad.lo.s64 	%rd12792, %rd2574, %rd2369, %rd12791;
	shr.u64 	%rd12793, %rd12792, 32;
	and.b64  	%rd12794, %rd12782, 4294967295;
	mad.lo.s64 	%rd15866, %rd2567, %rd2378, %rd12794;
	shr.u64 	%rd12795, %rd15866, 32;
	and.b64  	%rd12796, %rd12784, 4294967295;
	add.s64 	%rd12797, %rd12795, %rd12796;
	mad.lo.s64 	%rd12798, %rd2569, %rd2378, %rd12797;
	shr.u64 	%rd12799, %rd12798, 32;
	and.b64  	%rd12800, %rd12786, 4294967295;
	add.s64 	%rd12801, %rd12799, %rd12800;
	mad.lo.s64 	%rd12802, %rd2570, %rd2378, %rd12801;
	shr.u64 	%rd12803, %rd12802, 32;
	and.b64  	%rd12804, %rd12788, 4294967295;
	add.s64 	%rd12805, %rd12803, %rd12804;
	mad.lo.s64 	%rd12806, %rd2571, %rd2378, %rd12805;
	shr.u64 	%rd12807, %rd12806, 32;
	and.b64  	%rd12808, %rd12790, 4294967295;
	add.s64 	%rd12809, %rd12807, %rd12808;
	mad.lo.s64 	%rd12810, %rd2572, %rd2378, %rd12809;
	shr.u64 	%rd12811, %rd12810, 32;
	and.b64  	%rd12812, %rd12792, 4294967295;
	add.s64 	%rd12813, %rd12811, %rd12812;
	mad.lo.s64 	%rd12814, %rd2573, %rd2378, %rd12813;
	shr.u64 	%rd12815, %rd12814, 32;
	and.b64  	%rd12816, %rd12798, 4294967295;
	mad.lo.s64 	%rd15867, %rd2567, %rd2380, %rd12816;
	shr.u64 	%rd12817, %rd15867, 32;
	and.b64  	%rd12818, %rd12802, 4294967295;
	add.s64 	%rd12819, %rd12817, %rd12818;
	mad.lo.s64 	%rd12820, %rd2569, %rd2380, %rd12819;
	shr.u64 	%rd12821, %rd12820, 32;
	and.b64  	%rd12822, %rd12806, 4294967295;
	add.s64 	%rd12823, %rd12821, %rd12822;
	mad.lo.s64 	%rd12824, %rd2570, %rd2380, %rd12823;
	shr.u64 	%rd12825, %rd12824, 32;
	and.b64  	%rd12826, %rd12810, 4294967295;
	add.s64 	%rd12827, %rd12825, %rd12826;
	mad.lo.s64 	%rd12828, %rd2571, %rd2380, %rd12827;
	shr.u64 	%rd12829, %rd12828, 32;
	and.b64  	%rd12830, %rd12814, 4294967295;
	add.s64 	%rd12831, %rd12829, %rd12830;
	mad.lo.s64 	%rd12832, %rd2572, %rd2380, %rd12831;
	shr.u64 	%rd12833, %rd12832, 32;
	and.b64  	%rd12834, %rd12820, 4294967295;
	mad.lo.s64 	%rd15868, %rd2567, %rd2382, %rd12834;
	shr.u64 	%rd12835, %rd15868, 32;
	and.b64  	%rd12836, %rd12824, 4294967295;
	add.s64 	%rd12837, %rd12835, %rd12836;
	mad.lo.s64 	%rd12838, %rd2569, %rd2382, %rd12837;
	shr.u64 	%rd12839, %rd12838, 32;
	and.b64  	%rd12840, %rd12828, 4294967295;
	add.s64 	%rd12841, %rd12839, %rd12840;
	mad.lo.s64 	%rd12842, %rd2570, %rd2382, %rd12841;
	shr.u64 	%rd12843, %rd12842, 32;
	and.b64  	%rd12844, %rd12832, 4294967295;
	add.s64 	%rd12845, %rd12843, %rd12844;
	mad.lo.s64 	%rd12846, %rd2571, %rd2382, %rd12845;
	shr.u64 	%rd12847, %rd12846, 32;
	and.b64  	%rd12848, %rd12838, 4294967295;
	mad.lo.s64 	%rd15869, %rd2567, %rd2384, %rd12848;
	shr.u64 	%rd12849, %rd15869, 32;
	and.b64  	%rd12850, %rd12842, 4294967295;
	add.s64 	%rd12851, %rd12849, %rd12850;
	mad.lo.s64 	%rd12852, %rd2569, %rd2384, %rd12851;
	shr.u64 	%rd12853, %rd12852, 32;
	and.b64  	%rd12854, %rd12846, 4294967295;
	add.s64 	%rd12855, %rd12853, %rd12854;
	mad.lo.s64 	%rd12856, %rd2570, %rd2384, %rd12855;
	shr.u64 	%rd12857, %rd12856, 32;
	and.b64  	%rd12858, %rd12852, 4294967295;
	mad.lo.s64 	%rd15870, %rd2567, %rd2386, %rd12858;
	shr.u64 	%rd12859, %rd15870, 32;
	and.b64  	%rd12860, %rd12856, 4294967295;
	add.s64 	%rd12861, %rd12859, %rd12860;
	mad.lo.s64 	%rd12862, %rd2569, %rd2386, %rd12861;
	shr.u64 	%rd12863, %rd12862, 32;
	and.b64  	%rd12864, %rd12862, 4294967295;
	mad.lo.s64 	%rd15871, %rd2567, %rd2388, %rd12864;
	shr.u64 	%rd12865, %rd15871, 32;
	cvt.u32.u64 	%r4835, %rd12863;
	cvt.u32.u64 	%r4836, %rd12857;
	cvt.u32.u64 	%r4837, %rd12847;
	cvt.u32.u64 	%r4838, %rd12833;
	cvt.u32.u64 	%r4839, %rd12815;
	cvt.u32.u64 	%r4840, %rd12793;
	mad.lo.s32 	%r4843, %r4803, %r4427, %r4840;
	add.s32 	%r4844, %r4839, %r4843;
	cvt.u32.u64 	%r4845, %rd2378;
	mad.lo.s32 	%r4847, %r1221, %r4845, %r4844;
	add.s32 	%r4848, %r4838, %r4847;
	cvt.u32.u64 	%r4849, %rd2380;
	mad.lo.s32 	%r4851, %r1222, %r4849, %r4848;
	add.s32 	%r4852, %r4837, %r4851;
	cvt.u32.u64 	%r4853, %rd2382;
	mad.lo.s32 	%r4855, %r1223, %r4853, %r4852;
	add.s32 	%r4856, %r4836, %r4855;
	cvt.u32.u64 	%r4857, %rd2384;
	mad.lo.s32 	%r4859, %r1224, %r4857, %r4856;
	add.s32 	%r4860, %r4835, %r4859;
	cvt.u32.u64 	%r4861, %rd2386;
	mad.lo.s32 	%r4863, %r1225, %r4861, %r4860;
	cvt.u32.u64 	%r4864, %rd12865;
	add.s32 	%r4865, %r4864, %r4863;
	cvt.u32.u64 	%r4866, %rd2388;
	mad.lo.s32 	%r4868, %r1226, %r4866, %r4865;
	mad.lo.s32 	%r5837, %r4802, %r4456, %r4868;
$L__BB0_1185:
	cvt.u32.u64 	%r1240, %rd15871;
	cvt.u32.u64 	%r1241, %rd15870;
	cvt.u32.u64 	%r1242, %rd15869;
	cvt.u32.u64 	%r1243, %rd15868;
	cvt.u32.u64 	%r1244, %rd15867;
	cvt.u32.u64 	%r1245, %rd15866;
	cvt.u32.u64 	%r1246, %rd15865;
	setp.gt.u32 	%p1393, %r5837, %r28;
	@%p1393 bra 	$L__BB0_1199;
	setp.lt.u32 	%p1394, %r5837, %r28;
	@%p1394 bra 	$L__BB0_1200;
	cvt.u32.u64 	%r4871, %rd11;
	setp.lt.u32 	%p1395, %r4871, %r1240;
	@%p1395 bra 	$L__BB0_1199;
	setp.gt.u32 	%p1396, %r4871, %r1240;
	@%p1396 bra 	$L__BB0_1200;
	cvt.u32.u64 	%r4873, %rd10;
	setp.lt.u32 	%p1397, %r4873, %r1241;
	@%p1397 bra 	$L__BB0_1199;
	setp.gt.u32 	%p1398, %r4873, %r1241;
	@%p1398 bra 	$L__BB0_1200;
	cvt.u32.u64 	%r4875, %rd9;
	setp.lt.u32 	%p1399, %r4875, %r1242;
	@%p1399 bra 	$L__BB0_1199;
	setp.gt.u32 	%p1400, %r4875, %r1242;
	@%p1400 bra 	$L__BB0_1200;
	cvt.u32.u64 	%r4877, %rd8;
	setp.lt.u32 	%p1401, %r4877, %r1243;
	@%p1401 bra 	$L__BB0_1199;
	setp.gt.u32 	%p1402, %r4877, %r1243;
	@%p1402 bra 	$L__BB0_1200;
	cvt.u32.u64 	%r4879, %rd7;
	setp.lt.u32 	%p1403, %r4879, %r1244;
	@%p1403 bra 	$L__BB0_1199;
	setp.gt.u32 	%p1404, %r4879, %r1244;
	@%p1404 bra 	$L__BB0_1200;
	cvt.u32.u64 	%r4881, %rd6;
	setp.lt.u32 	%p1405, %r4881, %r1245;
	@%p1405 bra 	$L__BB0_1199;
	cvt.u32.u64 	%r4882, %rd5;
	setp.gt.u32 	%p1406, %r4881, %r1245;
	setp.gt.u32 	%p1407, %r4882, %r1246;
	or.pred  	%p1408, %p1406, %p1407;
	@%p1408 bra 	$L__BB0_1200;
$L__BB0_1199:
	and.b64  	%rd13764, %rd15865, 4294967295;
	sub.s64 	%rd15865, %rd13764, %rd5;
	shr.u64 	%rd13765, %rd15865, 63;
	and.b64  	%rd13766, %rd15866, 4294967295;
	add.s64 	%rd13767, %rd13765, %rd6;
	sub.s64 	%rd15866, %rd13766, %rd13767;
	shr.u64 	%rd13768, %rd15866, 63;
	and.b64  	%rd13769, %rd15867, 4294967295;
	add.s64 	%rd13770, %rd13768, %rd7;
	sub.s64 	%rd15867, %rd13769, %rd13770;
	shr.u64 	%rd13771, %rd15867, 63;
	and.b64  	%rd13772, %rd15868, 4294967295;
	add.s64 	%rd13773, %rd13771, %rd8;
	sub.s64 	%rd15868, %rd13772, %rd13773;
	shr.u64 	%rd13774, %rd15868, 63;
	and.b64  	%rd13775, %rd15869, 4294967295;
	add.s64 	%rd13776, %rd13774, %rd9;
	sub.s64 	%rd15869, %rd13775, %rd13776;
	shr.u64 	%rd13777, %rd15869, 63;
	and.b64  	%rd13778, %rd15870, 4294967295;
	add.s64 	%rd13779, %rd13777, %rd10;
	sub.s64 	%rd15870, %rd13778, %rd13779;
	shr.u64 	%rd13780, %rd15870, 63;
	and.b64  	%rd13781, %rd15871, 4294967295;
	add.s64 	%rd13782, %rd13780, %rd11;
	sub.s64 	%rd15871, %rd13781, %rd13782;
	shr.u64 	%rd13783, %rd15871, 63;
	cvt.u32.u64 	%r5077, %rd13783;
	add.s32 	%r5078, %r28, %r5077;
	sub.s32 	%r5837, %r5837, %r5078;
	bra.uni 	$L__BB0_1185;
$L__BB0_1200:
	shl.b32 	%r5838, %r1246, 1;
	shr.u64 	%rd12867, %rd15865, 31;
	and.b64  	%rd12868, %rd12867, 1;
	shl.b64 	%rd12869, %rd15866, 1;
	and.b64  	%rd12870, %rd12869, 8589934590;
	or.b64  	%rd15872, %rd12868, %rd12870;
	shr.u64 	%rd12871, %rd12870, 32;
	shl.b64 	%rd12872, %rd15867, 1;
	and.b64  	%rd12873, %rd12872, 8589934590;
	or.b64  	%rd15873, %rd12871, %rd12873;
	shr.u64 	%rd12874, %rd12873, 32;
	shl.b64 	%rd12875, %rd15868, 1;
	and.b64  	%rd12876, %rd12875, 8589934590;
	or.b64  	%rd15874, %rd12874, %rd12876;
	shr.u64 	%rd12877, %rd12876, 32;
	shl.b64 	%rd12878, %rd15869, 1;
	and.b64  	%rd12879, %rd12878, 8589934590;
	or.b64  	%rd15875, %rd12877, %rd12879;
	shr.u64 	%rd12880, %rd12879, 32;
	shl.b64 	%rd12881, %rd15870, 1;
	and.b64  	%rd12882, %rd12881, 8589934590;
	or.b64  	%rd15876, %rd12880, %rd12882;
	shr.u64 	%rd12883, %rd12882, 32;
	shl.b64 	%rd12884, %rd15871, 1;
	and.b64  	%rd12885, %rd12884, 8589934590;
	or.b64  	%rd15877, %rd12883, %rd12885;
	shr.u64 	%rd12886, %rd12885, 32;
	mul.wide.u32 	%rd12887, %r5837, 2;
	add.s64 	%rd12889, %rd12886, %rd12887;
	cvt.u32.u64 	%r5839, %rd12889;
	setp.gt.u64 	%p1409, %rd12889, 4294967295;
	setp.lt.u32 	%p1410, %r28, %r5839;
	or.pred  	%p1411, %p1409, %p1410;
	@%p1411 bra 	$L__BB0_1202;
	cvt.u32.u64 	%r4884, %rd11;
	cvt.u32.u64 	%r4885, %rd15877;
	setp.ne.s32 	%p1412, %r28, %r5839;
	setp.ge.u32 	%p1413, %r4884, %r4885;
	or.pred  	%p1414, %p1412, %p1413;
	@%p1414 bra 	$L__BB0_1203;
$L__BB0_1202:
	cvt.u64.u32 	%rd12892, %r5838;
	sub.s64 	%rd12893, %rd12892, %rd5;
	cvt.u32.u64 	%r5838, %rd12893;
	shr.u64 	%rd12894, %rd12893, 63;
	and.b64  	%rd12895, %rd15872, 4294967295;
	add.s64 	%rd12896, %rd12894, %rd6;
	sub.s64 	%rd15872, %rd12895, %rd12896;
	shr.u64 	%rd12897, %rd15872, 63;
	and.b64  	%rd12898, %rd15873, 4294967295;
	add.s64 	%rd12899, %rd12897, %rd7;
	sub.s64 	%rd15873, %rd12898, %rd12899;
	shr.u64 	%rd12900, %rd15873, 63;
	and.b64  	%rd12901, %rd15874, 4294967295;
	add.s64 	%rd12902, %rd12900, %rd8;
	sub.s64 	%rd15874, %rd12901, %rd12902;
	shr.u64 	%rd12903, %rd15874, 63;
	and.b64  	%rd12904, %rd15875, 4294967295;
	add.s64 	%rd12905, %rd12903, %rd9;
	sub.s64 	%rd15875, %rd12904, %rd12905;
	shr.u64 	%rd12906, %rd15875, 63;
	and.b64  	%rd12907, %rd15876, 4294967295;
	add.s64 	%rd12908, %rd12906, %rd10;
	sub.s64 	%rd15876, %rd12907, %rd12908;
	shr.u64 	%rd12909, %rd15876, 63;
	and.b64  	%rd12910, %rd15877, 4294967295;
	add.s64 	%rd12911, %rd12909, %rd11;
	sub.s64 	%rd15877, %rd12910, %rd12911;
	shr.u64 	%rd12912, %rd15877, 63;
	cvt.u32.u64 	%r4886, %rd12912;
	add.s32 	%r4887, %r28, %r4886;
	sub.s32 	%r5839, %r5839, %r4887;
$L__BB0_1203:
	shl.b32 	%r5840, %r5838, 1;
	shr.u32 	%r4888, %r5838, 31;
	cvt.u64.u32 	%rd12913, %r4888;
	shl.b64 	%rd12914, %rd15872, 1;
	and.b64  	%rd12915, %rd12914, 8589934590;
	or.b64  	%rd15878, %rd12915, %rd12913;
	shr.u64 	%rd12916, %rd12915, 32;
	shl.b64 	%rd12917, %rd15873, 1;
	and.b64  	%rd12918, %rd12917, 8589934590;
	or.b64  	%rd15879, %rd12916, %rd12918;
	shr.u64 	%rd12919, %rd12918, 32;
	shl.b64 	%rd12920, %rd15874, 1;
	and.b64  	%rd12921, %rd12920, 8589934590;
	or.b64  	%rd15880, %rd12919, %rd12921;
	shr.u64 	%rd12922, %rd12921, 32;
	shl.b64 	%rd12923, %rd15875, 1;
	and.b64  	%rd12924, %rd12923, 8589934590;
	or.b64  	%rd15881, %rd12922, %rd12924;
	shr.u64 	%rd12925, %rd12924, 32;
	shl.b64 	%rd12926, %rd15876, 1;
	and.b64  	%rd12927, %rd12926, 8589934590;
	or.b64  	%rd15882, %rd12925, %rd12927;
	shr.u64 	%rd12928, %rd12927, 32;
	shl.b64 	%rd12929, %rd15877, 1;
	and.b64  	%rd12930, %rd12929, 8589934590;
	or.b64  	%rd15883, %rd12928, %rd12930;
	shr.u64 	%rd12931, %rd12930, 32;
	mul.wide.u32 	%rd12932, %r5839, 2;
	add.s64 	%rd12933, %rd12931, %rd12932;
	cvt.u32.u64 	%r5841, %rd12933;
	setp.gt.u64 	%p1415, %rd12933, 4294967295;
	setp.lt.u32 	%p1416, %r28, %r5841;
	or.pred  	%p1417, %p1415, %p1416;
	@%p1417 bra 	$L__BB0_1205;
	cvt.u32.u64 	%r4889, %rd11;
	cvt.u32.u64 	%r4890, %rd15883;
	setp.ne.s32 	%p1418, %r28, %r5841;
	setp.ge.u32 	%p1419, %r4889, %r4890;
	or.pred  	%p1420, %p1418, %p1419;
	@%p1420 bra 	$L__BB0_1206;
$L__BB0_1205:
	cvt.u64.u32 	%rd12937, %r5840;
	sub.s64 	%rd12938, %rd12937, %rd5;
	cvt.u32.u64 	%r5840, %rd12938;
	shr.u64 	%rd12939, %rd12938, 63;
	and.b64  	%rd12940, %rd15878, 4294967295;
	add.s64 	%rd12941, %rd12939, %rd6;
	sub.s64 	%rd15878, %rd12940, %rd12941;
	shr.u64 	%rd12942, %rd15878, 63;
	and.b64  	%rd12943, %rd15879, 4294967295;
	add.s64 	%rd12944, %rd12942, %rd7;
	sub.s64 	%rd15879, %rd12943, %rd12944;
	shr.u64 	%rd12945, %rd15879, 63;
	and.b64  	%rd12946, %rd15880, 4294967295;
	add.s64 	%rd12947, %rd12945, %rd8;
	sub.s64 	%rd15880, %rd12946, %rd12947;
	shr.u64 	%rd12948, %rd15880, 63;
	and.b64  	%rd12949, %rd15881, 4294967295;
	add.s64 	%rd12950, %rd12948, %rd9;
	sub.s64 	%rd15881, %rd12949, %rd12950;
	shr.u64 	%rd12951, %rd15881, 63;
	and.b64  	%rd12952, %rd15882, 4294967295;
	add.s64 	%rd12953, %rd12951, %rd10;
	sub.s64 	%rd15882, %rd12952, %rd12953;
	shr.u64 	%rd12954, %rd15882, 63;
	and.b64  	%rd12955, %rd15883, 4294967295;
	add.s64 	%rd12956, %rd12954, %rd11;
	sub.s64 	%rd15883, %rd12955, %rd12956;
	shr.u64 	%rd12957, %rd15883, 63;
	cvt.u32.u64 	%r4891, %rd12957;
	add.s32 	%r4892, %r28, %r4891;
	sub.s32 	%r5841, %r5841, %r4892;
$L__BB0_1206:
	shl.b32 	%r5842, %r1217, 1;
	shr.u64 	%rd12958, %rd15844, 31;
	and.b64  	%rd12959, %rd12958, 1;
	and.b64  	%rd2653, %rd15845, 4294967295;
	shl.b64 	%rd12960, %rd15845, 1;
	and.b64  	%rd12961, %rd12960, 8589934590;
	or.b64  	%rd15884, %rd12959, %rd12961;
	shr.u64 	%rd12962, %rd12961, 32;
	and.b64  	%rd2655, %rd15846, 4294967295;
	shl.b64 	%rd12963, %rd15846, 1;
	and.b64  	%rd12964, %rd12963, 8589934590;
	or.b64  	%rd15885, %rd12962, %rd12964;
	shr.u64 	%rd12965, %rd12964, 32;
	and.b64  	%rd2657, %rd15847, 4294967295;
	shl.b64 	%rd12966, %rd15847, 1;
	and.b64  	%rd12967, %rd12966, 8589934590;
	or.b64  	%rd15886, %rd12965, %rd12967;
	shr.u64 	%rd12968, %rd12967, 32;
	and.b64  	%rd2659, %rd15848, 4294967295;
	shl.b64 	%rd12969, %rd15848, 1;
	and.b64  	%rd12970, %rd12969, 8589934590;
	or.b64  	%rd15887, %rd12968, %rd12970;
	shr.u64 	%rd12971, %rd12970, 32;
	and.b64  	%rd2661, %rd15849, 4294967295;
	shl.b64 	%rd12972, %rd15849, 1;
	and.b64  	%rd12973, %rd12972, 8589934590;
	or.b64  	%rd15888, %rd12971, %rd12973;
	shr.u64 	%rd12974, %rd12973, 32;
	and.b64  	%rd2663, %rd15850, 4294967295;
	shl.b64 	%rd12975, %rd15850, 1;
	and.b64  	%rd12976, %rd12975, 8589934590;
	or.b64  	%rd15889, %rd12974, %rd12976;
	shr.u64 	%rd12977, %rd12976, 32;
	cvt.u64.u32 	%rd2665, %r5834;
	mul.wide.u32 	%rd12978, %r5834, 2;
	add.s64 	%rd12980, %rd12977, %rd12978;
	cvt.u32.u64 	%r5843, %rd12980;
	setp.gt.u64 	%p1421, %rd12980, 4294967295;
	setp.lt.u32 	%p1422, %r28, %r5843;
	or.pred  	%p1423, %p1421, %p1422;
	@%p1423 bra 	$L__BB0_1208;
	cvt.u32.u64 	%r4893, %rd11;
	cvt.u32.u64 	%r4894, %rd15889;
	setp.ne.s32 	%p1424, %r28, %r5843;
	setp.ge.u32 	%p1425, %r4893, %r4894;
	or.pred  	%p1426, %p1424, %p1425;
	@%p1426 bra 	$L__BB0_1209;
$L__BB0_1208:
	cvt.u64.u32 	%rd12983, %r5842;
	sub.s64 	%rd12984, %rd12983, %rd5;
	cvt.u32.u64 	%r5842, %rd12984;
	shr.u64 	%rd12985, %rd12984, 63;
	and.b64  	%rd12986, %rd15884, 4294967295;
	add.s64 	%rd12987, %rd12985, %rd6;
	sub.s64 	%rd15884, %rd12986, %rd12987;
	shr.u64 	%rd12988, %rd15884, 63;
	and.b64  	%rd12989, %rd15885, 4294967295;
	add.s64 	%rd12990, %rd12988, %rd7;
	sub.s64 	%rd15885, %rd12989, %rd12990;
	shr.u64 	%rd12991, %rd15885, 63;
	and.b64  	%rd12992, %rd15886, 4294967295;
	add.s64 	%rd12993, %rd12991, %rd8;
	sub.s64 	%rd15886, %rd12992, %rd12993;
	shr.u64 	%rd12994, %rd15886, 63;
	and.b64  	%rd12995, %rd15887, 4294967295;
	add.s64 	%rd12996, %rd12994, %rd9;
	sub.s64 	%rd15887, %rd12995, %rd12996;
	shr.u64 	%rd12997, %rd15887, 63;
	and.b64  	%rd12998, %rd15888, 4294967295;
	add.s64 	%rd12999, %rd12997, %rd10;
	sub.s64 	%rd15888, %rd12998, %rd12999;
	shr.u64 	%rd13000, %rd15888, 63;
	and.b64  	%rd13001, %rd15889, 4294967295;
	add.s64 	%rd13002, %rd13000, %rd11;
	sub.s64 	%rd15889, %rd13001, %rd13002;
	shr.u64 	%rd13003, %rd15889, 63;
	cvt.u32.u64 	%r4895, %rd13003;
	add.s32 	%r4896, %r28, %r4895;
	sub.s32 	%r5843, %r5843, %r4896;
$L__BB0_1209:
	add.s32 	%r5844, %r5842, %r1217;
	setp.lt.u32 	%p1427, %r5844, %r5842;
	selp.u64 	%rd13004, 1, 0, %p1427;
	and.b64  	%rd13005, %rd15884, 4294967295;
	add.s64 	%rd13006, %rd13005, %rd13004;
	add.s64 	%rd15890, %rd13006, %rd2653;
	shr.u64 	%rd13007, %rd15890, 32;
	and.b64  	%rd13008, %rd15885, 4294967295;
	add.s64 	%rd13009, %rd13007, %rd13008;
	add.s64 	%rd15891, %rd13009, %rd2655;
	shr.u64 	%rd13010, %rd15891, 32;
	and.b64  	%rd13011, %rd15886, 4294967295;
	add.s64 	%rd13012, %rd13010, %rd13011;
	add.s64 	%rd15892, %rd13012, %rd2657;
	shr.u64 	%rd13013, %rd15892, 32;
	and.b64  	%rd13014, %rd15887, 4294967295;
	add.s64 	%rd13015, %rd13013, %rd13014;
	add.s64 	%rd15893, %rd13015, %rd2659;
	shr.u64 	%rd13016, %rd15893, 32;
	and.b64  	%rd13017, %rd15888, 4294967295;
	add.s64 	%rd13018, %rd13016, %rd13017;
	add.s64 	%rd15894, %rd13018, %rd2661;
	shr.u64 	%rd13019, %rd15894, 32;
	and.b64  	%rd13020, %rd15889, 4294967295;
	add.s64 	%rd13021, %rd13019, %rd13020;
	add.s64 	%rd15895, %rd13021, %rd2663;
	shr.u64 	%rd13022, %rd15895, 32;
	cvt.u64.u32 	%rd13023, %r5843;
	add.s64 	%rd13024, %rd13022, %rd13023;
	add.s64 	%rd13025, %rd13024, %rd2665;
	cvt.u32.u64 	%r5845, %rd13025;
	setp.gt.u64 	%p1428, %rd13025, 4294967295;
	setp.lt.u32 	%p1429, %r28, %r5845;
	or.pred  	%p1430, %p1428, %p1429;
	@%p1430 bra 	$L__BB0_1211;
	cvt.u32.u64 	%r4897, %rd11;
	cvt.u32.u64 	%r4898, %rd15895;
	setp.ne.s32 	%p1431, %r28, %r5845;
	setp.ge.u32 	%p1432, %r4897, %r4898;
	or.pred  	%p1433, %p1431, %p1432;
	@%p1433 bra 	$L__BB0_1212;
$L__BB0_1211:
	cvt.u64.u32 	%rd13029, %r5844;
	sub.s64 	%rd13030, %rd13029, %rd5;
	cvt.u32.u64 	%r5844, %rd13030;
	shr.u64 	%rd13031, %rd13030, 63;
	and.b64  	%rd13032, %rd15890, 4294967295;
	add.s64 	%rd13033, %rd13031, %rd6;
	sub.s64 	%rd15890, %rd13032, %rd13033;
	shr.u64 	%rd13034, %rd15890, 63;
	and.b64  	%rd13035, %rd15891, 4294967295;
	add.s64 	%rd13036, %rd13034, %rd7;
	sub.s64 	%rd15891, %rd13035, %rd13036;
	shr.u64 	%rd13037, %rd15891, 63;
	and.b64  	%rd13038, %rd15892, 4294967295;
	add.s64 	%rd13039, %rd13037, %rd8;
	sub.s64 	%rd15892, %rd13038, %rd13039;
	shr.u64 	%rd13040, %rd15892, 63;
	and.b64  	%rd13041, %rd15893, 4294967295;
	add.s64 	%rd13042, %rd13040, %rd9;
	sub.s64 	%rd15893, %rd13041, %rd13042;
	shr.u64 	%rd13043, %rd15893, 63;
	and.b64  	%rd13044, %rd15894, 4294967295;
	add.s64 	%rd13045, %rd13043, %rd10;
	sub.s64 	%rd15894, %rd13044, %rd13045;
	shr.u64 	%rd13046, %rd15894, 63;
	and.b64  	%rd13047, %rd15895, 4294967295;
	add.s64 	%rd13048, %rd13046, %rd11;
	sub.s64 	%rd15895, %rd13047, %rd13048;
	shr.u64 	%rd13049, %rd15895, 63;
	cvt.u32.u64 	%r4899, %rd13049;
	add.s32 	%r4900, %r28, %r4899;
	sub.s32 	%r5845, %r5845, %r4900;
$L__BB0_1212:
	cvt.u64.u32 	%rd2696, %r5844;
	mul.wide.u32 	%rd15896, %r5844, %r5844;
	shr.u64 	%rd13050, %rd15896, 32;
	and.b64  	%rd2698, %rd15890, 4294967295;
	mul.lo.s64 	%rd13051, %rd2698, %rd2696;
	add.s64 	%rd13052, %rd13050, %rd13051;
	shr.u64 	%rd13053, %rd13052, 32;
	and.b64  	%rd2699, %rd15891, 4294967295;
	mul.lo.s64 	%rd13054, %rd2699, %rd2696;
	add.s64 	%rd13055, %rd13053, %rd13054;
	shr.u64 	%rd13056, %rd13055, 32;
	and.b64  	%rd2700, %rd15892, 4294967295;
	mul.lo.s64 	%rd13057, %rd2700, %rd2696;
	add.s64 	%rd13058, %rd13056, %rd13057;
	shr.u64 	%rd13059, %rd13058, 32;
	and.b64  	%rd2701, %rd15893, 4294967295;
	mul.lo.s64 	%rd13060, %rd2701, %rd2696;
	add.s64 	%rd13061, %rd13059, %rd13060;
	shr.u64 	%rd13062, %rd13061, 32;
	and.b64  	%rd2702, %rd15894, 4294967295;
	mul.lo.s64 	%rd13063, %rd2702, %rd2696;
	add.s64 	%rd13064, %rd13062, %rd13063;
	shr.u64 	%rd13065, %rd13064, 32;
	and.b64  	%rd2703, %rd15895, 4294967295;
	mul.lo.s64 	%rd13066, %rd2703, %rd2696;
	add.s64 	%rd13067, %rd13065, %rd13066;
	shr.u64 	%rd13068, %rd13067, 32;
	cvt.u64.u32 	%rd13069, %r5845;
	and.b64  	%rd13070, %rd13052, 4294967295;
	add.s64 	%rd15897, %rd13051, %rd13070;
	shr.u64 	%rd13071, %rd15897, 32;
	and.b64  	%rd13072, %rd13055, 4294967295;
	add.s64 	%rd13073, %rd13071, %rd13072;
	mad.lo.s64 	%rd13074, %rd2698, %rd2698, %rd13073;
	shr.u64 	%rd13075, %rd13074, 32;
	mul.lo.s64 	%rd13076, %rd2699, %rd2698;
	and.b64  	%rd13077, %rd13058, 4294967295;
	add.s64 	%rd13078, %rd13075, %rd13077;
	add.s64 	%rd13079, %rd13078, %rd13076;
	shr.u64 	%rd13080, %rd13079, 32;
	mul.lo.s64 	%rd13081, %rd2700, %rd2698;
	and.b64  	%rd13082, %rd13061, 4294967295;
	add.s64 	%rd13083, %rd13080, %rd13082;
	add.s64 	%rd13084, %rd13083, %rd13081;
	shr.u64 	%rd13085, %rd13084, 32;
	mul.lo.s64 	%rd13086, %rd2701, %rd2698;
	and.b64  	%rd13087, %rd13064, 4294967295;
	add.s64 	%rd13088, %rd13085, %rd13087;
	add.s64 	%rd13089, %rd13088, %rd13086;
	shr.u64 	%rd13090, %rd13089, 32;
	mul.lo.s64 	%rd13091, %rd2702, %rd2698;
	and.b64  	%rd13092, %rd13067, 4294967295;
	add.s64 	%rd13093, %rd13090, %rd13092;
	add.s64 	%rd13094, %rd13093, %rd13091;
	shr.u64 	%rd13095, %rd13094, 32;
	mul.lo.s64 	%rd13096, %rd15890, %rd2703;
	and.b64  	%rd13097, %rd13074, 4294967295;
	add.s64 	%rd15898, %rd13054, %rd13097;
	shr.u64 	%rd13098, %rd15898, 32;
	and.b64  	%rd13099, %rd13079, 4294967295;
	add.s64 	%rd13100, %rd13098, %rd13099;
	add.s64 	%rd13101, %rd13100, %rd13076;
	shr.u64 	%rd13102, %rd13101, 32;
	and.b64  	%rd13103, %rd13084, 4294967295;
	add.s64 	%rd13104, %rd13102, %rd13103;
	mad.lo.s64 	%rd13105, %rd2699, %rd2699, %rd13104;
	shr.u64 	%rd13106, %rd13105, 32;
	mul.lo.s64 	%rd13107, %rd2700, %rd2699;
	and.b64  	%rd13108, %rd13089, 4294967295;
	add.s64 	%rd13109, %rd13106, %rd13108;
	add.s64 	%rd13110, %rd13109, %rd13107;
	shr.u64 	%rd13111, %rd13110, 32;
	mul.lo.s64 	%rd13112, %rd2701, %rd2699;
	and.b64  	%rd13113, %rd13094, 4294967295;
	add.s64 	%rd13114, %rd13111, %rd13113;
	add.s64 	%rd13115, %rd13114, %rd13112;
	shr.u64 	%rd13116, %rd13115, 32;
	mul.lo.s64 	%rd13117, %rd15894, %rd15891;
	and.b64  	%rd13118, %rd13101, 4294967295;
	add.s64 	%rd15899, %rd13057, %rd13118;
	shr.u64 	%rd13119, %rd15899, 32;
	and.b64  	%rd13120, %rd13105, 4294967295;
	add.s64 	%rd13121, %rd13119, %rd13120;
	add.s64 	%rd13122, %rd13121, %rd13081;
	shr.u64 	%rd13123, %rd13122, 32;
	and.b64  	%rd13124, %rd13110, 4294967295;
	add.s64 	%rd13125, %rd13123, %rd13124;
	add.s64 	%rd13126, %rd13125, %rd13107;
	shr.u64 	%rd13127, %rd13126, 32;
	and.b64  	%rd13128, %rd13115, 4294967295;
	add.s64 	%rd13129, %rd13127, %rd13128;
	mad.lo.s64 	%rd13130, %rd2700, %rd2700, %rd13129;
	shr.u64 	%rd13131, %rd13130, 32;
	mul.lo.s64 	%rd13132, %rd15893, %rd15892;
	and.b64  	%rd13133, %rd13122, 4294967295;
	add.s64 	%rd15900, %rd13060, %rd13133;
	shr.u64 	%rd13134, %rd15900, 32;
	and.b64  	%rd13135, %rd13126, 4294967295;
	add.s64 	%rd13136, %rd13134, %rd13135;
	add.s64 	%rd13137, %rd13136, %rd13086;
	shr.u64 	%rd13138, %rd13137, 32;
	and.b64  	%rd13139, %rd13130, 4294967295;
	add.s64 	%rd13140, %rd13138, %rd13139;
	add.s64 	%rd13141, %rd13140, %rd13112;
	shr.u64 	%rd13142, %rd13141, 32;
	and.b64  	%rd13143, %rd13137, 4294967295;
	add.s64 	%rd15901, %rd13063, %rd13143;
	shr.u64 	%rd13144, %rd15901, 32;
	and.b64  	%rd13145, %rd13141, 4294967295;
	add.s64 	%rd13146, %rd13144, %rd13145;
	add.s64 	%rd13147, %rd13146, %rd13091;
	shr.u64 	%rd13148, %rd13147, 32;
	and.b64  	%rd13149, %rd13147, 4294967295;
	add.s64 	%rd15902, %rd13066, %rd13149;
	shr.u64 	%rd13150, %rd15902, 32;
	cvt.u32.u64 	%r4901, %rd13148;
	cvt.u32.u64 	%r4902, %rd13142;
	cvt.u32.u64 	%r4903, %rd13131;
	cvt.u32.u64 	%r4904, %rd13116;
	cvt.u32.u64 	%r4905, %rd13095;
	cvt.u32.u64 	%r4906, %rd13068;
	cvt.u32.u64 	%r4907, %rd2696;
	cvt.u32.u64 	%r4908, %rd13069;
	mul.lo.s32 	%r4909, %r4908, %r4907;
	add.s32 	%r4910, %r4906, %r4909;
	add.s32 	%r4911, %r4905, %r4910;
	cvt.u32.u64 	%r4912, %rd13096;
	add.s32 	%r4913, %r4911, %r4912;
	add.s32 	%r4914, %r4904, %r4913;
	cvt.u32.u64 	%r4915, %rd13117;
	add.s32 	%r4916, %r4914, %r4915;
	add.s32 	%r4917, %r4903, %r4916;
	cvt.u32.u64 	%r4918, %rd13132;
	add.s32 	%r4919, %r4917, %r4918;
	add.s32 	%r4920, %r4902, %r4919;
	add.s32 	%r4921, %r4920, %r4918;
	add.s32 	%r4922, %r4901, %r4921;
	add.s32 	%r4923, %r4922, %r4915;
	cvt.u32.u64 	%r4924, %rd13150;
	add.s32 	%r4925, %r4924, %r4923;
	add.s32 	%r4926, %r4925, %r4912;
	add.s32 	%r5846, %r4909, %r4926;
$L__BB0_1213:
	cvt.u32.u64 	%r1274, %rd15902;
	cvt.u32.u64 	%r1275, %rd15901;
	cvt.u32.u64 	%r1276, %rd15900;
	cvt.u32.u64 	%r1277, %rd15899;
	cvt.u32.u64 	%r1278, %rd15898;
	cvt.u32.u64 	%r1279, %rd15897;
	setp.gt.u32 	%p1434, %r5846, %r28;
	@%p1434 bra 	$L__BB0_1227;
	setp.lt.u32 	%p1435, %r5846, %r28;
	@%p1435 bra 	$L__BB0_1228;
	cvt.u32.u64 	%r4927, %rd11;
	setp.lt.u32 	%p1436, %r4927, %r1274;
	@%p1436 bra 	$L__BB0_1227;
	setp.gt.u32 	%p1437, %r4927, %r1274;
	@%p1437 bra 	$L__BB0_1228;
	cvt.u32.u64 	%r4929, %rd10;
	setp.lt.u32 	%p1438, %r4929, %r1275;
	@%p1438 bra 	$L__BB0_1227;
	setp.gt.u32 	%p1439, %r4929, %r1275;
	@%p1439 bra 	$L__BB0_1228;
	cvt.u32.u64 	%r4931, %rd9;
	setp.lt.u32 	%p1440, %r4931, %r1276;
	@%p1440 bra 	$L__BB0_1227;
	setp.gt.u32 	%p1441, %r4931, %r1276;
	@%p1441 bra 	$L__BB0_1228;
	cvt.u32.u64 	%r4933, %rd8;
	setp.lt.u32 	%p1442, %r4933, %r1277;
	@%p1442 bra 	$L__BB0_1227;
	setp.gt.u32 	%p1443, %r4933, %r1277;
	@%p1443 bra 	$L__BB0_1228;
	cvt.u32.u64 	%r4935, %rd7;
	setp.lt.u32 	%p1444, %r4935, %r1278;
	@%p1444 bra 	$L__BB0_1227;
	setp.gt.u32 	%p1445, %r4935, %r1278;
	@%p1445 bra 	$L__BB0_1228;
	cvt.u32.u64 	%r4937, %rd6;
	setp.lt.u32 	%p1446, %r4937, %r1279;
	@%p1446 bra 	$L__BB0_1227;
	cvt.u32.u64 	%r4938, %rd5;
	setp.gt.u32 	%p1447, %r4937, %r1279;
	cvt.u32.u64 	%r4940, %rd15896;
	setp.gt.u32 	%p1448, %r4938, %r4940;
	or.pred  	%p1449, %p1447, %p1448;
	@%p1449 bra 	$L__BB0_1228;
$L__BB0_1227:
	and.b64  	%rd13744, %rd15896, 4294967295;
	sub.s64 	%rd15896, %rd13744, %rd5;
	shr.u64 	%rd13745, %rd15896, 63;
	and.b64  	%rd13746, %rd15897, 4294967295;
	add.s64 	%rd13747, %rd13745, %rd6;
	sub.s64 	%rd15897, %rd13746, %rd13747;
	shr.u64 	%rd13748, %rd15897, 63;
	and.b64  	%rd13749, %rd15898, 4294967295;
	add.s64 	%rd13750, %rd13748, %rd7;
	sub.s64 	%rd15898, %rd13749, %rd13750;
	shr.u64 	%rd13751, %rd15898, 63;
	and.b64  	%rd13752, %rd15899, 4294967295;
	add.s64 	%rd13753, %rd13751, %rd8;
	sub.s64 	%rd15899, %rd13752, %rd13753;
	shr.u64 	%rd13754, %rd15899, 63;
	and.b64  	%rd13755, %rd15900, 4294967295;
	add.s64 	%rd13756, %rd13754, %rd9;
	sub.s64 	%rd15900, %rd13755, %rd13756;
	shr.u64 	%rd13757, %rd15900, 63;
	and.b64  	%rd13758, %rd15901, 4294967295;
	add.s64 	%rd13759, %rd13757, %rd10;
	sub.s64 	%rd15901, %rd13758, %rd13759;
	shr.u64 	%rd13760, %rd15901, 63;
	and.b64  	%rd13761, %rd15902, 4294967295;
	add.s64 	%rd13762, %rd13760, %rd11;
	sub.s64 	%rd15902, %rd13761, %rd13762;
	shr.u64 	%rd13763, %rd15902, 63;
	cvt.u32.u64 	%r5075, %rd13763;
	add.s32 	%r5076, %r28, %r5075;
	sub.s32 	%r5846, %r5846, %r5076;
	bra.uni 	$L__BB0_1213;
$L__BB0_1228:
	shl.b32 	%r5847, %r5840, 1;
	shr.u32 	%r4941, %r5840, 31;
	cvt.u64.u32 	%rd13152, %r4941;
	and.b64  	%rd2724, %rd15878, 4294967295;
	shl.b64 	%rd13153, %rd15878, 1;
	and.b64  	%rd13154, %rd13153, 8589934590;
	or.b64  	%rd15903, %rd13154, %rd13152;
	shr.u64 	%rd13155, %rd13154, 32;
	and.b64  	%rd2726, %rd15879, 4294967295;
	shl.b64 	%rd13156, %rd15879, 1;
	and.b64  	%rd13157, %rd13156, 8589934590;
	or.b64  	%rd15904, %rd13155, %rd13157;
	shr.u64 	%rd13158, %rd13157, 32;
	and.b64  	%rd2728, %rd15880, 4294967295;
	shl.b64 	%rd13159, %rd15880, 1;
	and.b64  	%rd13160, %rd13159, 8589934590;
	or.b64  	%rd15905, %rd13158, %rd13160;
	shr.u64 	%rd13161, %rd13160, 32;
	and.b64  	%rd2730, %rd15881, 4294967295;
	shl.b64 	%rd13162, %rd15881, 1;
	and.b64  	%rd13163, %rd13162, 8589934590;
	or.b64  	%rd15906, %rd13161, %rd13163;
	shr.u64 	%rd13164, %rd13163, 32;
	and.b64  	%rd2732, %rd15882, 4294967295;
	shl.b64 	%rd13165, %rd15882, 1;
	and.b64  	%rd13166, %rd13165, 8589934590;
	or.b64  	%rd15907, %rd13164, %rd13166;
	shr.u64 	%rd13167, %rd13166, 32;
	and.b64  	%rd2734, %rd15883, 4294967295;
	shl.b64 	%rd13168, %rd15883, 1;
	and.b64  	%rd13169, %rd13168, 8589934590;
	or.b64  	%rd15908, %rd13167, %rd13169;
	shr.u64 	%rd13170, %rd13169, 32;
	cvt.u64.u32 	%rd2736, %r5841;
	mul.wide.u32 	%rd13171, %r5841, 2;
	add.s64 	%rd13172, %rd13170, %rd13171;
	cvt.u32.u64 	%r5848, %rd13172;
	setp.gt.u64 	%p1450, %rd13172, 4294967295;
	setp.lt.u32 	%p1451, %r28, %r5848;
	or.pred  	%p1452, %p1450, %p1451;
	@%p1452 bra 	$L__BB0_1230;
	cvt.u32.u64 	%r4942, %rd11;
	cvt.u32.u64 	%r4943, %rd15908;
	setp.ne.s32 	%p1453, %r28, %r5848;
	setp.ge.u32 	%p1454, %r4942, %r4943;
	or.pred  	%p1455, %p1453, %p1454;
	@%p1455 bra 	$L__BB0_1231;
$L__BB0_1230:
	cvt.u64.u32 	%rd13176, %r5847;
	sub.s64 	%rd13177, %rd13176, %rd5;
	cvt.u32.u64 	%r5847, %rd13177;
	shr.u64 	%rd13178, %rd13177, 63;
	and.b64  	%rd13179, %rd15903, 4294967295;
	add.s64 	%rd13180, %rd13178, %rd6;
	sub.s64 	%rd15903, %rd13179, %rd13180;
	shr.u64 	%rd13181, %rd15903, 63;
	and.b64  	%rd13182, %rd15904, 4294967295;
	add.s64 	%rd13183, %rd13181, %rd7;
	sub.s64 	%rd15904, %rd13182, %rd13183;
	shr.u64 	%rd13184, %rd15904, 63;
	and.b64  	%rd13185, %rd15905, 4294967295;
	add.s64 	%rd13186, %rd13184, %rd8;
	sub.s64 	%rd15905, %rd13185, %rd13186;
	shr.u64 	%rd13187, %rd15905, 63;
	and.b64  	%rd13188, %rd15906, 4294967295;
	add.s64 	%rd13189, %rd13187, %rd9;
	sub.s64 	%rd15906, %rd13188, %rd13189;
	shr.u64 	%rd13190, %rd15906, 63;
	and.b64  	%rd13191, %rd15907, 4294967295;
	add.s64 	%rd13192, %rd13190, %rd10;
	sub.s64 	%rd15907, %rd13191, %rd13192;
	shr.u64 	%rd13193, %rd15907, 63;
	and.b64  	%rd13194, %rd15908, 4294967295;
	add.s64 	%rd13195, %rd13193, %rd11;
	sub.s64 	%rd15908, %rd13194, %rd13195;
	shr.u64 	%rd13196, %rd15908, 63;
	cvt.u32.u64 	%r4944, %rd13196;
	add.s32 	%r4945, %r28, %r4944;
	sub.s32 	%r5848, %r5848, %r4945;
$L__BB0_1231:
	and.b64  	%rd13197, %rd15896, 4294967295;
	cvt.u64.u32 	%rd13198, %r5847;
	sub.s64 	%rd13199, %rd13197, %rd13198;
	cvt.u32.u64 	%r5910, %rd13199;
	shr.u64 	%rd13200, %rd13199, 63;
	and.b64  	%rd13201, %rd15897, 4294967295;
	and.b64  	%rd13202, %rd15903, 4294967295;
	add.s64 	%rd13203, %rd13200, %rd13202;
	sub.s64 	%rd15909, %rd13201, %rd13203;
	shr.u64 	%rd13204, %rd15909, 63;
	and.b64  	%rd13205, %rd15898, 4294967295;
	and.b64  	%rd13206, %rd15904, 4294967295;
	add.s64 	%rd13207, %rd13204, %rd13206;
	sub.s64 	%rd15910, %rd13205, %rd13207;
	shr.u64 	%rd13208, %rd15910, 63;
	and.b64  	%rd13209, %rd15899, 4294967295;
	and.b64  	%rd13210, %rd15905, 4294967295;
	add.s64 	%rd13211, %rd13208, %rd13210;
	sub.s64 	%rd15911, %rd13209, %rd13211;
	shr.u64 	%rd13212, %rd15911, 63;
	and.b64  	%rd13213, %rd15900, 4294967295;
	and.b64  	%rd13214, %rd15906, 4294967295;
	add.s64 	%rd13215, %rd13212, %rd13214;
	sub.s64 	%rd15912, %rd13213, %rd13215;
	shr.u64 	%rd13216, %rd15912, 63;
	and.b64  	%rd13217, %rd15901, 4294967295;
	and.b64  	%rd13218, %rd15907, 4294967295;
	add.s64 	%rd13219, %rd13216, %rd13218;
	sub.s64 	%rd15913, %rd13217, %rd13219;
	shr.u64 	%rd13220, %rd15913, 63;
	and.b64  	%rd13221, %rd15902, 4294967295;
	and.b64  	%rd13222, %rd15908, 4294967295;
	add.s64 	%rd13223, %rd13220, %rd13222;
	sub.s64 	%rd15914, %rd13221, %rd13223;
	shr.u64 	%rd13224, %rd15914, 63;
	cvt.u64.u32 	%rd13225, %r5846;
	cvt.u64.u32 	%rd13226, %r5848;
	add.s64 	%rd13227, %rd13224, %rd13226;
	sub.s64 	%rd13228, %rd13225, %rd13227;
	cvt.u32.u64 	%r5903, %rd13228;
	setp.gt.s64 	%p1456, %rd13228, -1;
	@%p1456 bra 	$L__BB0_1233;
	cvt.u32.u64 	%r4946, %rd5;
	add.s32 	%r5910, %r4946, %r5910;
	setp.lt.u32 	%p1457, %r5910, %r4946;
	selp.u64 	%rd13229, 1, 0, %p1457;
	and.b64  	%rd13230, %rd15909, 4294967295;
	add.s64 	%rd13231, %rd13230, %rd13229;
	add.s64 	%rd15909, %rd13231, %rd6;
	shr.u64 	%rd13232, %rd15909, 32;
	and.b64  	%rd13233, %rd15910, 4294967295;
	add.s64 	%rd13234, %rd13232, %rd13233;
	add.s64 	%rd15910, %rd13234, %rd7;
	shr.u64 	%rd13235, %rd15910, 32;
	and.b64  	%rd13236, %rd15911, 4294967295;
	add.s64 	%rd13237, %rd13235, %rd13236;
	add.s64 	%rd15911, %rd13237, %rd8;
	shr.u64 	%rd13238, %rd15911, 32;
	and.b64  	%rd13239, %rd15912, 4294967295;
	add.s64 	%rd13240, %rd13238, %rd13239;
	add.s64 	%rd15912, %rd13240, %rd9;
	shr.u64 	%rd13241, %rd15912, 32;
	and.b64  	%rd13242, %rd15913, 4294967295;
	add.s64 	%rd13243, %rd13241, %rd13242;
	add.s64 	%rd15913, %rd13243, %rd10;
	shr.u64 	%rd13244, %rd15913, 32;
	and.b64  	%rd13245, %rd15914, 4294967295;
	add.s64 	%rd13246, %rd13244, %rd13245;
	add.s64 	%rd15914, %rd13246, %rd11;
	{ .reg .b32 tmp; mov.b64 {tmp, %r4947}, %rd15914; }
	add.s32 	%r4948, %r5903, %r4947;
	add.s32 	%r5903, %r4948, %r28;
$L__BB0_1233:
	cvt.u32.u64 	%r5904, %rd15914;
	cvt.u32.u64 	%r5905, %rd15913;
	cvt.u32.u64 	%r5906, %rd15912;
	cvt.u32.u64 	%r5907, %rd15911;
	cvt.u32.u64 	%r5908, %rd15910;
	cvt.u32.u64 	%r5909, %rd15909;
	cvt.u64.u32 	%rd13247, %r5840;
	cvt.u64.u32 	%rd13248, %r5910;
	sub.s64 	%rd13249, %rd13247, %rd13248;
	cvt.u32.u64 	%r5851, %rd13249;
	shr.u64 	%rd13250, %rd13249, 63;
	and.b64  	%rd13251, %rd15909, 4294967295;
	add.s64 	%rd13252, %rd13250, %rd13251;
	sub.s64 	%rd15915, %rd2724, %rd13252;
	shr.u64 	%rd13253, %rd15915, 63;
	and.b64  	%rd13254, %rd15910, 4294967295;
	add.s64 	%rd13255, %rd13253, %rd13254;
	sub.s64 	%rd15916, %rd2726, %rd13255;
	shr.u64 	%rd13256, %rd15916, 63;
	and.b64  	%rd13257, %rd15911, 4294967295;
	add.s64 	%rd13258, %rd13256, %rd13257;
	sub.s64 	%rd15917, %rd2728, %rd13258;
	shr.u64 	%rd13259, %rd15917, 63;
	and.b64  	%rd13260, %rd15912, 4294967295;
	add.s64 	%rd13261, %rd13259, %rd13260;
	sub.s64 	%rd15918, %rd2730, %rd13261;
	shr.u64 	%rd13262, %rd15918, 63;
	and.b64  	%rd13263, %rd15913, 4294967295;
	add.s64 	%rd13264, %rd13262, %rd13263;
	sub.s64 	%rd15919, %rd2732, %rd13264;
	shr.u64 	%rd13265, %rd15919, 63;
	and.b64  	%rd13266, %rd15914, 4294967295;
	add.s64 	%rd13267, %rd13265, %rd13266;
	sub.s64 	%rd15920, %rd2734, %rd13267;
	shr.u64 	%rd13268, %rd15920, 63;
	cvt.u64.u32 	%rd13269, %r5903;
	add.s64 	%rd13270, %rd13268, %rd13269;
	sub.s64 	%rd13271, %rd2736, %rd13270;
	cvt.u32.u64 	%r5852, %rd13271;
	setp.gt.s64 	%p1458, %rd13271, -1;
	@%p1458 bra 	$L__BB0_1235;
	cvt.u32.u64 	%r4949, %rd5;
	add.s32 	%r5851, %r4949, %r5851;
	setp.lt.u32 	%p1459, %r5851, %r4949;
	selp.u64 	%rd13272, 1, 0, %p1459;
	and.b64  	%rd13273, %rd15915, 4294967295;
	add.s64 	%rd13274, %rd13273, %rd13272;
	add.s64 	%rd15915, %rd13274, %rd6;
	shr.u64 	%rd13275, %rd15915, 32;
	and.b64  	%rd13276, %rd15916, 4294967295;
	add.s64 	%rd13277, %rd13275, %rd13276;
	add.s64 	%rd15916, %rd13277, %rd7;
	shr.u64 	%rd13278, %rd15916, 32;
	and.b64  	%rd13279, %rd15917, 4294967295;
	add.s64 	%rd13280, %rd13278, %rd13279;
	add.s64 	%rd15917, %rd13280, %rd8;
	shr.u64 	%rd13281, %rd15917, 32;
	and.b64  	%rd13282, %rd15918, 4294967295;
	add.s64 	%rd13283, %rd13281, %rd13282;
	add.s64 	%rd15918, %rd13283, %rd9;
	shr.u64 	%rd13284, %rd15918, 32;
	and.b64  	%rd13285, %rd15919, 4294967295;
	add.s64 	%rd13286, %rd13284, %rd13285;
	add.s64 	%rd15919, %rd13286, %rd10;
	shr.u64 	%rd13287, %rd15919, 32;
	and.b64  	%rd13288, %rd15920, 4294967295;
	add.s64 	%rd13289, %rd13287, %rd13288;
	add.s64 	%rd15920, %rd13289, %rd11;
	{ .reg .b32 tmp; mov.b64 {tmp, %r4950}, %rd15920; }
	add.s32 	%r4951, %r5852, %r4950;
	add.s32 	%r5852, %r4951, %r28;
$L__BB0_1235:
	cvt.u64.u32 	%rd13291, %r5851;
	mul.lo.s64 	%rd15921, %rd13291, %rd2696;
	shr.u64 	%rd13292, %rd15921, 32;
	and.b64  	%rd13293, %rd15915, 4294967295;
	mad.lo.s64 	%rd13294, %rd13293, %rd2696, %rd13292;
	shr.u64 	%rd13295, %rd13294, 32;
	and.b64  	%rd13296, %rd15916, 4294967295;
	mad.lo.s64 	%rd13297, %rd13296, %rd2696, %rd13295;
	shr.u64 	%rd13298, %rd13297, 32;
	and.b64  	%rd13299, %rd15917, 4294967295;
	mad.lo.s64 	%rd13300, %rd13299, %rd2696, %rd13298;
	shr.u64 	%rd13301, %rd13300, 32;
	and.b64  	%rd13302, %rd15918, 4294967295;
	mad.lo.s64 	%rd13303, %rd13302, %rd2696, %rd13301;
	shr.u64 	%rd13304, %rd13303, 32;
	and.b64  	%rd13305, %rd15919, 4294967295;
	mad.lo.s64 	%rd13306, %rd13305, %rd2696, %rd13304;
	shr.u64 	%rd13307, %rd13306, 32;
	and.b64  	%rd13308, %rd15920, 4294967295;
	mad.lo.s64 	%rd13309, %rd13308, %rd2696, %rd13307;
	shr.u64 	%rd13310, %rd13309, 32;
	cvt.u64.u32 	%rd13311, %r5852;
	and.b64  	%rd13312, %rd13294, 4294967295;
	mad.lo.s64 	%rd15922, %rd2698, %rd13291, %rd13312;
	shr.u64 	%rd13313, %rd15922, 32;
	and.b64  	%rd13314, %rd13297, 4294967295;
	add.s64 	%rd13315, %rd13313, %rd13314;
	mad.lo.s64 	%rd13316, %rd13293, %rd2698, %rd13315;
	shr.u64 	%rd13317, %rd13316, 32;
	and.b64  	%rd13318, %rd13300, 4294967295;
	add.s64 	%rd13319, %rd13317, %rd13318;
	mad.lo.s64 	%rd13320, %rd13296, %rd2698, %rd13319;
	shr.u64 	%rd13321, %rd13320, 32;
	and.b64  	%rd13322, %rd13303, 4294967295;
	add.s64 	%rd13323, %rd13321, %rd13322;
	mad.lo.s64 	%rd13324, %rd13299, %rd2698, %rd13323;
	shr.u64 	%rd13325, %rd13324, 32;
	and.b64  	%rd13326, %rd13306, 4294967295;
	add.s64 	%rd13327, %rd13325, %rd13326;
	mad.lo.s64 	%rd13328, %rd13302, %rd2698, %rd13327;
	shr.u64 	%rd13329, %rd13328, 32;
	and.b64  	%rd13330, %rd13309, 4294967295;
	add.s64 	%rd13331, %rd13329, %rd13330;
	mad.lo.s64 	%rd13332, %rd13305, %rd2698, %rd13331;
	shr.u64 	%rd13333, %rd13332, 32;
	and.b64  	%rd13334, %rd13316, 4294967295;
	mad.lo.s64 	%rd15923, %rd2699, %rd13291, %rd13334;
	shr.u64 	%rd13335, %rd15923, 32;
	and.b64  	%rd13336, %rd13320, 4294967295;
	add.s64 	%rd13337, %rd13335, %rd13336;
	mad.lo.s64 	%rd13338, %rd13293, %rd2699, %rd13337;
	shr.u64 	%rd13339, %rd13338, 32;
	and.b64  	%rd13340, %rd13324, 4294967295;
	add.s64 	%rd13341, %rd13339, %rd13340;
	mad.lo.s64 	%rd13342, %rd13296, %rd2699, %rd13341;
	shr.u64 	%rd13343, %rd13342, 32;
	and.b64  	%rd13344, %rd13328, 4294967295;
	add.s64 	%rd13345, %rd13343, %rd13344;
	mad.lo.s64 	%rd13346, %rd13299, %rd2699, %rd13345;
	shr.u64 	%rd13347, %rd13346, 32;
	and.b64  	%rd13348, %rd13332, 4294967295;
	add.s64 	%rd13349, %rd13347, %rd13348;
	mad.lo.s64 	%rd13350, %rd13302, %rd2699, %rd13349;
	shr.u64 	%rd13351, %rd13350, 32;
	and.b64  	%rd13352, %rd13338, 4294967295;
	mad.lo.s64 	%rd15924, %rd2700, %rd13291, %rd13352;
	shr.u64 	%rd13353, %rd15924, 32;
	and.b64  	%rd13354, %rd13342, 4294967295;
	add.s64 	%rd13355, %rd13353, %rd13354;
	mad.lo.s64 	%rd13356, %rd13293, %rd2700, %rd13355;
	shr.u64 	%rd13357, %rd13356, 32;
	and.b64  	%rd13358, %rd13346, 4294967295;
	add.s64 	%rd13359, %rd13357, %rd13358;
	mad.lo.s64 	%rd13360, %rd13296, %rd2700, %rd13359;
	shr.u64 	%rd13361, %rd13360, 32;
	and.b64  	%rd13362, %rd13350, 4294967295;
	add.s64 	%rd13363, %rd13361, %rd13362;
	mad.lo.s64 	%rd13364, %rd13299, %rd2700, %rd13363;
	shr.u64 	%rd13365, %rd13364, 32;
	and.b64  	%rd13366, %rd13356, 4294967295;
	mad.lo.s64 	%rd15925, %rd2701, %rd13291, %rd13366;
	shr.u64 	%rd13367, %rd15925, 32;
	and.b64  	%rd13368, %rd13360, 4294967295;
	add.s64 	%rd13369, %rd13367, %rd13368;
	mad.lo.s64 	%rd13370, %rd13293, %rd2701, %rd13369;
	shr.u64 	%rd13371, %rd13370, 32;
	and.b64  	%rd13372, %rd13364, 4294967295;
	add.s64 	%rd13373, %rd13371, %rd13372;
	mad.lo.s64 	%rd13374, %rd13296, %rd2701, %rd13373;
	shr.u64 	%rd13375, %rd13374, 32;
	and.b64  	%rd13376, %rd13370, 4294967295;
	mad.lo.s64 	%rd15926, %rd2702, %rd13291, %rd13376;
	shr.u64 	%rd13377, %rd15926, 32;
	and.b64  	%rd13378, %rd13374, 4294967295;
	add.s64 	%rd13379, %rd13377, %rd13378;
	mad.lo.s64 	%rd13380, %rd13293, %rd2702, %rd13379;
	shr.u64 	%rd13381, %rd13380, 32;
	and.b64  	%rd13382, %rd13380, 4294967295;
	mad.lo.s64 	%rd15927, %rd2703, %rd13291, %rd13382;
	shr.u64 	%rd13383, %rd15927, 32;
	cvt.u32.u64 	%r4952, %rd13381;
	cvt.u32.u64 	%r4953, %rd13375;
	cvt.u32.u64 	%r4954, %rd13365;
	cvt.u32.u64 	%r4955, %rd13351;
	cvt.u32.u64 	%r4956, %rd13333;
	cvt.u32.u64 	%r4957, %rd13310;
	cvt.u32.u64 	%r4959, %rd13311;
	mad.lo.s32 	%r4960, %r4959, %r4907, %r4957;
	add.s32 	%r4961, %r4956, %r4960;
	cvt.u32.u64 	%r4962, %rd15890;
	cvt.u32.u64 	%r4963, %rd15920;
	mad.lo.s32 	%r4964, %r4963, %r4962, %r4961;
	add.s32 	%r4965, %r4955, %r4964;
	cvt.u32.u64 	%r4966, %rd15891;
	cvt.u32.u64 	%r4967, %rd15919;
	mad.lo.s32 	%r4968, %r4967, %r4966, %r4965;
	add.s32 	%r4969, %r4954, %r4968;
	cvt.u32.u64 	%r4970, %rd15892;
	cvt.u32.u64 	%r4971, %rd15918;
	mad.lo.s32 	%r4972, %r4971, %r4970, %r4969;
	add.s32 	%r4973, %r4953, %r4972;
	cvt.u32.u64 	%r4974, %rd15893;
	cvt.u32.u64 	%r4975, %rd15917;
	mad.lo.s32 	%r4976, %r4975, %r4974, %r4973;
	add.s32 	%r4977, %r4952, %r4976;
	cvt.u32.u64 	%r4978, %rd15894;
	cvt.u32.u64 	%r4979, %rd15916;
	mad.lo.s32 	%r4980, %r4979, %r4978, %r4977;
	cvt.u32.u64 	%r4981, %rd13383;
	add.s32 	%r4982, %r4981, %r4980;
	cvt.u32.u64 	%r4983, %rd15895;
	cvt.u32.u64 	%r4984, %rd15915;
	mad.lo.s32 	%r4985, %r4984, %r4983, %r4982;
	cvt.u32.u64 	%r4987, %rd13291;
	mad.lo.s32 	%r5853, %r4987, %r4908, %r4985;
$L__BB0_1236:
	cvt.u32.u64 	%r1307, %rd15927;
	cvt.u32.u64 	%r1308, %rd15926;
	cvt.u32.u64 	%r1309, %rd15925;
	cvt.u32.u64 	%r1310, %rd15924;
	cvt.u32.u64 	%r1311, %rd15923;
	cvt.u32.u64 	%r1312, %rd15922;
	setp.gt.u32 	%p1460, %r5853, %r28;
	@%p1460 bra 	$L__BB0_1250;
	setp.lt.u32 	%p1461, %r5853, %r28;
	@%p1461 bra 	$L__BB0_1251;
	cvt.u32.u64 	%r4988, %rd11;
	setp.lt.u32 	%p1462, %r4988, %r1307;
	@%p1462 bra 	$L__BB0_1250;
	setp.gt.u32 	%p1463, %r4988, %r1307;
	@%p1463 bra 	$L__BB0_1251;
	cvt.u32.u64 	%r4990, %rd10;
	setp.lt.u32 	%p1464, %r4990, %r1308;
	@%p1464 bra 	$L__BB0_1250;
	setp.gt.u32 	%p1465, %r4990, %r1308;
	@%p1465 bra 	$L__BB0_1251;
	cvt.u32.u64 	%r4992, %rd9;
	setp.lt.u32 	%p1466, %r4992, %r1309;
	@%p1466 bra 	$L__BB0_1250;
	setp.gt.u32 	%p1467, %r4992, %r1309;
	@%p1467 bra 	$L__BB0_1251;
	cvt.u32.u64 	%r4994, %rd8;
	setp.lt.u32 	%p1468, %r4994, %r1310;
	@%p1468 bra 	$L__BB0_1250;
	setp.gt.u32 	%p1469, %r4994, %r1310;
	@%p1469 bra 	$L__BB0_1251;
	cvt.u32.u64 	%r4996, %rd7;
	setp.lt.u32 	%p1470, %r4996, %r1311;
	@%p1470 bra 	$L__BB0_1250;
	setp.gt.u32 	%p1471, %r4996, %r1311;
	@%p1471 bra 	$L__BB0_1251;
	cvt.u32.u64 	%r4998, %rd6;
	setp.lt.u32 	%p1472, %r4998, %r1312;
	@%p1472 bra 	$L__BB0_1250;
	cvt.u32.u64 	%r4999, %rd5;
	setp.gt.u32 	%p1473, %r4998, %r1312;
	cvt.u32.u64 	%r5001, %rd15921;
	setp.gt.u32 	%p1474, %r4999, %r5001;
	or.pred  	%p1475, %p1473, %p1474;
	@%p1475 bra 	$L__BB0_1251;
$L__BB0_1250:
	and.b64  	%rd13724, %rd15921, 4294967295;
	sub.s64 	%rd15921, %rd13724, %rd5;
	shr.u64 	%rd13725, %rd15921, 63;
	and.b64  	%rd13726, %rd15922, 4294967295;
	add.s64 	%rd13727, %rd13725, %rd6;
	sub.s64 	%rd15922, %rd13726, %rd13727;
	shr.u64 	%rd13728, %rd15922, 63;
	and.b64  	%rd13729, %rd15923, 4294967295;
	add.s64 	%rd13730, %rd13728, %rd7;
	sub.s64 	%rd15923, %rd13729, %rd13730;
	shr.u64 	%rd13731, %rd15923, 63;
	and.b64  	%rd13732, %rd15924, 4294967295;
	add.s64 	%rd13733, %rd13731, %rd8;
	sub.s64 	%rd15924, %rd13732, %rd13733;
	shr.u64 	%rd13734, %rd15924, 63;
	and.b64  	%rd13735, %rd15925, 4294967295;
	add.s64 	%rd13736, %rd13734, %rd9;
	sub.s64 	%rd15925, %rd13735, %rd13736;
	shr.u64 	%rd13737, %rd15925, 63;
	and.b64  	%rd13738, %rd15926, 4294967295;
	add.s64 	%rd13739, %rd13737, %rd10;
	sub.s64 	%rd15926, %rd13738, %rd13739;
	shr.u64 	%rd13740, %rd15926, 63;
	and.b64  	%rd13741, %rd15927, 4294967295;
	add.s64 	%rd13742, %rd13740, %rd11;
	sub.s64 	%rd15927, %rd13741, %rd13742;
	shr.u64 	%rd13743, %rd15927, 63;
	cvt.u32.u64 	%r5073, %rd13743;
	add.s32 	%r5074, %r28, %r5073;
	sub.s32 	%r5853, %r5853, %r5074;
	bra.uni 	$L__BB0_1236;
$L__BB0_1251:
	shl.b32 	%r5854, %r1236, 1;
	shr.u64 	%rd13385, %rd15858, 31;
	and.b64  	%rd13386, %rd13385, 1;
	shl.b64 	%rd13387, %rd15859, 1;
	and.b64  	%rd13388, %rd13387, 8589934590;
	or.b64  	%rd15928, %rd13386, %rd13388;
	shr.u64 	%rd13389, %rd13388, 32;
	shl.b64 	%rd13390, %rd15860, 1;
	and.b64  	%rd13391, %rd13390, 8589934590;
	or.b64  	%rd15929, %rd13389, %rd13391;
	shr.u64 	%rd13392, %rd13391, 32;
	shl.b64 	%rd13393, %rd15861, 1;
	and.b64  	%rd13394, %rd13393, 8589934590;
	or.b64  	%rd15930, %rd13392, %rd13394;
	shr.u64 	%rd13395, %rd13394, 32;
	shl.b64 	%rd13396, %rd15862, 1;
	and.b64  	%rd13397, %rd13396, 8589934590;
	or.b64  	%rd15931, %rd13395, %rd13397;
	shr.u64 	%rd13398, %rd13397, 32;
	shl.b64 	%rd13399, %rd15863, 1;
	and.b64  	%rd13400, %rd13399, 8589934590;
	or.b64  	%rd15932, %rd13398, %rd13400;
	shr.u64 	%rd13401, %rd13400, 32;
	shl.b64 	%rd13402, %rd15864, 1;
	and.b64  	%rd13403, %rd13402, 8589934590;
	or.b64  	%rd15933, %rd13401, %rd13403;
	shr.u64 	%rd13404, %rd13403, 32;
	mul.wide.u32 	%rd13405, %r5836, 2;
	add.s64 	%rd13407, %rd13404, %rd13405;
	cvt.u32.u64 	%r5855, %rd13407;
	setp.gt.u64 	%p1476, %rd13407, 4294967295;
	setp.lt.u32 	%p1477, %r28, %r5855;
	or.pred  	%p1478, %p1476, %p1477;
	@%p1478 bra 	$L__BB0_1253;
	cvt.u32.u64 	%r5002, %rd11;
	cvt.u32.u64 	%r5003, %rd15933;
	setp.ne.s32 	%p1479, %r28, %r5855;
	setp.ge.u32 	%p1480, %r5002, %r5003;
	or.pred  	%p1481, %p1479, %p1480;
	@%p1481 bra 	$L__BB0_1254;
$L__BB0_1253:
	cvt.u64.u32 	%rd13410, %r5854;
	sub.s64 	%rd13411, %rd13410, %rd5;
	cvt.u32.u64 	%r5854, %rd13411;
	shr.u64 	%rd13412, %rd13411, 63;
	and.b64  	%rd13413, %rd15928, 4294967295;
	add.s64 	%rd13414, %rd13412, %rd6;
	sub.s64 	%rd15928, %rd13413, %rd13414;
	shr.u64 	%rd13415, %rd15928, 63;
	and.b64  	%rd13416, %rd15929, 4294967295;
	add.s64 	%rd13417, %rd13415, %rd7;
	sub.s64 	%rd15929, %rd13416, %rd13417;
	shr.u64 	%rd13418, %rd15929, 63;
	and.b64  	%rd13419, %rd15930, 4294967295;
	add.s64 	%rd13420, %rd13418, %rd8;
	sub.s64 	%rd15930, %rd13419, %rd13420;
	shr.u64 	%rd13421, %rd15930, 63;
	and.b64  	%rd13422, %rd15931, 4294967295;
	add.s64 	%rd13423, %rd13421, %rd9;
	sub.s64 	%rd15931, %rd13422, %rd13423;
	shr.u64 	%rd13424, %rd15931, 63;
	and.b64  	%rd13425, %rd15932, 4294967295;
	add.s64 	%rd13426, %rd13424, %rd10;
	sub.s64 	%rd15932, %rd13425, %rd13426;
	shr.u64 	%rd13427, %rd15932, 63;
	and.b64  	%rd13428, %rd15933, 4294967295;
	add.s64 	%rd13429, %rd13427, %rd11;
	sub.s64 	%rd15933, %rd13428, %rd13429;
	shr.u64 	%rd13430, %rd15933, 63;
	cvt.u32.u64 	%r5004, %rd13430;
	add.s32 	%r5005, %r28, %r5004;
	sub.s32 	%r5855, %r5855, %r5005;
$L__BB0_1254:
	shl.b32 	%r5856, %r5854, 1;
	shr.u32 	%r5006, %r5854, 31;
	cvt.u64.u32 	%rd13431, %r5006;
	shl.b64 	%rd13432, %rd15928, 1;
	and.b64  	%rd13433, %rd13432, 8589934590;
	or.b64  	%rd15934, %rd13433, %rd13431;
	shr.u64 	%rd13434, %rd13433, 32;
	shl.b64 	%rd13435, %rd15929, 1;
	and.b64  	%rd13436, %rd13435, 8589934590;
	or.b64  	%rd15935, %rd13434, %rd13436;
	shr.u64 	%rd13437, %rd13436, 32;
	shl.b64 	%rd13438, %rd15930, 1;
	and.b64  	%rd13439, %rd13438, 8589934590;
	or.b64  	%rd15936, %rd13437, %rd13439;
	shr.u64 	%rd13440, %rd13439, 32;
	shl.b64 	%rd13441, %rd15931, 1;
	and.b64  	%rd13442, %rd13441, 8589934590;
	or.b64  	%rd15937, %rd13440, %rd13442;
	shr.u64 	%rd13443, %rd13442, 32;
	shl.b64 	%rd13444, %rd15932, 1;
	and.b64  	%rd13445, %rd13444, 8589934590;
	or.b64  	%rd15938, %rd13443, %rd13445;
	shr.u64 	%rd13446, %rd13445, 32;
	shl.b64 	%rd13447, %rd15933, 1;
	and.b64  	%rd13448, %rd13447, 8589934590;
	or.b64  	%rd15939, %rd13446, %rd13448;
	shr.u64 	%rd13449, %rd13448, 32;
	mul.wide.u32 	%rd13450, %r5855, 2;
	add.s64 	%rd13451, %rd13449, %rd13450;
	cvt.u32.u64 	%r5857, %rd13451;
	setp.gt.u64 	%p1482, %rd13451, 4294967295;
	setp.lt.u32 	%p1483, %r28, %r5857;
	or.pred  	%p1484, %p1482, %p1483;
	@%p1484 bra 	$L__BB0_1256;
	cvt.u32.u64 	%r5007, %rd11;
	cvt.u32.u64 	%r5008, %rd15939;
	setp.ne.s32 	%p1485, %r28, %r5857;
	setp.ge.u32 	%p1486, %r5007, %r5008;
	or.pred  	%p1487, %p1485, %p1486;
	@%p1487 bra 	$L__BB0_1257;
$L__BB0_1256:
	cvt.u64.u32 	%rd13455, %r5856;
	sub.s64 	%rd13456, %rd13455, %rd5;
	cvt.u32.u64 	%r5856, %rd13456;
	shr.u64 	%rd13457, %rd13456, 63;
	and.b64  	%rd13458, %rd15934, 4294967295;
	add.s64 	%rd13459, %rd13457, %rd6;
	sub.s64 	%rd15934, %rd13458, %rd13459;
	shr.u64 	%rd13460, %rd15934, 63;
	and.b64  	%rd13461, %rd15935, 4294967295;
	add.s64 	%rd13462, %rd13460, %rd7;
	sub.s64 	%rd15935, %rd13461, %rd13462;
	shr.u64 	%rd13463, %rd15935, 63;
	and.b64  	%rd13464, %rd15936, 4294967295;
	add.s64 	%rd13465, %rd13463, %rd8;
	sub.s64 	%rd15936, %rd13464, %rd13465;
	shr.u64 	%rd13466, %rd15936, 63;
	and.b64  	%rd13467, %rd15937, 4294967295;
	add.s64 	%rd13468, %rd13466, %rd9;
	sub.s64 	%rd15937, %rd13467, %rd13468;
	shr.u64 	%rd13469, %rd15937, 63;
	and.b64  	%rd13470, %rd15938, 4294967295;
	add.s64 	%rd13471, %rd13469, %rd10;
	sub.s64 	%rd15938, %rd13470, %rd13471;
	shr.u64 	%rd13472, %rd15938, 63;
	and.b64  	%rd13473, %rd15939, 4294967295;
	add.s64 	%rd13474, %rd13472, %rd11;
	sub.s64 	%rd15939, %rd13473, %rd13474;
	shr.u64 	%rd13475, %rd15939, 63;
	cvt.u32.u64 	%r5009, %rd13475;
	add.s32 	%r5010, %r28, %r5009;
	sub.s32 	%r5857, %r5857, %r5010;
$L__BB0_1257:
	shl.b32 	%r5858, %r5856, 1;
	shr.u32 	%r5011, %r5856, 31;
	cvt.u64.u32 	%rd13476, %r5011;
	shl.b64 	%rd13477, %rd15934, 1;
	and.b64  	%rd13478, %rd13477, 8589934590;
	or.b64  	%rd15940, %rd13478, %rd13476;
	shr.u64 	%rd13479, %rd13478, 32;
	shl.b64 	%rd13480, %rd15935, 1;
	and.b64  	%rd13481, %rd13480, 8589934590;
	or.b64  	%rd15941, %rd13479, %rd13481;
	shr.u64 	%rd13482, %rd13481, 32;
	shl.b64 	%rd13483, %rd15936, 1;
	and.b64  	%rd13484, %rd13483, 8589934590;
	or.b64  	%rd15942, %rd13482, %rd13484;
	shr.u64 	%rd13485, %rd13484, 32;
	shl.b64 	%rd13486, %rd15937, 1;
	and.b64  	%rd13487, %rd13486, 8589934590;
	or.b64  	%rd15943, %rd13485, %rd13487;
	shr.u64 	%rd13488, %rd13487, 32;
	shl.b64 	%rd13489, %rd15938, 1;
	and.b64  	%rd13490, %rd13489, 8589934590;
	or.b64  	%rd15944, %rd13488, %rd13490;
	shr.u64 	%rd13491, %rd13490, 32;
	shl.b64 	%rd13492, %rd15939, 1;
	and.b64  	%rd13493, %rd13492, 8589934590;
	or.b64  	%rd15945, %rd13491, %rd13493;
	shr.u64 	%rd13494, %rd13493, 32;
	mul.wide.u32 	%rd13495, %r5857, 2;
	add.s64 	%rd13496, %rd13494, %rd13495;
	cvt.u32.u64 	%r5859, %rd13496;
	setp.gt.u64 	%p1488, %rd13496, 4294967295;
	setp.lt.u32 	%p1489, %r28, %r5859;
	or.pred  	%p1490, %p1488, %p1489;
	@%p1490 bra 	$L__BB0_1259;
	cvt.u32.u64 	%r5012, %rd11;
	cvt.u32.u64 	%r5013, %rd15945;
	setp.ne.s32 	%p1491, %r28, %r5859;
	setp.ge.u32 	%p1492, %r5012, %r5013;
	or.pred  	%p1493, %p1491, %p1492;
	@%p1493 bra 	$L__BB0_1260;
$L__BB0_1259:
	cvt.u64.u32 	%rd13500, %r5858;
	sub.s64 	%rd13501, %rd13500, %rd5;
	cvt.u32.u64 	%r5858, %rd13501;
	shr.u64 	%rd13502, %rd13501, 63;
	and.b64  	%rd13503, %rd15940, 4294967295;
	add.s64 	%rd13504, %rd13502, %rd6;
	sub.s64 	%rd15940, %rd13503, %rd13504;
	shr.u64 	%rd13505, %rd15940, 63;
	and.b64  	%rd13506, %rd15941, 4294967295;
	add.s64 	%rd13507, %rd13505, %rd7;
	sub.s64 	%rd15941, %rd13506, %rd13507;
	shr.u64 	%rd13508, %rd15941, 63;
	and.b64  	%rd13509, %rd15942, 4294967295;
	add.s64 	%rd13510, %rd13508, %rd8;
	sub.s64 	%rd15942, %rd13509, %rd13510;
	shr.u64 	%rd13511, %rd15942, 63;
	and.b64  	%rd13512, %rd15943, 4294967295;
	add.s64 	%rd13513, %rd13511, %rd9;
	sub.s64 	%rd15943, %rd13512, %rd13513;
	shr.u64 	%rd13514, %rd15943, 63;
	and.b64  	%rd13515, %rd15944, 4294967295;
	add.s64 	%rd13516, %rd13514, %rd10;
	sub.s64 	%rd15944, %rd13515, %rd13516;
	shr.u64 	%rd13517, %rd15944, 63;
	and.b64  	%rd13518, %rd15945, 4294967295;
	add.s64 	%rd13519, %rd13517, %rd11;
	sub.s64 	%rd15945, %rd13518, %rd13519;
	shr.u64 	%rd13520, %rd15945, 63;
	cvt.u32.u64 	%r5014, %rd13520;
	add.s32 	%r5015, %r28, %r5014;
	sub.s32 	%r5859, %r5859, %r5015;
$L__BB0_1260:
	and.b64  	%rd13521, %rd15921, 4294967295;
	cvt.u64.u32 	%rd13522, %r5858;
	sub.s64 	%rd13523, %rd13521, %rd13522;
	cvt.u32.u64 	%r5902, %rd13523;
	shr.u64 	%rd13524, %rd13523, 63;
	and.b64  	%rd13525, %rd15922, 4294967295;
	and.b64  	%rd13526, %rd15940, 4294967295;
	add.s64 	%rd13527, %rd13524, %rd13526;
	sub.s64 	%rd15946, %rd13525, %rd13527;
	shr.u64 	%rd13528, %rd15946, 63;
	and.b64  	%rd13529, %rd15923, 4294967295;
	and.b64  	%rd13530, %rd15941, 4294967295;
	add.s64 	%rd13531, %rd13528, %rd13530;
	sub.s64 	%rd15947, %rd13529, %rd13531;
	shr.u64 	%rd13532, %rd15947, 63;
	and.b64  	%rd13533, %rd15924, 4294967295;
	and.b64  	%rd13534, %rd15942, 4294967295;
	add.s64 	%rd13535, %rd13532, %rd13534;
	sub.s64 	%rd15948, %rd13533, %rd13535;
	shr.u64 	%rd13536, %rd15948, 63;
	and.b64  	%rd13537, %rd15925, 4294967295;
	and.b64  	%rd13538, %rd15943, 4294967295;
	add.s64 	%rd13539, %rd13536, %rd13538;
	sub.s64 	%rd15949, %rd13537, %rd13539;
	shr.u64 	%rd13540, %rd15949, 63;
	and.b64  	%rd13541, %rd15926, 4294967295;
	and.b64  	%rd13542, %rd15944, 4294967295;
	add.s64 	%rd13543, %rd13540, %rd13542;
	sub.s64 	%rd15950, %rd13541, %rd13543;
	shr.u64 	%rd13544, %rd15950, 63;
	and.b64  	%rd13545, %rd15927, 4294967295;
	and.b64  	%rd13546, %rd15945, 4294967295;
	add.s64 	%rd13547, %rd13544, %rd13546;
	sub.s64 	%rd15951, %rd13545, %rd13547;
	shr.u64 	%rd13548, %rd15951, 63;
	cvt.u64.u32 	%rd13549, %r5853;
	cvt.u64.u32 	%rd13550, %r5859;
	add.s64 	%rd13551, %rd13548, %rd13550;
	sub.s64 	%rd13552, %rd13549, %rd13551;
	cvt.u32.u64 	%r5895, %rd13552;
	setp.gt.s64 	%p1494, %rd13552, -1;
	@%p1494 bra 	$L__BB0_1262;
	cvt.u32.u64 	%r5016, %rd5;
	add.s32 	%r5902, %r5016, %r5902;
	setp.lt.u32 	%p1495, %r5902, %r5016;
	selp.u64 	%rd13553, 1, 0, %p1495;
	and.b64  	%rd13554, %rd15946, 4294967295;
	add.s64 	%rd13555, %rd13554, %rd13553;
	add.s64 	%rd15946, %rd13555, %rd6;
	shr.u64 	%rd13556, %rd15946, 32;
	and.b64  	%rd13557, %rd15947, 4294967295;
	add.s64 	%rd13558, %rd13556, %rd13557;
	add.s64 	%rd15947, %rd13558, %rd7;
	shr.u64 	%rd13559, %rd15947, 32;
	and.b64  	%rd13560, %rd15948, 4294967295;
	add.s64 	%rd13561, %rd13559, %rd13560;
	add.s64 	%rd15948, %rd13561, %rd8;
	shr.u64 	%rd13562, %rd15948, 32;
	and.b64  	%rd13563, %rd15949, 4294967295;
	add.s64 	%rd13564, %rd13562, %rd13563;
	add.s64 	%rd15949, %rd13564, %rd9;
	shr.u64 	%rd13565, %rd15949, 32;
	and.b64  	%rd13566, %rd15950, 4294967295;
	add.s64 	%rd13567, %rd13565, %rd13566;
	add.s64 	%rd15950, %rd13567, %rd10;
	shr.u64 	%rd13568, %rd15950, 32;
	and.b64  	%rd13569, %rd15951, 4294967295;
	add.s64 	%rd13570, %rd13568, %rd13569;
	add.s64 	%rd15951, %rd13570, %rd11;
	{ .reg .b32 tmp; mov.b64 {tmp, %r5017}, %rd15951; }
	add.s32 	%r5018, %r5895, %r5017;
	add.s32 	%r5895, %r5018, %r28;
$L__BB0_1262:
	cvt.u32.u64 	%r5896, %rd15951;
	cvt.u32.u64 	%r5897, %rd15950;
	cvt.u32.u64 	%r5898, %rd15949;
	cvt.u32.u64 	%r5899, %rd15948;
	cvt.u32.u64 	%r5900, %rd15947;
	cvt.u32.u64 	%r5901, %rd15946;
	mul.lo.s64 	%rd15952, %rd2311, %rd2475;
	shr.u64 	%rd13571, %rd15952, 32;
	mad.lo.s64 	%rd13572, %rd2313, %rd2475, %rd13571;
	shr.u64 	%rd13573, %rd13572, 32;
	mad.lo.s64 	%rd13574, %rd2314, %rd2475, %rd13573;
	shr.u64 	%rd13575, %rd13574, 32;
	mad.lo.s64 	%rd13576, %rd2315, %rd2475, %rd13575;
	shr.u64 	%rd13577, %rd13576, 32;
	mad.lo.s64 	%rd13578, %rd2316, %rd2475, %rd13577;
	shr.u64 	%rd13579, %rd13578, 32;
	mad.lo.s64 	%rd13580, %rd2317, %rd2475, %rd13579;
	shr.u64 	%rd13581, %rd13580, 32;
	mad.lo.s64 	%rd13582, %rd2318, %rd2475, %rd13581;
	shr.u64 	%rd13583, %rd13582, 32;
	and.b64  	%rd13584, %rd13572, 4294967295;
	mad.lo.s64 	%rd15953, %rd2311, %rd2477, %rd13584;
	shr.u64 	%rd13585, %rd15953, 32;
	and.b64  	%rd13586, %rd13574, 4294967295;
	add.s64 	%rd13587, %rd13585, %rd13586;
	mad.lo.s64 	%rd13588, %rd2313, %rd2477, %rd13587;
	shr.u64 	%rd13589, %rd13588, 32;
	and.b64  	%rd13590, %rd13576, 4294967295;
	add.s64 	%rd13591, %rd13589, %rd13590;
	mad.lo.s64 	%rd13592, %rd2314, %rd2477, %rd13591;
	shr.u64 	%rd13593, %rd13592, 32;
	and.b64  	%rd13594, %rd13578, 4294967295;
	add.s64 	%rd13595, %rd13593, %rd13594;
	mad.lo.s64 	%rd13596, %rd2315, %rd2477, %rd13595;
	shr.u64 	%rd13597, %rd13596, 32;
	and.b64  	%rd13598, %rd13580, 4294967295;
	add.s64 	%rd13599, %rd13597, %rd13598;
	mad.lo.s64 	%rd13600, %rd2316, %rd2477, %rd13599;
	shr.u64 	%rd13601, %rd13600, 32;
	and.b64  	%rd13602, %rd13582, 4294967295;
	add.s64 	%rd13603, %rd13601, %rd13602;
	mad.lo.s64 	%rd13604, %rd2317, %rd2477, %rd13603;
	shr.u64 	%rd13605, %rd13604, 32;
	and.b64  	%rd13606, %rd13588, 4294967295;
	mad.lo.s64 	%rd15954, %rd2311, %rd2479, %rd13606;
	shr.u64 	%rd13607, %rd15954, 32;
	and.b64  	%rd13608, %rd13592, 4294967295;
	add.s64 	%rd13609, %rd13607, %rd13608;
	mad.lo.s64 	%rd13610, %rd2313, %rd2479, %rd13609;
	shr.u64 	%rd13611, %rd13610, 32;
	and.b64  	%rd13612, %rd13596, 4294967295;
	add.s64 	%rd13613, %rd13611, %rd13612;
	mad.lo.s64 	%rd13614, %rd2314, %rd2479, %rd13613;
	shr.u64 	%rd13615, %rd13614, 32;
	and.b64  	%rd13616, %rd13600, 4294967295;
	add.s64 	%rd13617, %rd13615, %rd13616;
	mad.lo.s64 	%rd13618, %rd2315, %rd2479, %rd13617;
	shr.u64 	%rd13619, %rd13618, 32;
	and.b64  	%rd13620, %rd13604, 4294967295;
	add.s64 	%rd13621, %rd13619, %rd13620;
	mad.lo.s64 	%rd13622, %rd2316, %rd2479, %rd13621;
	shr.u64 	%rd13623, %rd13622, 32;
	and.b64  	%rd13624, %rd13610, 4294967295;
	mad.lo.s64 	%rd15955, %rd2311, %rd2481, %rd13624;
	shr.u64 	%rd13625, %rd15955, 32;
	and.b64  	%rd13626, %rd13614, 4294967295;
	add.s64 	%rd13627, %rd13625, %rd13626;
	mad.lo.s64 	%rd13628, %rd2313, %rd2481, %rd13627;
	shr.u64 	%rd13629, %rd13628, 32;
	and.b64  	%rd13630, %rd13618, 4294967295;
	add.s64 	%rd13631, %rd13629, %rd13630;
	mad.lo.s64 	%rd13632, %rd2314, %rd2481, %rd13631;
	shr.u64 	%rd13633, %rd13632, 32;
	and.b64  	%rd13634, %rd13622, 4294967295;
	add.s64 	%rd13635, %rd13633, %rd13634;
	mad.lo.s64 	%rd13636, %rd2315, %rd2481, %rd13635;
	shr.u64 	%rd13637, %rd13636, 32;
	and.b64  	%rd13638, %rd13628, 4294967295;
	mad.lo.s64 	%rd15956, %rd2311, %rd2483, %rd13638;
	shr.u64 	%rd13639, %rd15956, 32;
	and.b64  	%rd13640, %rd13632, 4294967295;
	add.s64 	%rd13641, %rd13639, %rd13640;
	mad.lo.s64 	%rd13642, %rd2313, %rd2483, %rd13641;
	shr.u64 	%rd13643, %rd13642, 32;
	and.b64  	%rd13644, %rd13636, 4294967295;
	add.s64 	%rd13645, %rd13643, %rd13644;
	mad.lo.s64 	%rd13646, %rd2314, %rd2483, %rd13645;
	shr.u64 	%rd13647, %rd13646, 32;
	and.b64  	%rd13648, %rd13642, 4294967295;
	mad.lo.s64 	%rd15957, %rd2311, %rd2485, %rd13648;
	shr.u64 	%rd13649, %rd15957, 32;
	and.b64  	%rd13650, %rd13646, 4294967295;
	add.s64 	%rd13651, %rd13649, %rd13650;
	mad.lo.s64 	%rd13652, %rd2313, %rd2485, %rd13651;
	shr.u64 	%rd13653, %rd13652, 32;
	and.b64  	%rd13654, %rd13652, 4294967295;
	mad.lo.s64 	%rd15958, %rd2311, %rd2487, %rd13654;
	shr.u64 	%rd13655, %rd15958, 32;
	cvt.u32.u64 	%r5019, %rd13653;
	cvt.u32.u64 	%r5020, %rd13647;
	cvt.u32.u64 	%r5021, %rd13637;
	cvt.u32.u64 	%r5022, %rd13623;
	cvt.u32.u64 	%r5023, %rd13605;
	cvt.u32.u64 	%r5024, %rd13583;
	mad.lo.s32 	%r5027, %r4348, %r4625, %r5024;
	add.s32 	%r5028, %r5023, %r5027;
	mad.lo.s32 	%r5031, %r4529, %r4630, %r5028;
	add.s32 	%r5032, %r5022, %r5031;
	cvt.u32.u64 	%r5033, %rd2479;
	cvt.u32.u64 	%r5034, %rd2317;
	mad.lo.s32 	%r5035, %r5034, %r5033, %r5032;
	add.s32 	%r5036, %r5021, %r5035;
	cvt.u32.u64 	%r5037, %rd2481;
	cvt.u32.u64 	%r5038, %rd2316;
	mad.lo.s32 	%r5039, %r5038, %r5037, %r5036;
	add.s32 	%r5040, %r5020, %r5039;
	cvt.u32.u64 	%r5041, %rd2483;
	cvt.u32.u64 	%r5042, %rd2315;
	mad.lo.s32 	%r5043, %r5042, %r5041, %r5040;
	add.s32 	%r5044, %r5019, %r5043;
	cvt.u32.u64 	%r5045, %rd2485;
	cvt.u32.u64 	%r5046, %rd2314;
	mad.lo.s32 	%r5047, %r5046, %r5045, %r5044;
	cvt.u32.u64 	%r5048, %rd13655;
	add.s32 	%r5049, %r5048, %r5047;
	cvt.u32.u64 	%r5050, %rd2487;
	cvt.u32.u64 	%r5051, %rd2313;
	mad.lo.s32 	%r5052, %r5051, %r5050, %r5049;
	mad.lo.s32 	%r5862, %r4553, %r4654, %r5052;
$L__BB0_1263:
	cvt.u32.u64 	%r1346, %rd15958;
	cvt.u32.u64 	%r1347, %rd15957;
	cvt.u32.u64 	%r1348, %rd15956;
	cvt.u32.u64 	%r1349, %rd15955;
	cvt.u32.u64 	%r1350, %rd15954;
	cvt.u32.u64 	%r1351, %rd15953;
	cvt.u32.u64 	%r1352, %rd15952;
	setp.gt.u32 	%p1496, %r5862, %r28;
	@%p1496 bra 	$L__BB0_1277;
	setp.lt.u32 	%p1497, %r5862, %r28;
	@%p1497 bra 	$L__BB0_1278;
	cvt.u32.u64 	%r5055, %rd11;
	setp.lt.u32 	%p1498, %r5055, %r1346;
	@%p1498 bra 	$L__BB0_1277;
	setp.gt.u32 	%p1499, %r5055, %r1346;
	@%p1499 bra 	$L__BB0_1278;
	cvt.u32.u64 	%r5057, %rd10;
	setp.lt.u32 	%p1500, %r5057, %r1347;
	@%p1500 bra 	$L__BB0_1277;
	setp.gt.u32 	%p1501, %r5057, %r1347;
	@%p1501 bra 	$L__BB0_1278;
	cvt.u32.u64 	%r5059, %rd9;
	setp.lt.u32 	%p1502, %r5059, %r1348;
	@%p1502 bra 	$L__BB0_1277;
	setp.gt.u32 	%p1503, %r5059, %r1348;
	@%p1503 bra 	$L__BB0_1278;
	cvt.u32.u64 	%r5061, %rd8;
	setp.lt.u32 	%p1504, %r5061, %r1349;
	@%p1504 bra 	$L__BB0_1277;
	setp.gt.u32 	%p1505, %r5061, %r1349;
	@%p1505 bra 	$L__BB0_1278;
	cvt.u32.u64 	%r5063, %rd7;
	setp.lt.u32 	%p1506, %r5063, %r1350;
	@%p1506 bra 	$L__BB0_1277;
	setp.gt.u32 	%p1507, %r5063, %r1350;
	@%p1507 bra 	$L__BB0_1278;
	cvt.u32.u64 	%r5065, %rd6;
	setp.lt.u32 	%p1508, %r5065, %r1351;
	@%p1508 bra 	$L__BB0_1277;
	cvt.u32.u64 	%r5066, %rd5;
	setp.gt.u32 	%p1509, %r5065, %r1351;
	setp.gt.u32 	%p1510, %r5066, %r1352;
	or.pred  	%p1511, %p1509, %p1510;
	@%p1511 bra 	$L__BB0_1278;
$L__BB0_1277:
	and.b64  	%rd13704, %rd15952, 4294967295;
	sub.s64 	%rd15952, %rd13704, %rd5;
	shr.u64 	%rd13705, %rd15952, 63;
	and.b64  	%rd13706, %rd15953, 4294967295;
	add.s64 	%rd13707, %rd13705, %rd6;
	sub.s64 	%rd15953, %rd13706, %rd13707;
	shr.u64 	%rd13708, %rd15953, 63;
	and.b64  	%rd13709, %rd15954, 4294967295;
	add.s64 	%rd13710, %rd13708, %rd7;
	sub.s64 	%rd15954, %rd13709, %rd13710;
	shr.u64 	%rd13711, %rd15954, 63;
	and.b64  	%rd13712, %rd15955, 4294967295;
	add.s64 	%rd13713, %rd13711, %rd8;
	sub.s64 	%rd15955, %rd13712, %rd13713;
	shr.u64 	%rd13714, %rd15955, 63;
	and.b64  	%rd13715, %rd15956, 4294967295;
	add.s64 	%rd13716, %rd13714, %rd9;
	sub.s64 	%rd15956, %rd13715, %rd13716;
	shr.u64 	%rd13717, %rd15956, 63;
	and.b64  	%rd13718, %rd15957, 4294967295;
	add.s64 	%rd13719, %rd13717, %rd10;
	sub.s64 	%rd15957, %rd13718, %rd13719;
	shr.u64 	%rd13720, %rd15957, 63;
	and.b64  	%rd13721, %rd15958, 4294967295;
	add.s64 	%rd13722, %rd13720, %rd11;
	sub.s64 	%rd15958, %rd13721, %rd13722;
	shr.u64 	%rd13723, %rd15958, 63;
	cvt.u32.u64 	%r5071, %rd13723;
	add.s32 	%r5072, %r28, %r5071;
	sub.s32 	%r5862, %r5862, %r5072;
	bra.uni 	$L__BB0_1263;
$L__BB0_1278:
	shl.b32 	%r5894, %r1352, 1;
	shr.u64 	%rd13657, %rd15952, 31;
	and.b64  	%rd13658, %rd13657, 1;
	shl.b64 	%rd13659, %rd15953, 1;
	and.b64  	%rd13660, %rd13659, 8589934590;
	or.b64  	%rd15959, %rd13658, %rd13660;
	shr.u64 	%rd13661, %rd13660, 32;
	shl.b64 	%rd13662, %rd15954, 1;
	and.b64  	%rd13663, %rd13662, 8589934590;
	or.b64  	%rd15960, %rd13661, %rd13663;
	shr.u64 	%rd13664, %rd13663, 32;
	shl.b64 	%rd13665, %rd15955, 1;
	and.b64  	%rd13666, %rd13665, 8589934590;
	or.b64  	%rd15961, %rd13664, %rd13666;
	shr.u64 	%rd13667, %rd13666, 32;
	shl.b64 	%rd13668, %rd15956, 1;
	and.b64  	%rd13669, %rd13668, 8589934590;
	or.b64  	%rd15962, %rd13667, %rd13669;
	shr.u64 	%rd13670, %rd13669, 32;
	shl.b64 	%rd13671, %rd15957, 1;
	and.b64  	%rd13672, %rd13671, 8589934590;
	or.b64  	%rd15963, %rd13670, %rd13672;
	shr.u64 	%rd13673, %rd13672, 32;
	shl.b64 	%rd13674, %rd15958, 1;
	and.b64  	%rd13675, %rd13674, 8589934590;
	or.b64  	%rd2904, %rd13673, %rd13675;
	shr.u64 	%rd13676, %rd13675, 32;
	mul.wide.u32 	%rd13677, %r5862, 2;
	add.s64 	%rd13679, %rd13676, %rd13677;
	cvt.u32.u64 	%r5887, %rd13679;
	setp.gt.u64 	%p1512, %rd13679, 4294967295;
	setp.lt.u32 	%p1513, %r28, %r5887;
	or.pred  	%p1514, %p1512, %p1513;
	@%p1514 bra 	$L__BB0_1280;
	cvt.u32.u64 	%r5068, %rd11;
	cvt.u32.u64 	%r5888, %rd2904;
	setp.ne.s32 	%p1515, %r28, %r5887;
	setp.ge.u32 	%p1516, %r5068, %r5888;
	or.pred  	%p1517, %p1515, %p1516;
	@%p1517 bra 	$L__BB0_1281;
$L__BB0_1280:
	cvt.u64.u32 	%rd13682, %r5894;
	sub.s64 	%rd13683, %rd13682, %rd5;
	cvt.u32.u64 	%r5894, %rd13683;
	shr.u64 	%rd13684, %rd13683, 63;
	and.b64  	%rd13685, %rd15959, 4294967295;
	add.s64 	%rd13686, %rd13684, %rd6;
	sub.s64 	%rd15959, %rd13685, %rd13686;
	shr.u64 	%rd13687, %rd15959, 63;
	and.b64  	%rd13688, %rd15960, 4294967295;
	add.s64 	%rd13689, %rd13687, %rd7;
	sub.s64 	%rd15960, %rd13688, %rd13689;
	shr.u64 	%rd13690, %rd15960, 63;
	and.b64  	%rd13691, %rd15961, 4294967295;
	add.s64 	%rd13692, %rd13690, %rd8;
	sub.s64 	%rd15961, %rd13691, %rd13692;
	shr.u64 	%rd13693, %rd15961, 63;
	and.b64  	%rd13694, %rd15962, 4294967295;
	add.s64 	%rd13695, %rd13693, %rd9;
	sub.s64 	%rd15962, %rd13694, %rd13695;
	shr.u64 	%rd13696, %rd15962, 63;
	and.b64  	%rd13697, %rd15963, 4294967295;
	add.s64 	%rd13698, %rd13696, %rd10;
	sub.s64 	%rd15963, %rd13697, %rd13698;
	shr.u64 	%rd13699, %rd15963, 63;
	and.b64  	%rd13700, %rd2904, 4294967295;
	add.s64 	%rd13701, %rd13699, %rd11;
	sub.s64 	%rd13702, %rd13700, %rd13701;
	cvt.u32.u64 	%r5888, %rd13702;
	shr.u64 	%rd13703, %rd13702, 63;
	cvt.u32.u64 	%r5069, %rd13703;
	add.s32 	%r5070, %r28, %r5069;
	sub.s32 	%r5887, %r5887, %r5070;
$L__BB0_1281:
	cvt.u32.u64 	%r5893, %rd15959;
	cvt.u32.u64 	%r5892, %rd15960;
	cvt.u32.u64 	%r5891, %rd15961;
	cvt.u32.u64 	%r5890, %rd15962;
	cvt.u32.u64 	%r5889, %rd15963;
$L__BB0_1282:
	add.s64 	%rd16056, %rd994, %rd16056;
	mov.u32 	%r5584, %r5887;
	mov.u32 	%r5585, %r5888;
	mov.u32 	%r5586, %r5889;
	mov.u32 	%r5587, %r5890;
	mov.u32 	%r5588, %r5891;
	mov.u32 	%r5589, %r5892;
	mov.u32 	%r5590, %r5893;
	mov.u32 	%r5591, %r5894;
	mov.u32 	%r5592, %r5895;
	mov.u32 	%r5593, %r5896;
	mov.u32 	%r5594, %r5897;
	mov.u32 	%r5595, %r5898;
	mov.u32 	%r5596, %r5899;
	mov.u32 	%r5597, %r5900;
	mov.u32 	%r5598, %r5901;
	mov.u32 	%r5599, %r5902;
	mov.u32 	%r5600, %r5903;
	mov.u32 	%r5601, %r5904;
	mov.u32 	%r5602, %r5905;
	mov.u32 	%r5603, %r5906;
	mov.u32 	%r5604, %r5907;
	mov.u32 	%r5605, %r5908;
	mov.u32 	%r5606, %r5909;
	mov.u32 	%r5607, %r5910;
$L__BB0_1283:
	mul.lo.s64 	%rd3244, %rd15382, 3;
	setp.lt.u64 	%p1648, %rd15382, 28;
	mov.u64 	%rd15382, %rd3244;
	@%p1648 bra 	$L__BB0_302;
$L__BB0_1284:
	ld.param.u32 	%r5468, [_Z17kangaroo_step_optP5PointPmPjS0_P4Trapjjjjiim_param_7];
	popc.b32 	%r5465, %r5910;
	sub.s32 	%r5466, 32, %r5468;
	setp.gt.u32 	%p1649, %r5465, %r5466;
	@%p1649 bra 	$L__BB0_5;
	ld.param.u64 	%rd15105, [_Z17kangaroo_step_optP5PointPmPjS0_P4Trapjjjjiim_param_4];
	shr.u64 	%rd15101, %rd16056, 32;
	cvta.to.global.u64 	%rd15102, %rd15105;
	mul.wide.u32 	%rd15103, %r2, 72;
	add.s64 	%rd15104, %rd15102, %rd15103;
	st.global.u32 	[%rd15104], %r5910;
	st.global.u32 	[%rd15104+4], %r5909;
	st.global.u32 	[%rd15104+8], %r5908;
	st.global.u32 	[%rd15104+12], %r5907;
	st.global.u32 	[%rd15104+16], %r5906;
	st.global.u32 	[%rd15104+20], %r5905;
	st.global.u32 	[%rd15104+24], %r5904;
	st.global.u32 	[%rd15104+28], %r5903;
	st.global.u32 	[%rd15104+32], %rd16056;
	st.global.u32 	[%rd15104+36], %rd15101;
	st.global.u32 	[%rd15104+64], %r27;
	mov.b32 	%r5467, 1;
	st.global.u32 	[%rd15104+68], %r5467;
$L__BB0_1286:
	st.global.u32 	[%rd1], %r5910;
	st.global.u32 	[%rd1+4], %r5909;
	st.global.u32 	[%rd1+8], %r5908;
	st.global.u32 	[%rd1+12], %r5907;
	st.global.u32 	[%rd1+16], %r5906;
	st.global.u32 	[%rd1+20], %r5905;
	st.global.u32 	[%rd1+24], %r5904;
	st.global.u32 	[%rd1+28], %r5903;
	st.global.u32 	[%rd1+32], %r5902;
	st.global.u32 	[%rd1+36], %r5901;
	st.global.u32 	[%rd1+40], %r5900;
	st.global.u32 	[%rd1+44], %r5899;
	st.global.u32 	[%rd1+48], %r5898;
	st.global.u32 	[%rd1+52], %r5897;
	st.global.u32 	[%rd1+56], %r5896;
	st.global.u32 	[%rd1+60], %r5895;
	st.global.u32 	[%rd1+64], %r5894;
	st.global.u32 	[%rd1+68], %r5893;
	st.global.u32 	[%rd1+72], %r5892;
	st.global.u32 	[%rd1+76], %r5891;
	st.global.u32 	[%rd1+80], %r5890;
	st.global.u32 	[%rd1+84], %r5889;
	st.global.u32 	[%rd1+88], %r5888;
	st.global.u32 	[%rd1+92], %r5887;
	st.global.u64 	[%rd2], %rd16056;
$L__BB0_1287:
	ret;
$L__BB0_1288:
	and.b64  	%rd13844, %rd2419, 4294967295;
	and.b64  	%rd2915, %rd2391, 4294967295;
	sub.s64 	%rd13845, %rd13844, %rd2915;
	cvt.u32.u64 	%r5866, %rd13845;
	shr.u64 	%rd13846, %rd13845, 63;
	and.b64  	%rd13847, %rd2420, 4294967295;
	and.b64  	%rd2916, %rd2392, 4294967295;
	add.s64 	%rd13848, %rd13846, %rd2916;
	sub.s64 	%rd15964, %rd13847, %rd13848;
	shr.u64 	%rd13849, %rd15964, 63;
	and.b64  	%rd13850, %rd2421, 4294967295;
	and.b64  	%rd2918, %rd2393, 4294967295;
	add.s64 	%rd13851, %rd13849, %rd2918;
	sub.s64 	%rd15965, %rd13850, %rd13851;
	shr.u64 	%rd13852, %rd15965, 63;
	and.b64  	%rd13853, %rd2422, 4294967295;
	and.b64  	%rd2920, %rd2394, 4294967295;
	add.s64 	%rd13854, %rd13852, %rd2920;
	sub.s64 	%rd15966, %rd13853, %rd13854;
	shr.u64 	%rd13855, %rd15966, 63;
	and.b64  	%rd13856, %rd2423, 4294967295;
	and.b64  	%rd2922, %rd2395, 4294967295;
	add.s64 	%rd13857, %rd13855, %rd2922;
	sub.s64 	%rd15967, %rd13856, %rd13857;
	shr.u64 	%rd13858, %rd15967, 63;
	and.b64  	%rd13859, %rd2424, 4294967295;
	and.b64  	%rd2924, %rd2396, 4294967295;
	add.s64 	%rd13860, %rd13858, %rd2924;
	sub.s64 	%rd15968, %rd13859, %rd13860;
	shr.u64 	%rd13861, %rd15968, 63;
	and.b64  	%rd13862, %rd2425, 4294967295;
	and.b64  	%rd2926, %rd2397, 4294967295;
	add.s64 	%rd13863, %rd13861, %rd2926;
	sub.s64 	%rd15969, %rd13862, %rd13863;
	shr.u64 	%rd13864, %rd15969, 63;
	cvt.u64.u32 	%rd13865, %r1162;
	cvt.u64.u32 	%rd2928, %r1152;
	add.s64 	%rd13866, %rd13864, %rd2928;
	sub.s64 	%rd13867, %rd13865, %rd13866;
	cvt.u32.u64 	%r5867, %rd13867;
	setp.gt.s64 	%p1518, %rd13867, -1;
	@%p1518 bra 	$L__BB0_1290;
	cvt.u32.u64 	%r5085, %rd5;
	add.s32 	%r5866, %r5085, %r5866;
	setp.lt.u32 	%p1519, %r5866, %r5085;
	selp.u64 	%rd13868, 1, 0, %p1519;
	and.b64  	%rd13869, %rd15964, 4294967295;
	add.s64 	%rd13870, %rd13869, %rd13868;
	add.s64 	%rd15964, %rd13870, %rd6;
	shr.u64 	%rd13871, %rd15964, 32;
	and.b64  	%rd13872, %rd15965, 4294967295;
	add.s64 	%rd13873, %rd13871, %rd13872;
	add.s64 	%rd15965, %rd13873, %rd7;
	shr.u64 	%rd13874, %rd15965, 32;
	and.b64  	%rd13875, %rd15966, 4294967295;
	add.s64 	%rd13876, %rd13874, %rd13875;
	add.s64 	%rd15966, %rd13876, %rd8;
	shr.u64 	%rd13877, %rd15966, 32;
	and.b64  	%rd13878, %rd15967, 4294967295;
	add.s64 	%rd13879, %rd13877, %rd13878;
	add.s64 	%rd15967, %rd13879, %rd9;
	shr.u64 	%rd13880, %rd15967, 32;
	and.b64  	%rd13881, %rd15968, 4294967295;
	add.s64 	%rd13882, %rd13880, %rd13881;
	add.s64 	%rd15968, %rd13882, %rd10;
	shr.u64 	%rd13883, %rd15968, 32;
	and.b64  	%rd13884, %rd15969, 4294967295;
	add.s64 	%rd13885, %rd13883, %rd13884;
	add.s64 	%rd15969, %rd13885, %rd11;
	{ .reg .b32 tmp; mov.b64 {tmp, %r5086}, %rd15969; }
	add.s32 	%r5087, %r5867, %r5086;
	add.s32 	%r5867, %r5087, %r28;
$L__BB0_1290:
	and.b64  	%rd13886, %rd2511, 4294967295;
	and.b64  	%rd2941, %rd2490, 4294967295;
	sub.s64 	%rd13887, %rd13886, %rd2941;
	cvt.u32.u64 	%r5868, %rd13887;
	shr.u64 	%rd13888, %rd13887, 63;
	and.b64  	%rd13889, %rd2512, 4294967295;
	and.b64  	%rd2942, %rd2491, 4294967295;
	add.s64 	%rd13890, %rd13888, %rd2942;
	sub.s64 	%rd15970, %rd13889, %rd13890;
	shr.u64 	%rd13891, %rd15970, 63;
	and.b64  	%rd13892, %rd2513, 4294967295;
	and.b64  	%rd2944, %rd2492, 4294967295;
	add.s64 	%rd13893, %rd13891, %rd2944;
	sub.s64 	%rd15971, %rd13892, %rd13893;
	shr.u64 	%rd13894, %rd15971, 63;
	and.b64  	%rd13895, %rd2514, 4294967295;
	and.b64  	%rd2946, %rd2493, 4294967295;
	add.s64 	%rd13896, %rd13894, %rd2946;
	sub.s64 	%rd15972, %rd13895, %rd13896;
	shr.u64 	%rd13897, %rd15972, 63;
	and.b64  	%rd13898, %rd2515, 4294967295;
	and.b64  	%rd2948, %rd2494, 4294967295;
	add.s64 	%rd13899, %rd13897, %rd2948;
	sub.s64 	%rd15973, %rd13898, %rd13899;
	shr.u64 	%rd13900, %rd15973, 63;
	and.b64  	%rd13901, %rd2516, 4294967295;
	and.b64  	%rd2950, %rd2495, 4294967295;
	add.s64 	%rd13902, %rd13900, %rd2950;
	sub.s64 	%rd15974, %rd13901, %rd13902;
	shr.u64 	%rd13903, %rd15974, 63;
	and.b64  	%rd13904, %rd2517, 4294967295;
	and.b64  	%rd2952, %rd2496, 4294967295;
	add.s64 	%rd13905, %rd13903, %rd2952;
	sub.s64 	%rd15975, %rd13904, %rd13905;
	shr.u64 	%rd13906, %rd15975, 63;
	cvt.u64.u32 	%rd13907, %r1200;
	cvt.u64.u32 	%rd2954, %r1190;
	add.s64 	%rd13908, %rd13906, %rd2954;
	sub.s64 	%rd13909, %rd13907, %rd13908;
	cvt.u32.u64 	%r5869, %rd13909;
	setp.gt.s64 	%p1520, %rd13909, -1;
	@%p1520 bra 	$L__BB0_1292;
	cvt.u32.u64 	%r5088, %rd5;
	add.s32 	%r5868, %r5088, %r5868;
	setp.lt.u32 	%p1521, %r5868, %r5088;
	selp.u64 	%rd13910, 1, 0, %p1521;
	and.b64  	%rd13911, %rd15970, 4294967295;
	add.s64 	%rd13912, %rd13911, %rd13910;
	add.s64 	%rd15970, %rd13912, %rd6;
	shr.u64 	%rd13913, %rd15970, 32;
	and.b64  	%rd13914, %rd15971, 4294967295;
	add.s64 	%rd13915, %rd13913, %rd13914;
	add.s64 	%rd15971, %rd13915, %rd7;
	shr.u64 	%rd13916, %rd15971, 32;
	and.b64  	%rd13917, %rd15972, 4294967295;
	add.s64 	%rd13918, %rd13916, %rd13917;
	add.s64 	%rd15972, %rd13918, %rd8;
	shr.u64 	%rd13919, %rd15972, 32;
	and.b64  	%rd13920, %rd15973, 4294967295;
	add.s64 	%rd13921, %rd13919, %rd13920;
	add.s64 	%rd15973, %rd13921, %rd9;
	shr.u64 	%rd13922, %rd15973, 32;
	and.b64  	%rd13923, %rd15974, 4294967295;
	add.s64 	%rd13924, %rd13922, %rd13923;
	add.s64 	%rd15974, %rd13924, %rd10;
	shr.u64 	%rd13925, %rd15974, 32;
	and.b64  	%rd13926, %rd15975, 4294967295;
	add.s64 	%rd13927, %rd13925, %rd13926;
	add.s64 	%rd15975, %rd13927, %rd11;
	{ .reg .b32 tmp; mov.b64 {tmp, %r5089}, %rd15975; }
	add.s32 	%r5090, %r5869, %r5089;
	add.s32 	%r5869, %r5090, %r28;
$L__BB0_1292:
	cvt.u64.u32 	%rd2967, %r5866;
	mul.wide.u32 	%rd15976, %r5866, %r5866;
	shr.u64 	%rd13928, %rd15976, 32;
	and.b64  	%rd2969, %rd15964, 4294967295;
	mul.lo.s64 	%rd13929, %rd2969, %rd2967;
	add.s64 	%rd13930, %rd13928, %rd13929;
	shr.u64 	%rd13931, %rd13930, 32;
	and.b64  	%rd2970, %rd15965, 4294967295;
	mul.lo.s64 	%rd13932, %rd2970, %rd2967;
	add.s64 	%rd13933, %rd13931, %rd13932;
	shr.u64 	%rd13934, %rd13933, 32;
	and.b64  	%rd2971, %rd15966, 4294967295;
	mul.lo.s64 	%rd13935, %rd2971, %rd2967;
	add.s64 	%rd13936, %rd13934, %rd13935;
	shr.u64 	%rd13937, %rd13936, 32;
	and.b64  	%rd2972, %rd15967, 4294967295;
	mul.lo.s64 	%rd13938, %rd2972, %rd2967;
	add.s64 	%rd13939, %rd13937, %rd13938;
	shr.u64 	%rd13940, %rd13939, 32;
	and.b64  	%rd2973, %rd15968, 4294967295;
	mul.lo.s64 	%rd13941, %rd2973, %rd2967;
	add.s64 	%rd13942, %rd13940, %rd13941;
	shr.u64 	%rd13943, %rd13942, 32;
	and.b64  	%rd2974, %rd15969, 4294967295;
	mul.lo.s64 	%rd13944, %rd2974, %rd2967;
	add.s64 	%rd13945, %rd13943, %rd13944;
	shr.u64 	%rd13946, %rd13945, 32;
	cvt.u64.u32 	%rd2975, %r5867;
	and.b64  	%rd13947, %rd13930, 4294967295;
	add.s64 	%rd15977, %rd13929, %rd13947;
	shr.u64 	%rd13948, %rd15977, 32;
	and.b64  	%rd13949, %rd13933, 4294967295;
	add.s64 	%rd13950, %rd13948, %rd13949;
	mad.lo.s64 	%rd13951, %rd2969, %rd2969, %rd13950;
	shr.u64 	%rd13952, %rd13951, 32;
	mul.lo.s64 	%rd13953, %rd2970, %rd2969;
	and.b64  	%rd13954, %rd13936, 4294967295;
	add.s64 	%rd13955, %rd13952, %rd13954;
	add.s64 	%rd13956, %rd13955, %rd13953;
	shr.u64 	%rd13957, %rd13956, 32;
	mul.lo.s64 	%rd13958, %rd2971, %rd2969;
	and.b64  	%rd13959, %rd13939, 4294967295;
	add.s64 	%rd13960, %rd13957, %rd13959;
	add.s64 	%rd13961, %rd13960, %rd13958;
	shr.u64 	%rd13962, %rd13961, 32;
	mul.lo.s64 	%rd13963, %rd2972, %rd2969;
	and.b64  	%rd13964, %rd13942, 4294967295;
	add.s64 	%rd13965, %rd13962, %rd13964;
	add.s64 	%rd13966, %rd13965, %rd13963;
	shr.u64 	%rd13967, %rd13966, 32;
	mul.lo.s64 	%rd13968, %rd2973, %rd2969;
	and.b64  	%rd13969, %rd13945, 4294967295;
	add.s64 	%rd13970, %rd13967, %rd13969;
	add.s64 	%rd13971, %rd13970, %rd13968;
	shr.u64 	%rd13972, %rd13971, 32;
	mul.lo.s64 	%rd13973, %rd15969, %rd15964;
	and.b64  	%rd13974, %rd13951, 4294967295;
	add.s64 	%rd15978, %rd13932, %rd13974;
	shr.u64 	%rd13975, %rd15978, 32;
	and.b64  	%rd13976, %rd13956, 4294967295;
	add.s64 	%rd13977, %rd13975, %rd13976;
	add.s64 	%rd13978, %rd13977, %rd13953;
	shr.u64 	%rd13979, %rd13978, 32;
	and.b64  	%rd13980, %rd13961, 4294967295;
	add.s64 	%rd13981, %rd13979, %rd13980;
	mad.lo.s64 	%rd13982, %rd2970, %rd2970, %rd13981;
	shr.u64 	%rd13983, %rd13982, 32;
	mul.lo.s64 	%rd13984, %rd2971, %rd2970;
	and.b64  	%rd13985, %rd13966, 4294967295;
	add.s64 	%rd13986, %rd13983, %rd13985;
	add.s64 	%rd13987, %rd13986, %rd13984;
	shr.u64 	%rd13988, %rd13987, 32;
	mul.lo.s64 	%rd13989, %rd2972, %rd2970;
	and.b64  	%rd13990, %rd13971, 4294967295;
	add.s64 	%rd13991, %rd13988, %rd13990;
	add.s64 	%rd13992, %rd13991, %rd13989;
	shr.u64 	%rd13993, %rd13992, 32;
	mul.lo.s64 	%rd13994, %rd15968, %rd15965;
	and.b64  	%rd13995, %rd13978, 4294967295;
	add.s64 	%rd15979, %rd13935, %rd13995;
	shr.u64 	%rd13996, %rd15979, 32;
	and.b64  	%rd13997, %rd13982, 4294967295;
	add.s64 	%rd13998, %rd13996, %rd13997;
	add.s64 	%rd13999, %rd13998, %rd13958;
	shr.u64 	%rd14000, %rd13999, 32;
	and.b64  	%rd14001, %rd13987, 4294967295;
	add.s64 	%rd14002, %rd14000, %rd14001;
	add.s64 	%rd14003, %rd14002, %rd13984;
	shr.u64 	%rd14004, %rd14003, 32;
	and.b64  	%rd14005, %rd13992, 4294967295;
	add.s64 	%rd14006, %rd14004, %rd14005;
	mad.lo.s64 	%rd14007, %rd2971, %rd2971, %rd14006;
	shr.u64 	%rd14008, %rd14007, 32;
	mul.lo.s64 	%rd14009, %rd15967, %rd15966;
	and.b64  	%rd14010, %rd13999, 4294967295;
	add.s64 	%rd15980, %rd13938, %rd14010;
	shr.u64 	%rd14011, %rd15980, 32;
	and.b64  	%rd14012, %rd14003, 4294967295;
	add.s64 	%rd14013, %rd14011, %rd14012;
	add.s64 	%rd14014, %rd14013, %rd13963;
	shr.u64 	%rd14015, %rd14014, 32;
	and.b64  	%rd14016, %rd14007, 4294967295;
	add.s64 	%rd14017, %rd14015, %rd14016;
	add.s64 	%rd14018, %rd14017, %rd13989;
	shr.u64 	%rd14019, %rd14018, 32;
	and.b64  	%rd14020, %rd14014, 4294967295;
	add.s64 	%rd15981, %rd13941, %rd14020;
	shr.u64 	%rd14021, %rd15981, 32;
	and.b64  	%rd14022, %rd14018, 4294967295;
	add.s64 	%rd14023, %rd14021, %rd14022;
	add.s64 	%rd14024, %rd14023, %rd13968;
	shr.u64 	%rd14025, %rd14024, 32;
	and.b64  	%rd14026, %rd14024, 4294967295;
	add.s64 	%rd15982, %rd13944, %rd14026;
	shr.u64 	%rd14027, %rd15982, 32;
	cvt.u32.u64 	%r5091, %rd14025;
	cvt.u32.u64 	%r5092, %rd14019;
	cvt.u32.u64 	%r5093, %rd14008;
	cvt.u32.u64 	%r5094, %rd13993;
	cvt.u32.u64 	%r5095, %rd13972;
	cvt.u32.u64 	%r5096, %rd13946;
	cvt.u32.u64 	%r5097, %rd2967;
	cvt.u32.u64 	%r5098, %rd2975;
	mul.lo.s32 	%r5099, %r5098, %r5097;
	add.s32 	%r5100, %r5096, %r5099;
	add.s32 	%r5101, %r5095, %r5100;
	cvt.u32.u64 	%r5102, %rd13973;
	add.s32 	%r5103, %r5101, %r5102;
	add.s32 	%r5104, %r5094, %r5103;
	cvt.u32.u64 	%r5105, %rd13994;
	add.s32 	%r5106, %r5104, %r5105;
	add.s32 	%r5107, %r5093, %r5106;
	cvt.u32.u64 	%r5108, %rd14009;
	add.s32 	%r5109, %r5107, %r5108;
	add.s32 	%r5110, %r5092, %r5109;
	add.s32 	%r5111, %r5110, %r5108;
	add.s32 	%r5112, %r5091, %r5111;
	add.s32 	%r5113, %r5112, %r5105;
	cvt.u32.u64 	%r5114, %rd14027;
	add.s32 	%r5115, %r5114, %r5113;
	add.s32 	%r5116, %r5115, %r5102;
	add.s32 	%r5870, %r5099, %r5116;
$L__BB0_1293:
	cvt.u32.u64 	%r1382, %rd15982;
	cvt.u32.u64 	%r1383, %rd15981;
	cvt.u32.u64 	%r1384, %rd15980;
	cvt.u32.u64 	%r1385, %rd15979;
	cvt.u32.u64 	%r1386, %rd15978;
	cvt.u32.u64 	%r1387, %rd15977;
	setp.gt.u32 	%p1522, %r5870, %r28;
	@%p1522 bra 	$L__BB0_1307;
	setp.lt.u32 	%p1523, %r5870, %r28;
	@%p1523 bra 	$L__BB0_1308;
	cvt.u32.u64 	%r5117, %rd11;
	setp.lt.u32 	%p1524, %r5117, %r1382;
	@%p1524 bra 	$L__BB0_1307;
	setp.gt.u32 	%p1525, %r5117, %r1382;
	@%p1525 bra 	$L__BB0_1308;
	cvt.u32.u64 	%r5119, %rd10;
	setp.lt.u32 	%p1526, %r5119, %r1383;
	@%p1526 bra 	$L__BB0_1307;
	setp.gt.u32 	%p1527, %r5119, %r1383;
	@%p1527 bra 	$L__BB0_1308;
	cvt.u32.u64 	%r5121, %rd9;
	setp.lt.u32 	%p1528, %r5121, %r1384;
	@%p1528 bra 	$L__BB0_1307;
	setp.gt.u32 	%p1529, %r5121, %r1384;
	@%p1529 bra 	$L__BB0_1308;
	cvt.u32.u64 	%r5123, %rd8;
	setp.lt.u32 	%p1530, %r5123, %r1385;
	@%p1530 bra 	$L__BB0_1307;
	setp.gt.u32 	%p1531, %r5123, %r1385;
	@%p1531 bra 	$L__BB0_1308;
	cvt.u32.u64 	%r5125, %rd7;
	setp.lt.u32 	%p1532, %r5125, %r1386;
	@%p1532 bra 	$L__BB0_1307;
	setp.gt.u32 	%p1533, %r5125, %r1386;
	@%p1533 bra 	$L__BB0_1308;
	cvt.u32.u64 	%r5127, %rd6;
	setp.lt.u32 	%p1534, %r5127, %r1387;
	@%p1534 bra 	$L__BB0_1307;
	cvt.u32.u64 	%r5128, %rd5;
	setp.gt.u32 	%p1535, %r5127, %r1387;
	cvt.u32.u64 	%r5130, %rd15976;
	setp.gt.u32 	%p1536, %r5128, %r5130;
	or.pred  	%p1537, %p1535, %p1536;
	@%p1537 bra 	$L__BB0_1308;
$L__BB0_1307:
	and.b64  	%rd14921, %rd15976, 4294967295;
	sub.s64 	%rd15976, %rd14921, %rd5;
	shr.u64 	%rd14922, %rd15976, 63;
	and.b64  	%rd14923, %rd15977, 4294967295;
	add.s64 	%rd14924, %rd14922, %rd6;
	sub.s64 	%rd15977, %rd14923, %rd14924;
	shr.u64 	%rd14925, %rd15977, 63;
	and.b64  	%rd14926, %rd15978, 4294967295;
	add.s64 	%rd14927, %rd14925, %rd7;
	sub.s64 	%rd15978, %rd14926, %rd14927;
	shr.u64 	%rd14928, %rd15978, 63;
	and.b64  	%rd14929, %rd15979, 4294967295;
	add.s64 	%rd14930, %rd14928, %rd8;
	sub.s64 	%rd15979, %rd14929, %rd14930;
	shr.u64 	%rd14931, %rd15979, 63;
	and.b64  	%rd14932, %rd15980, 4294967295;
	add.s64 	%rd14933, %rd14931, %rd9;
	sub.s64 	%rd15980, %rd14932, %rd14933;
	shr.u64 	%rd14934, %rd15980, 63;
	and.b64  	%rd14935, %rd15981, 4294967295;
	add.s64 	%rd14936, %rd14934, %rd10;
	sub.s64 	%rd15981, %rd14935, %rd14936;
	shr.u64 	%rd14937, %rd15981, 63;
	and.b64  	%rd14938, %rd15982, 4294967295;
	add.s64 	%rd14939, %rd14937, %rd11;
	sub.s64 	%rd15982, %rd14938, %rd14939;
	shr.u64 	%rd14940, %rd15982, 63;
	cvt.u32.u64 	%r5447, %rd14940;
	add.s32 	%r5448, %r28, %r5447;
	sub.s32 	%r5870, %r5870, %r5448;
	bra.uni 	$L__BB0_1293;
$L__BB0_1308:
	and.b64  	%rd2996, %rd15976, 4294967295;
	mul.lo.s64 	%rd15983, %rd2996, %rd2967;
	shr.u64 	%rd14029, %rd15983, 32;
	mad.lo.s64 	%rd14030, %rd2969, %rd2996, %rd14029;
	shr.u64 	%rd14031, %rd14030, 32;
	mad.lo.s64 	%rd14032, %rd2970, %rd2996, %rd14031;
	shr.u64 	%rd14033, %rd14032, 32;
	mad.lo.s64 	%rd14034, %rd2971, %rd2996, %rd14033;
	shr.u64 	%rd14035, %rd14034, 32;
	mad.lo.s64 	%rd14036, %rd2972, %rd2996, %rd14035;
	shr.u64 	%rd14037, %rd14036, 32;
	mad.lo.s64 	%rd14038, %rd2973, %rd2996, %rd14037;
	shr.u64 	%rd14039, %rd14038, 32;
	mad.lo.s64 	%rd14040, %rd2974, %rd2996, %rd14039;
	shr.u64 	%rd14041, %rd14040, 32;
	and.b64  	%rd2998, %rd15977, 4294967295;
	and.b64  	%rd14042, %rd14030, 4294967295;
	mad.lo.s64 	%rd15984, %rd2998, %rd2967, %rd14042;
	shr.u64 	%rd14043, %rd15984, 32;
	and.b64  	%rd14044, %rd14032, 4294967295;
	add.s64 	%rd14045, %rd14043, %rd14044;
	mad.lo.s64 	%rd14046, %rd2969, %rd2998, %rd14045;
	shr.u64 	%rd14047, %rd14046, 32;
	and.b64  	%rd14048, %rd14034, 4294967295;
	add.s64 	%rd14049, %rd14047, %rd14048;
	mad.lo.s64 	%rd14050, %rd2970, %rd2998, %rd14049;
	shr.u64 	%rd14051, %rd14050, 32;
	and.b64  	%rd14052, %rd14036, 4294967295;
	add.s64 	%rd14053, %rd14051, %rd14052;
	mad.lo.s64 	%rd14054, %rd2971, %rd2998, %rd14053;
	shr.u64 	%rd14055, %rd14054, 32;
	and.b64  	%rd14056, %rd14038, 4294967295;
	add.s64 	%rd14057, %rd14055, %rd14056;
	mad.lo.s64 	%rd14058, %rd2972, %rd2998, %rd14057;
	shr.u64 	%rd14059, %rd14058, 32;
	and.b64  	%rd14060, %rd14040, 4294967295;
	add.s64 	%rd14061, %rd14059, %rd14060;
	mad.lo.s64 	%rd14062, %rd2973, %rd2998, %rd14061;
	shr.u64 	%rd14063, %rd14062, 32;
	and.b64  	%rd3000, %rd15978, 4294967295;
	and.b64  	%rd14064, %rd14046, 4294967295;
	mad.lo.s64 	%rd15985, %rd3000, %rd2967, %rd14064;
	shr.u64 	%rd14065, %rd15985, 32;
	and.b64  	%rd14066, %rd14050, 4294967295;
	add.s64 	%rd14067, %rd14065, %rd14066;
	mad.lo.s64 	%rd14068, %rd2969, %rd3000, %rd14067;
	shr.u64 	%rd14069, %rd14068, 32;
	and.b64  	%rd14070, %rd14054, 4294967295;
	add.s64 	%rd14071, %rd14069, %rd14070;
	mad.lo.s64 	%rd14072, %rd2970, %rd3000, %rd14071;
	shr.u64 	%rd14073, %rd14072, 32;
	and.b64  	%rd14074, %rd14058, 4294967295;
	add.s64 	%rd14075, %rd14073, %rd14074;
	mad.lo.s64 	%rd14076, %rd2971, %rd3000, %rd14075;
	shr.u64 	%rd14077, %rd14076, 32;
	and.b64  	%rd14078, %rd14062, 4294967295;
	add.s64 	%rd14079, %rd14077, %rd14078;
	mad.lo.s64 	%rd14080, %rd2972, %rd3000, %rd14079;
	shr.u64 	%rd14081, %rd14080, 32;
	and.b64  	%rd3002, %rd15979, 4294967295;
	and.b64  	%rd14082, %rd14068, 4294967295;
	mad.lo.s64 	%rd15986, %rd3002, %rd2967, %rd14082;
	shr.u64 	%rd14083, %rd15986, 32;
	and.b64  	%rd14084, %rd14072, 4294967295;
	add.s64 	%rd14085, %rd14083, %rd14084;
	mad.lo.s64 	%rd14086, %rd2969, %rd3002, %rd14085;
	shr.u64 	%rd14087, %rd14086, 32;
	and.b64  	%rd14088, %rd14076, 4294967295;
	add.s64 	%rd14089, %rd14087, %rd14088;
	mad.lo.s64 	%rd14090, %rd2970, %rd3002, %rd14089;
	shr.u64 	%rd14091, %rd14090, 32;
	and.b64  	%rd14092, %rd14080, 4294967295;
	add.s64 	%rd14093, %rd14091, %rd14092;
	mad.lo.s64 	%rd14094, %rd2971, %rd3002, %rd14093;
	shr.u64 	%rd14095, %rd14094, 32;
	and.b64  	%rd3004, %rd15980, 4294967295;
	and.b64  	%rd14096, %rd14086, 4294967295;
	mad.lo.s64 	%rd15987, %rd3004, %rd2967, %rd14096;
	shr.u64 	%rd14097, %rd15987, 32;
	and.b64  	%rd14098, %rd14090, 4294967295;
	add.s64 	%rd14099, %rd14097, %rd14098;
	mad.lo.s64 	%rd14100, %rd2969, %rd3004, %rd14099;
	shr.u64 	%rd14101, %rd14100, 32;
	and.b64  	%rd14102, %rd14094, 4294967295;
	add.s64 	%rd14103, %rd14101, %rd14102;
	mad.lo.s64 	%rd14104, %rd2970, %rd3004, %rd14103;
	shr.u64 	%rd14105, %rd14104, 32;
	and.b64  	%rd3006, %rd15981, 4294967295;
	and.b64  	%rd14106, %rd14100, 4294967295;
	mad.lo.s64 	%rd15988, %rd3006, %rd2967, %rd14106;
	shr.u64 	%rd14107, %rd15988, 32;
	and.b64  	%rd14108, %rd14104, 4294967295;
	add.s64 	%rd14109, %rd14107, %rd14108;
	mad.lo.s64 	%rd14110, %rd2969, %rd3006, %rd14109;
	shr.u64 	%rd14111, %rd14110, 32;
	and.b64  	%rd3008, %rd15982, 4294967295;
	and.b64  	%rd14112, %rd14110, 4294967295;
	mad.lo.s64 	%rd15989, %rd3008, %rd2967, %rd14112;
	shr.u64 	%rd14113, %rd15989, 32;
	cvt.u64.u32 	%rd3010, %r5870;
	cvt.u32.u64 	%r5131, %rd14111;
	cvt.u32.u64 	%r5132, %rd14105;
	cvt.u32.u64 	%r5133, %rd14095;
	cvt.u32.u64 	%r5134, %rd14081;
	cvt.u32.u64 	%r5135, %rd14063;
	cvt.u32.u64 	%r5136, %rd14041;
	cvt.u32.u64 	%r5138, %rd15976;
	mad.lo.s32 	%r5139, %r5138, %r5098, %r5136;
	add.s32 	%r5140, %r5135, %r5139;
	cvt.u32.u64 	%r5142, %rd15969;
	mad.lo.s32 	%r5143, %r5142, %r1387, %r5140;
	add.s32 	%r5144, %r5134, %r5143;
	cvt.u32.u64 	%r5146, %rd15968;
	mad.lo.s32 	%r5147, %r5146, %r1386, %r5144;
	add.s32 	%r5148, %r5133, %r5147;
	cvt.u32.u64 	%r5150, %rd15967;
	mad.lo.s32 	%r5151, %r5150, %r1385, %r5148;
	add.s32 	%r5152, %r5132, %r5151;
	cvt.u32.u64 	%r5154, %rd15966;
	mad.lo.s32 	%r5155, %r5154, %r1384, %r5152;
	add.s32 	%r5156, %r5131, %r5155;
	cvt.u32.u64 	%r5158, %rd15965;
	mad.lo.s32 	%r5159, %r5158, %r1383, %r5156;
	cvt.u32.u64 	%r5160, %rd14113;
	add.s32 	%r5161, %r5160, %r5159;
	cvt.u32.u64 	%r5163, %rd15964;
	mad.lo.s32 	%r5164, %r5163, %r1382, %r5161;
	cvt.u32.u64 	%r5166, %rd3010;
	mad.lo.s32 	%r5871, %r5097, %r5166, %r5164;
$L__BB0_1309:
	cvt.u32.u64 	%r1391, %rd15989;
	cvt.u32.u64 	%r1392, %rd15988;
	cvt.u32.u64 	%r1393, %rd15987;
	cvt.u32.u64 	%r1394, %rd15986;
	cvt.u32.u64 	%r1395, %rd15985;
	cvt.u32.u64 	%r1396, %rd15984;
	setp.gt.u32 	%p1538, %r5871, %r28;
	@%p1538 bra 	$L__BB0_1323;
	setp.lt.u32 	%p1539, %r5871, %r28;
	@%p1539 bra 	$L__BB0_1324;
	cvt.u32.u64 	%r5167, %rd11;
	setp.lt.u32 	%p1540, %r5167, %r1391;
	@%p1540 bra 	$L__BB0_1323;
	setp.gt.u32 	%p1541, %r5167, %r1391;
	@%p1541 bra 	$L__BB0_1324;
	cvt.u32.u64 	%r5169, %rd10;
	setp.lt.u32 	%p1542, %r5169, %r1392;
	@%p1542 bra 	$L__BB0_1323;
	setp.gt.u32 	%p1543, %r5169, %r1392;
	@%p1543 bra 	$L__BB0_1324;
	cvt.u32.u64 	%r5171, %rd9;
	setp.lt.u32 	%p1544, %r5171, %r1393;
	@%p1544 bra 	$L__BB0_1323;
	setp.gt.u32 	%p1545, %r5171, %r1393;
	@%p1545 bra 	$L__BB0_1324;
	cvt.u32.u64 	%r5173, %rd8;
	setp.lt.u32 	%p1546, %r5173, %r1394;
	@%p1546 bra 	$L__BB0_1323;
	setp.gt.u32 	%p1547, %r5173, %r1394;
	@%p1547 bra 	$L__BB0_1324;
	cvt.u32.u64 	%r5175, %rd7;
	setp.lt.u32 	%p1548, %r5175, %r1395;
	@%p1548 bra 	$L__BB0_1323;
	setp.gt.u32 	%p1549, %r5175, %r1395;
	@%p1549 bra 	$L__BB0_1324;
	cvt.u32.u64 	%r5177, %rd6;
	setp.lt.u32 	%p1550, %r5177, %r1396;
	@%p1550 bra 	$L__BB0_1323;
	cvt.u32.u64 	%r5178, %rd5;
	setp.gt.u32 	%p1551, %r5177, %r1396;
	cvt.u32.u64 	%r5180, %rd15983;
	setp.gt.u32 	%p1552, %r5178, %r5180;
	or.pred  	%p1553, %p1551, %p1552;
	@%p1553 bra 	$L__BB0_1324;
$L__BB0_1323:
	and.b64  	%rd14901, %rd15983, 4294967295;
	sub.s64 	%rd15983, %rd14901, %rd5;
	shr.u64 	%rd14902, %rd15983, 63;
	and.b64  	%rd14903, %rd15984, 4294967295;
	add.s64 	%rd14904, %rd14902, %rd6;
	sub.s64 	%rd15984, %rd14903, %rd14904;
	shr.u64 	%rd14905, %rd15984, 63;
	and.b64  	%rd14906, %rd15985, 4294967295;
	add.s64 	%rd14907, %rd14905, %rd7;
	sub.s64 	%rd15985, %rd14906, %rd14907;
	shr.u64 	%rd14908, %rd15985, 63;
	and.b64  	%rd14909, %rd15986, 4294967295;
	add.s64 	%rd14910, %rd14908, %rd8;
	sub.s64 	%rd15986, %rd14909, %rd14910;
	shr.u64 	%rd14911, %rd15986, 63;
	and.b64  	%rd14912, %rd15987, 4294967295;
	add.s64 	%rd14913, %rd14911, %rd9;
	sub.s64 	%rd15987, %rd14912, %rd14913;
	shr.u64 	%rd14914, %rd15987, 63;
	and.b64  	%rd14915, %rd15988, 4294967295;
	add.s64 	%rd14916, %rd14914, %rd10;
	sub.s64 	%rd15988, %rd14915, %rd14916;
	shr.u64 	%rd14917, %rd15988, 63;
	and.b64  	%rd14918, %rd15989, 4294967295;
	add.s64 	%rd14919, %rd14917, %rd11;
	sub.s64 	%rd15989, %rd14918, %rd14919;
	shr.u64 	%rd14920, %rd15989, 63;
	cvt.u32.u64 	%r5445, %rd14920;
	add.s32 	%r5446, %r28, %r5445;
	sub.s32 	%r5871, %r5871, %r5446;
	bra.uni 	$L__BB0_1309;
$L__BB0_1324:
	mul.lo.s64 	%rd15990, %rd2996, %rd2915;
	shr.u64 	%rd14115, %rd15990, 32;
	mad.lo.s64 	%rd14116, %rd2998, %rd2915, %rd14115;
	shr.u64 	%rd14117, %rd14116, 32;
	mad.lo.s64 	%rd14118, %rd3000, %rd2915, %rd14117;
	shr.u64 	%rd14119, %rd14118, 32;
	mad.lo.s64 	%rd14120, %rd3002, %rd2915, %rd14119;
	shr.u64 	%rd14121, %rd14120, 32;
	mad.lo.s64 	%rd14122, %rd3004, %rd2915, %rd14121;
	shr.u64 	%rd14123, %rd14122, 32;
	mad.lo.s64 	%rd14124, %rd3006, %rd2915, %rd14123;
	shr.u64 	%rd14125, %rd14124, 32;
	mad.lo.s64 	%rd14126, %rd3008, %rd2915, %rd14125;
	shr.u64 	%rd14127, %rd14126, 32;
	and.b64  	%rd14128, %rd14116, 4294967295;
	mad.lo.s64 	%rd15991, %rd2996, %rd2916, %rd14128;
	shr.u64 	%rd14129, %rd15991, 32;
	and.b64  	%rd14130, %rd14118, 4294967295;
	add.s64 	%rd14131, %rd14129, %rd14130;
	mad.lo.s64 	%rd14132, %rd2998, %rd2916, %rd14131;
	shr.u64 	%rd14133, %rd14132, 32;
	and.b64  	%rd14134, %rd14120, 4294967295;
	add.s64 	%rd14135, %rd14133, %rd14134;
	mad.lo.s64 	%rd14136, %rd3000, %rd2916, %rd14135;
	shr.u64 	%rd14137, %rd14136, 32;
	and.b64  	%rd14138, %rd14122, 4294967295;
	add.s64 	%rd14139, %rd14137, %rd14138;
	mad.lo.s64 	%rd14140, %rd3002, %rd2916, %rd14139;
	shr.u64 	%rd14141, %rd14140, 32;
	and.b64  	%rd14142, %rd14124, 4294967295;
	add.s64 	%rd14143, %rd14141, %rd14142;
	mad.lo.s64 	%rd14144, %rd3004, %rd2916, %rd14143;
	shr.u64 	%rd14145, %rd14144, 32;
	and.b64  	%rd14146, %rd14126, 4294967295;
	add.s64 	%rd14147, %rd14145, %rd14146;
	mad.lo.s64 	%rd14148, %rd3006, %rd2916, %rd14147;
	shr.u64 	%rd14149, %rd14148, 32;
	and.b64  	%rd14150, %rd14132, 4294967295;
	mad.lo.s64 	%rd15992, %rd2996, %rd2918, %rd14150;
	shr.u64 	%rd14151, %rd15992, 32;
	and.b64  	%rd14152, %rd14136, 4294967295;
	add.s64 	%rd14153, %rd14151, %rd14152;
	mad.lo.s64 	%rd14154, %rd2998, %rd2918, %rd14153;
	shr.u64 	%rd14155, %rd14154, 32;
	and.b64  	%rd14156, %rd14140, 4294967295;
	add.s64 	%rd14157, %rd14155, %rd14156;
	mad.lo.s64 	%rd14158, %rd3000, %rd2918, %rd14157;
	shr.u64 	%rd14159, %rd14158, 32;
	and.b64  	%rd14160, %rd14144, 4294967295;
	add.s64 	%rd14161, %rd14159, %rd14160;
	mad.lo.s64 	%rd14162, %rd3002, %rd2918, %rd14161;
	shr.u64 	%rd14163, %rd14162, 32;
	and.b64  	%rd14164, %rd14148, 4294967295;
	add.s64 	%rd14165, %rd14163, %rd14164;
	mad.lo.s64 	%rd14166, %rd3004, %rd2918, %rd14165;
	shr.u64 	%rd14167, %rd14166, 32;
	and.b64  	%rd14168, %rd14154, 4294967295;
	mad.lo.s64 	%rd15993, %rd2996, %rd2920, %rd14168;
	shr.u64 	%rd14169, %rd15993, 32;
	and.b64  	%rd14170, %rd14158, 4294967295;
	add.s64 	%rd14171, %rd14169, %rd14170;
	mad.lo.s64 	%rd14172, %rd2998, %rd2920, %rd14171;
	shr.u64 	%rd14173, %rd14172, 32;
	and.b64  	%rd14174, %rd14162, 4294967295;
	add.s64 	%rd14175, %rd14173, %rd14174;
	mad.lo.s64 	%rd14176, %rd3000, %rd2920, %rd14175;
	shr.u64 	%rd14177, %rd14176, 32;
	and.b64  	%rd14178, %rd14166, 4294967295;
	add.s64 	%rd14179, %rd14177, %rd14178;
	mad.lo.s64 	%rd14180, %rd3002, %rd2920, %rd14179;
	shr.u64 	%rd14181, %rd14180, 32;
	and.b64  	%rd14182, %rd14172, 4294967295;
	mad.lo.s64 	%rd15994, %rd2996, %rd2922, %rd14182;
	shr.u64 	%rd14183, %rd15994, 32;
	and.b64  	%rd14184, %rd14176, 4294967295;
	add.s64 	%rd14185, %rd14183, %rd14184;
	mad.lo.s64 	%rd14186, %rd2998, %rd2922, %rd14185;
	shr.u64 	%rd14187, %rd14186, 32;
	and.b64  	%rd14188, %rd14180, 4294967295;
	add.s64 	%rd14189, %rd14187, %rd14188;
	mad.lo.s64 	%rd14190, %rd3000, %rd2922, %rd14189;
	shr.u64 	%rd14191, %rd14190, 32;
	and.b64  	%rd14192, %rd14186, 4294967295;
	mad.lo.s64 	%rd15995, %rd2996, %rd2924, %rd14192;
	shr.u64 	%rd14193, %rd15995, 32;
	and.b64  	%rd14194, %rd14190, 4294967295;
	add.s64 	%rd14195, %rd14193, %rd14194;
	mad.lo.s64 	%rd14196, %rd2998, %rd2924, %rd14195;
	shr.u64 	%rd14197, %rd14196, 32;
	and.b64  	%rd14198, %rd14196, 4294967295;
	mad.lo.s64 	%rd15996, %rd2996, %rd2926, %rd14198;
	shr.u64 	%rd14199, %rd15996, 32;
	cvt.u32.u64 	%r5181, %rd14197;
	cvt.u32.u64 	%r5182, %rd14191;
	cvt.u32.u64 	%r5183, %rd14181;
	cvt.u32.u64 	%r5184, %rd14167;
	cvt.u32.u64 	%r5185, %rd14149;
	cvt.u32.u64 	%r5186, %rd14127;
	mad.lo.s32 	%r5189, %r1159, %r5166, %r5186;
	add.s32 	%r5190, %r5185, %r5189;
	mad.lo.s32 	%r5193, %r1382, %r1158, %r5190;
	add.s32 	%r5194, %r5184, %r5193;
	cvt.u32.u64 	%r5195, %rd2393;
	mad.lo.s32 	%r5197, %r1383, %r5195, %r5194;
	add.s32 	%r5198, %r5183, %r5197;
	cvt.u32.u64 	%r5199, %rd2394;
	mad.lo.s32 	%r5201, %r1384, %r5199, %r5198;
	add.s32 	%r5202, %r5182, %r5201;
	cvt.u32.u64 	%r5203, %rd2395;
	mad.lo.s32 	%r5205, %r1385, %r5203, %r5202;
	add.s32 	%r5206, %r5181, %r5205;
	cvt.u32.u64 	%r5207, %rd2396;
	mad.lo.s32 	%r5209, %r1386, %r5207, %r5206;
	cvt.u32.u64 	%r5210, %rd14199;
	add.s32 	%r5211, %r5210, %r5209;
	cvt.u32.u64 	%r5212, %rd2397;
	mad.lo.s32 	%r5214, %r1387, %r5212, %r5211;
	cvt.u32.u64 	%r5215, %rd2928;
	mad.lo.s32 	%r5872, %r5138, %r5215, %r5214;
$L__BB0_1325:
	cvt.u32.u64 	%r1400, %rd15996;
	cvt.u32.u64 	%r1401, %rd15995;
	cvt.u32.u64 	%r1402, %rd15994;
	cvt.u32.u64 	%r1403, %rd15993;
	cvt.u32.u64 	%r1404, %rd15992;
	cvt.u32.u64 	%r1405, %rd15991;
	cvt.u32.u64 	%r1406, %rd15990;
	setp.gt.u32 	%p1554, %r5872, %r28;
	@%p1554 bra 	$L__BB0_1339;
	setp.lt.u32 	%p1555, %r5872, %r28;
	@%p1555 bra 	$L__BB0_1340;
	cvt.u32.u64 	%r5217, %rd11;
	setp.lt.u32 	%p1556, %r5217, %r1400;
	@%p1556 bra 	$L__BB0_1339;
	setp.gt.u32 	%p1557, %r5217, %r1400;
	@%p1557 bra 	$L__BB0_1340;
	cvt.u32.u64 	%r5219, %rd10;
	setp.lt.u32 	%p1558, %r5219, %r1401;
	@%p1558 bra 	$L__BB0_1339;
	setp.gt.u32 	%p1559, %r5219, %r1401;
	@%p1559 bra 	$L__BB0_1340;
	cvt.u32.u64 	%r5221, %rd9;
	setp.lt.u32 	%p1560, %r5221, %r1402;
	@%p1560 bra 	$L__BB0_1339;
	setp.gt.u32 	%p1561, %r5221, %r1402;
	@%p1561 bra 	$L__BB0_1340;
	cvt.u32.u64 	%r5223, %rd8;
	setp.lt.u32 	%p1562, %r5223, %r1403;
	@%p1562 bra 	$L__BB0_1339;
	setp.gt.u32 	%p1563, %r5223, %r1403;
	@%p1563 bra 	$L__BB0_1340;
	cvt.u32.u64 	%r5225, %rd7;
	setp.lt.u32 	%p1564, %r5225, %r1404;
	@%p1564 bra 	$L__BB0_1339;
	setp.gt.u32 	%p1565, %r5225, %r1404;
	@%p1565 bra 	$L__BB0_1340;
	cvt.u32.u64 	%r5227, %rd6;
	setp.lt.u32 	%p1566, %r5227, %r1405;
	@%p1566 bra 	$L__BB0_1339;
	cvt.u32.u64 	%r5228, %rd5;
	setp.gt.u32 	%p1567, %r5227, %r1405;
	setp.gt.u32 	%p1568, %r5228, %r1406;
	or.pred  	%p1569, %p1567, %p1568;
	@%p1569 bra 	$L__BB0_1340;
$L__BB0_1339:
	and.b64  	%rd14881, %rd15990, 4294967295;
	sub.s64 	%rd15990, %rd14881, %rd5;
	shr.u64 	%rd14882, %rd15990, 63;
	and.b64  	%rd14883, %rd15991, 4294967295;
	add.s64 	%rd14884, %rd14882, %rd6;
	sub.s64 	%rd15991, %rd14883, %rd14884;
	shr.u64 	%rd14885, %rd15991, 63;
	and.b64  	%rd14886, %rd15992, 4294967295;
	add.s64 	%rd14887, %rd14885, %rd7;
	sub.s64 	%rd15992, %rd14886, %rd14887;
	shr.u64 	%rd14888, %rd15992, 63;
	and.b64  	%rd14889, %rd15993, 4294967295;
	add.s64 	%rd14890, %rd14888, %rd8;
	sub.s64 	%rd15993, %rd14889, %rd14890;
	shr.u64 	%rd14891, %rd15993, 63;
	and.b64  	%rd14892, %rd15994, 4294967295;
	add.s64 	%rd14893, %rd14891, %rd9;
	sub.s64 	%rd15994, %rd14892, %rd14893;
	shr.u64 	%rd14894, %rd15994, 63;
	and.b64  	%rd14895, %rd15995, 4294967295;
	add.s64 	%rd14896, %rd14894, %rd10;
	sub.s64 	%rd15995, %rd14895, %rd14896;
	shr.u64 	%rd14897, %rd15995, 63;
	and.b64  	%rd14898, %rd15996, 4294967295;
	add.s64 	%rd14899, %rd14897, %rd11;
	sub.s64 	%rd15996, %rd14898, %rd14899;
	shr.u64 	%rd14900, %rd15996, 63;
	cvt.u32.u64 	%r5443, %rd14900;
	add.s32 	%r5444, %r28, %r5443;
	sub.s32 	%r5872, %r5872, %r5444;
	bra.uni 	$L__BB0_1325;
$L__BB0_1340:
	shl.b32 	%r5873, %r1406, 1;
	shr.u64 	%rd14201, %rd15990, 31;
	and.b64  	%rd14202, %rd14201, 1;
	and.b64  	%rd3046, %rd15991, 4294967295;
	shl.b64 	%rd14203, %rd15991, 1;
	and.b64  	%rd14204, %rd14203, 8589934590;
	or.b64  	%rd15997, %rd14202, %rd14204;
	shr.u64 	%rd14205, %rd14204, 32;
	and.b64  	%rd3048, %rd15992, 4294967295;
	shl.b64 	%rd14206, %rd15992, 1;
	and.b64  	%rd14207, %rd14206, 8589934590;
	or.b64  	%rd15998, %rd14205, %rd14207;
	shr.u64 	%rd14208, %rd14207, 32;
	and.b64  	%rd3050, %rd15993, 4294967295;
	shl.b64 	%rd14209, %rd15993, 1;
	and.b64  	%rd14210, %rd14209, 8589934590;
	or.b64  	%rd15999, %rd14208, %rd14210;
	shr.u64 	%rd14211, %rd14210, 32;
	and.b64  	%rd3052, %rd15994, 4294967295;
	shl.b64 	%rd14212, %rd15994, 1;
	and.b64  	%rd14213, %rd14212, 8589934590;
	or.b64  	%rd16000, %rd14211, %rd14213;
	shr.u64 	%rd14214, %rd14213, 32;
	and.b64  	%rd3054, %rd15995, 4294967295;
	shl.b64 	%rd14215, %rd15995, 1;
	and.b64  	%rd14216, %rd14215, 8589934590;
	or.b64  	%rd16001, %rd14214, %rd14216;
	shr.u64 	%rd14217, %rd14216, 32;
	and.b64  	%rd3056, %rd15996, 4294967295;
	shl.b64 	%rd14218, %rd15996, 1;
	and.b64  	%rd14219, %rd14218, 8589934590;
	or.b64  	%rd16002, %rd14217, %rd14219;
	shr.u64 	%rd14220, %rd14219, 32;
	cvt.u64.u32 	%rd3058, %r5872;
	mul.wide.u32 	%rd14221, %r5872, 2;
	add.s64 	%rd14223, %rd14220, %rd14221;
	cvt.u32.u64 	%r5874, %rd14223;
	setp.gt.u64 	%p1570, %rd14223, 4294967295;
	setp.lt.u32 	%p1571, %r28, %r5874;
	or.pred  	%p1572, %p1570, %p1571;
	@%p1572 bra 	$L__BB0_1342;
	cvt.u32.u64 	%r5230, %rd11;
	cvt.u32.u64 	%r5231, %rd16002;
	setp.ne.s32 	%p1573, %r28, %r5874;
	setp.ge.u32 	%p1574, %r5230, %r5231;
	or.pred  	%p1575, %p1573, %p1574;
	@%p1575 bra 	$L__BB0_1343;
$L__BB0_1342:
	cvt.u64.u32 	%rd14226, %r5873;
	sub.s64 	%rd14227, %rd14226, %rd5;
	cvt.u32.u64 	%r5873, %rd14227;
	shr.u64 	%rd14228, %rd14227, 63;
	and.b64  	%rd14229, %rd15997, 4294967295;
	add.s64 	%rd14230, %rd14228, %rd6;
	sub.s64 	%rd15997, %rd14229, %rd14230;
	shr.u64 	%rd14231, %rd15997, 63;
	and.b64  	%rd14232, %rd15998, 4294967295;
	add.s64 	%rd14233, %rd14231, %rd7;
	sub.s64 	%rd15998, %rd14232, %rd14233;
	shr.u64 	%rd14234, %rd15998, 63;
	and.b64  	%rd14235, %rd15999, 4294967295;
	add.s64 	%rd14236, %rd14234, %rd8;
	sub.s64 	%rd15999, %rd14235, %rd14236;
	shr.u64 	%rd14237, %rd15999, 63;
	and.b64  	%rd14238, %rd16000, 4294967295;
	add.s64 	%rd14239, %rd14237, %rd9;
	sub.s64 	%rd16000, %rd14238, %rd14239;
	shr.u64 	%rd14240, %rd16000, 63;
	and.b64  	%rd14241, %rd16001, 4294967295;
	add.s64 	%rd14242, %rd14240, %rd10;
	sub.s64 	%rd16001, %rd14241, %rd14242;
	shr.u64 	%rd14243, %rd16001, 63;
	and.b64  	%rd14244, %rd16002, 4294967295;
	add.s64 	%rd14245, %rd14243, %rd11;
	sub.s64 	%rd16002, %rd14244, %rd14245;
	shr.u64 	%rd14246, %rd16002, 63;
	cvt.u32.u64 	%r5232, %rd14246;
	add.s32 	%r5233, %r28, %r5232;
	sub.s32 	%r5874, %r5874, %r5233;
$L__BB0_1343:
	cvt.u64.u32 	%rd3071, %r5868;
	mul.wide.u32 	%rd16003, %r5868, %r5868;
	shr.u64 	%rd14247, %rd16003, 32;
	and.b64  	%rd3073, %rd15970, 4294967295;
	mul.lo.s64 	%rd14248, %rd3073, %rd3071;
	add.s64 	%rd14249, %rd14247, %rd14248;
	shr.u64 	%rd14250, %rd14249, 32;
	and.b64  	%rd3074, %rd15971, 4294967295;
	mul.lo.s64 	%rd14251, %rd3074, %rd3071;
	add.s64 	%rd14252, %rd14250, %rd14251;
	shr.u64 	%rd14253, %rd14252, 32;
	and.b64  	%rd3075, %rd15972, 4294967295;
	mul.lo.s64 	%rd14254, %rd3075, %rd3071;
	add.s64 	%rd14255, %rd14253, %rd14254;
	shr.u64 	%rd14256, %rd14255, 32;
	and.b64  	%rd3076, %rd15973, 4294967295;
	mul.lo.s64 	%rd14257, %rd3076, %rd3071;
	add.s64 	%rd14258, %rd14256, %rd14257;
	shr.u64 	%rd14259, %rd14258, 32;
	and.b64  	%rd3077, %rd15974, 4294967295;
	mul.lo.s64 	%rd14260, %rd3077, %rd3071;
	add.s64 	%rd14261, %rd14259, %rd14260;
	shr.u64 	%rd14262, %rd14261, 32;
	and.b64  	%rd3078, %rd15975, 4294967295;
	mul.lo.s64 	%rd14263, %rd3078, %rd3071;
	add.s64 	%rd14264, %rd14262, %rd14263;
	shr.u64 	%rd14265, %rd14264, 32;
	cvt.u64.u32 	%rd14266, %r5869;
	and.b64  	%rd14267, %rd14249, 4294967295;
	add.s64 	%rd16004, %rd14248, %rd14267;
	shr.u64 	%rd14268, %rd16004, 32;
	and.b64  	%rd14269, %rd14252, 4294967295;
	add.s64 	%rd14270, %rd14268, %rd14269;
	mad.lo.s64 	%rd14271, %rd3073, %rd3073, %rd14270;
	shr.u64 	%rd14272, %rd14271, 32;
	mul.lo.s64 	%rd14273, %rd3074, %rd3073;
	and.b64  	%rd14274, %rd14255, 4294967295;
	add.s64 	%rd14275, %rd14272, %rd14274;
	add.s64 	%rd14276, %rd14275, %rd14273;
	shr.u64 	%rd14277, %rd14276, 32;
	mul.lo.s64 	%rd14278, %rd3075, %rd3073;
	and.b64  	%rd14279, %rd14258, 4294967295;
	add.s64 	%rd14280, %rd14277, %rd14279;
	add.s64 	%rd14281, %rd14280, %rd14278;
	shr.u64 	%rd14282, %rd14281, 32;
	mul.lo.s64 	%rd14283, %rd3076, %rd3073;
	and.b64  	%rd14284, %rd14261, 4294967295;
	add.s64 	%rd14285, %rd14282, %rd14284;
	add.s64 	%rd14286, %rd14285, %rd14283;
	shr.u64 	%rd14287, %rd14286, 32;
	mul.lo.s64 	%rd14288, %rd3077, %rd3073;
	and.b64  	%rd14289, %rd14264, 4294967295;
	add.s64 	%rd14290, %rd14287, %rd14289;
	add.s64 	%rd14291, %rd14290, %rd14288;
	shr.u64 	%rd14292, %rd14291, 32;
	mul.lo.s64 	%rd14293, %rd15975, %rd15970;
	and.b64  	%rd14294, %rd14271, 4294967295;
	add.s64 	%rd16005, %rd14251, %rd14294;
	shr.u64 	%rd14295, %rd16005, 32;
	and.b64  	%rd14296, %rd14276, 4294967295;
	add.s64 	%rd14297, %rd14295, %rd14296;
	add.s64 	%rd14298, %rd14297, %rd14273;
	shr.u64 	%rd14299, %rd14298, 32;
	and.b64  	%rd14300, %rd14281, 4294967295;
	add.s64 	%rd14301, %rd14299, %rd14300;
	mad.lo.s64 	%rd14302, %rd3074, %rd3074, %rd14301;
	shr.u64 	%rd14303, %rd14302, 32;
	mul.lo.s64 	%rd14304, %rd3075, %rd3074;
	and.b64  	%rd14305, %rd14286, 4294967295;
	add.s64 	%rd14306, %rd14303, %rd14305;
	add.s64 	%rd14307, %rd14306, %rd14304;
	shr.u64 	%rd14308, %rd14307, 32;
	mul.lo.s64 	%rd14309, %rd3076, %rd3074;
	and.b64  	%rd14310, %rd14291, 4294967295;
	add.s64 	%rd14311, %rd14308, %rd14310;
	add.s64 	%rd14312, %rd14311, %rd14309;
	shr.u64 	%rd14313, %rd14312, 32;
	mul.lo.s64 	%rd14314, %rd15974, %rd15971;
	and.b64  	%rd14315, %rd14298, 4294967295;
	add.s64 	%rd16006, %rd14254, %rd14315;
	shr.u64 	%rd14316, %rd16006, 32;
	and.b64  	%rd14317, %rd14302, 4294967295;
	add.s64 	%rd14318, %rd14316, %rd14317;
	add.s64 	%rd14319, %rd14318, %rd14278;
	shr.u64 	%rd14320, %rd14319, 32;
	and.b64  	%rd14321, %rd14307, 4294967295;
	add.s64 	%rd14322, %rd14320, %rd14321;
	add.s64 	%rd14323, %rd14322, %rd14304;
	shr.u64 	%rd14324, %rd14323, 32;
	and.b64  	%rd14325, %rd14312, 4294967295;
	add.s64 	%rd14326, %rd14324, %rd14325;
	mad.lo.s64 	%rd14327, %rd3075, %rd3075, %rd14326;
	shr.u64 	%rd14328, %rd14327, 32;
	mul.lo.s64 	%rd14329, %rd15973, %rd15972;
	and.b64  	%rd14330, %rd14319, 4294967295;
	add.s64 	%rd16007, %rd14257, %rd14330;
	shr.u64 	%rd14331, %rd16007, 32;
	and.b64  	%rd14332, %rd14323, 4294967295;
	add.s64 	%rd14333, %rd14331, %rd14332;
	add.s64 	%rd14334, %rd14333, %rd14283;
	shr.u64 	%rd14335, %rd14334, 32;
	and.b64  	%rd14336, %rd14327, 4294967295;
	add.s64 	%rd14337, %rd14335, %rd14336;
	add.s64 	%rd14338, %rd14337, %rd14309;
	shr.u64 	%rd14339, %rd14338, 32;
	and.b64  	%rd14340, %rd14334, 4294967295;
	add.s64 	%rd16008, %rd14260, %rd14340;
	shr.u64 	%rd14341, %rd16008, 32;
	and.b64  	%rd14342, %rd14338, 4294967295;
	add.s64 	%rd14343, %rd14341, %rd14342;
	add.s64 	%rd14344, %rd14343, %rd14288;
	shr.u64 	%rd14345, %rd14344, 32;
	and.b64  	%rd14346, %rd14344, 4294967295;
	add.s64 	%rd16009, %rd14263, %rd14346;
	shr.u64 	%rd14347, %rd16009, 32;
	cvt.u32.u64 	%r5234, %rd14345;
	cvt.u32.u64 	%r5235, %rd14339;
	cvt.u32.u64 	%r5236, %rd14328;
	cvt.u32.u64 	%r5237, %rd14313;
	cvt.u32.u64 	%r5238, %rd14292;
	cvt.u32.u64 	%r5239, %rd14265;
	cvt.u32.u64 	%r5240, %rd3071;
	cvt.u32.u64 	%r5241, %rd14266;
	mul.lo.s32 	%r5242, %r5241, %r5240;
	add.s32 	%r5243, %r5239, %r5242;
	add.s32 	%r5244, %r5238, %r5243;
	cvt.u32.u64 	%r5245, %rd14293;
	add.s32 	%r5246, %r5244, %r5245;
	add.s32 	%r5247, %r5237, %r5246;
	cvt.u32.u64 	%r5248, %rd14314;
	add.s32 	%r5249, %r5247, %r5248;
	add.s32 	%r5250, %r5236, %r5249;
	cvt.u32.u64 	%r5251, %rd14329;
	add.s32 	%r5252, %r5250, %r5251;
	add.s32 	%r5253, %r5235, %r5252;
	add.s32 	%r5254, %r5253, %r5251;
	add.s32 	%r5255, %r5234, %r5254;
	add.s32 	%r5256, %r5255, %r5248;
	cvt.u32.u64 	%r5257, %rd14347;
	add.s32 	%r5258, %r5257, %r5256;
	add.s32 	%r5259, %r5258, %r5245;
	add.s32 	%r5875, %r5242, %r5259;
$L__BB0_1344:
	cvt.u32.u64 	%r1416, %rd16009;
	cvt.u32.u64 	%r1417, %rd16008;
	cvt.u32.u64 	%r1418, %rd16007;
	cvt.u32.u64 	%r1419, %rd16006;
	cvt.u32.u64 	%r1420, %rd16005;
	cvt.u32.u64 	%r1421, %rd16004;
	setp.gt.u32 	%p1576, %r5875, %r28;
	@%p1576 bra 	$L__BB0_1358;
	setp.lt.u32 	%p1577, %r5875, %r28;
	@%p1577 bra 	$L__BB0_1359;
	cvt.u32.u64 	%r5260, %rd11;
	setp.lt.u32 	%p1578, %r5260, %r1416;
	@%p1578 bra 	$L__BB0_1358;
	setp.gt.u32 	%p1579, %r5260, %r1416;
	@%p1579 bra 	$L__BB0_1359;
	cvt.u32.u64 	%r5262, %rd10;
	setp.lt.u32 	%p1580, %r5262, %r1417;
	@%p1580 bra 	$L__BB0_1358;
	setp.gt.u32 	%p1581, %r5262, %r1417;
	@%p1581 bra 	$L__BB0_1359;
	cvt.u32.u64 	%r5264, %rd9;
	setp.lt.u32 	%p1582, %r5264, %r1418;
	@%p1582 bra 	$L__BB0_1358;
	setp.gt.u32 	%p1583, %r5264, %r1418;
	@%p1583 bra 	$L__BB0_1359;
	cvt.u32.u64 	%r5266, %rd8;
	setp.lt.u32 	%p1584, %r5266, %r1419;
	@%p1584 bra 	$L__BB0_1358;
	setp.gt.u32 	%p1585, %r5266, %r1419;
	@%p1585 bra 	$L__BB0_1359;
	cvt.u32.u64 	%r5268, %rd7;
	setp.lt.u32 	%p1586, %r5268, %r1420;
	@%p1586 bra 	$L__BB0_1358;
	setp.gt.u32 	%p1587, %r5268, %r1420;
	@%p1587 bra 	$L__BB0_1359;
	cvt.u32.u64 	%r5270, %rd6;
	setp.lt.u32 	%p1588, %r5270, %r1421;
	@%p1588 bra 	$L__BB0_1358;
	cvt.u32.u64 	%r5271, %rd5;
	setp.gt.u32 	%p1589, %r5270, %r1421;
	cvt.u32.u64 	%r5273, %rd16003;
	setp.gt.u32 	%p1590, %r5271, %r5273;
	or.pred  	%p1591, %p1589, %p1590;
	@%p1591 bra 	$L__BB0_1359;
$L__BB0_1358:
	and.b64  	%rd14861, %rd16003, 4294967295;
	sub.s64 	%rd16003, %rd14861, %rd5;
	shr.u64 	%rd14862, %rd16003, 63;
	and.b64  	%rd14863, %rd16004, 4294967295;
	add.s64 	%rd14864, %rd14862, %rd6;
	sub.s64 	%rd16004, %rd14863, %rd14864;
	shr.u64 	%rd14865, %rd16004, 63;
	and.b64  	%rd14866, %rd16005, 4294967295;
	add.s64 	%rd14867, %rd14865, %rd7;
	sub.s64 	%rd16005, %rd14866, %rd14867;
	shr.u64 	%rd14868, %rd16005, 63;
	and.b64  	%rd14869, %rd16006, 4294967295;
	add.s64 	%rd14870, %rd14868, %rd8;
	sub.s64 	%rd16006, %rd14869, %rd14870;
	shr.u64 	%rd14871, %rd16006, 63;
	and.b64  	%rd14872, %rd16007, 4294967295;
	add.s64 	%rd14873, %rd14871, %rd9;
	sub.s64 	%rd16007, %rd14872, %rd14873;
	shr.u64 	%rd14874, %rd16007, 63;
	and.b64  	%rd14875, %rd16008, 4294967295;
	add.s64 	%rd14876, %rd14874, %rd10;
	sub.s64 	%rd16008, %rd14875, %rd14876;
	shr.u64 	%rd14877, %rd16008, 63;
	and.b64  	%rd14878, %rd16009, 4294967295;
	add.s64 	%rd14879, %rd14877, %rd11;
	sub.s64 	%rd16009, %rd14878, %rd14879;
	shr.u64 	%rd14880, %rd16009, 63;
	cvt.u32.u64 	%r5441, %rd14880;
	add.s32 	%r5442, %r28, %r5441;
	sub.s32 	%r5875, %r5875, %r5442;
	bra.uni 	$L__BB0_1344;
$L__BB0_1359:
	and.b64  	%rd14349, %rd16003, 4294967295;
	and.b64  	%rd3099, %rd15983, 4294967295;
	sub.s64 	%rd14350, %rd14349, %rd3099;
	cvt.u32.u64 	%r5876, %rd14350;
	shr.u64 	%rd14351, %rd14350, 63;
	and.b64  	%rd14352, %rd16004, 4294967295;
	and.b64  	%rd3100, %rd15984, 4294967295;
	add.s64 	%rd14353, %rd14351, %rd3100;
	sub.s64 	%rd16010, %rd14352, %rd14353;
	shr.u64 	%rd14354, %rd16010, 63;
	and.b64  	%rd14355, %rd16005, 4294967295;
	and.b64  	%rd3102, %rd15985, 4294967295;
	add.s64 	%rd14356, %rd14354, %rd3102;
	sub.s64 	%rd16011, %rd14355, %rd14356;
	shr.u64 	%rd14357, %rd16011, 63;
	and.b64  	%rd14358, %rd16006, 4294967295;
	and.b64  	%rd3104, %rd15986, 4294967295;
	add.s64 	%rd14359, %rd14357, %rd3104;
	sub.s64 	%rd16012, %rd14358, %rd14359;
	shr.u64 	%rd14360, %rd16012, 63;
	and.b64  	%rd14361, %rd16007, 4294967295;
	and.b64  	%rd3106, %rd15987, 4294967295;
	add.s64 	%rd14362, %rd14360, %rd3106;
	sub.s64 	%rd16013, %rd14361, %rd14362;
	shr.u64 	%rd14363, %rd16013, 63;
	and.b64  	%rd14364, %rd16008, 4294967295;
	and.b64  	%rd3108, %rd15988, 4294967295;
	add.s64 	%rd14365, %rd14363, %rd3108;
	sub.s64 	%rd16014, %rd14364, %rd14365;
	shr.u64 	%rd14366, %rd16014, 63;
	and.b64  	%rd14367, %rd16009, 4294967295;
	and.b64  	%rd3110, %rd15989, 4294967295;
	add.s64 	%rd14368, %rd14366, %rd3110;
	sub.s64 	%rd16015, %rd14367, %rd14368;
	shr.u64 	%rd14369, %rd16015, 63;
	cvt.u64.u32 	%rd14370, %r5875;
	cvt.u64.u32 	%rd3112, %r5871;
	add.s64 	%rd14371, %rd14369, %rd3112;
	sub.s64 	%rd14372, %rd14370, %rd14371;
	cvt.u32.u64 	%r5877, %rd14372;
	setp.gt.s64 	%p1592, %rd14372, -1;
	@%p1592 bra 	$L__BB0_1361;
	cvt.u32.u64 	%r5274, %rd5;
	add.s32 	%r5876, %r5274, %r5876;
	setp.lt.u32 	%p1593, %r5876, %r5274;
	selp.u64 	%rd14373, 1, 0, %p1593;
	and.b64  	%rd14374, %rd16010, 4294967295;
	add.s64 	%rd14375, %rd14374, %rd14373;
	add.s64 	%rd16010, %rd14375, %rd6;
	shr.u64 	%rd14376, %rd16010, 32;
	and.b64  	%rd14377, %rd16011, 4294967295;
	add.s64 	%rd14378, %rd14376, %rd14377;
	add.s64 	%rd16011, %rd14378, %rd7;
	shr.u64 	%rd14379, %rd16011, 32;
	and.b64  	%rd14380, %rd16012, 4294967295;
	add.s64 	%rd14381, %rd14379, %rd14380;
	add.s64 	%rd16012, %rd14381, %rd8;
	shr.u64 	%rd14382, %rd16012, 32;
	and.b64  	%rd14383, %rd16013, 4294967295;
	add.s64 	%rd14384, %rd14382, %rd14383;
	add.s64 	%rd16013, %rd14384, %rd9;
	shr.u64 	%rd14385, %rd16013, 32;
	and.b64  	%rd14386, %rd16014, 4294967295;
	add.s64 	%rd14387, %rd14385, %rd14386;
	add.s64 	%rd16014, %rd14387, %rd10;
	shr.u64 	%rd14388, %rd16014, 32;
	and.b64  	%rd14389, %rd16015, 4294967295;
	add.s64 	%rd14390, %rd14388, %rd14389;
	add.s64 	%rd16015, %rd14390, %rd11;
	{ .reg .b32 tmp; mov.b64 {tmp, %r5275}, %rd16015; }
	add.s32 	%r5276, %r5877, %r5275;
	add.s32 	%r5877, %r5276, %r28;
$L__BB0_1361:
	cvt.u64.u32 	%rd14391, %r5876;
	cvt.u64.u32 	%rd14392, %r5873;
	sub.s64 	%rd14393, %rd14391, %rd14392;
	cvt.u32.u64 	%r5910, %rd14393;
	shr.u64 	%rd14394, %rd14393, 63;
	and.b64  	%rd14395, %rd16010, 4294967295;
	and.b64  	%rd14396, %rd15997, 4294967295;
	add.s64 	%rd14397, %rd14394, %rd14396;
	sub.s64 	%rd16016, %rd14395, %rd14397;
	shr.u64 	%rd14398, %rd16016, 63;
	and.b64  	%rd14399, %rd16011, 4294967295;
	and.b64  	%rd14400, %rd15998, 4294967295;
	add.s64 	%rd14401, %rd14398, %rd14400;
	sub.s64 	%rd16017, %rd14399, %rd14401;
	shr.u64 	%rd14402, %rd16017, 63;
	and.b64  	%rd14403, %rd16012, 4294967295;
	and.b64  	%rd14404, %rd15999, 4294967295;
	add.s64 	%rd14405, %rd14402, %rd14404;
	sub.s64 	%rd16018, %rd14403, %rd14405;
	shr.u64 	%rd14406, %rd16018, 63;
	and.b64  	%rd14407, %rd16013, 4294967295;
	and.b64  	%rd14408, %rd16000, 4294967295;
	add.s64 	%rd14409, %rd14406, %rd14408;
	sub.s64 	%rd16019, %rd14407, %rd14409;
	shr.u64 	%rd14410, %rd16019, 63;
	and.b64  	%rd14411, %rd16014, 4294967295;
	and.b64  	%rd14412, %rd16001, 4294967295;
	add.s64 	%rd14413, %rd14410, %rd14412;
	sub.s64 	%rd16020, %rd14411, %rd14413;
	shr.u64 	%rd14414, %rd16020, 63;
	and.b64  	%rd14415, %rd16015, 4294967295;
	and.b64  	%rd14416, %rd16002, 4294967295;
	add.s64 	%rd14417, %rd14414, %rd14416;
	sub.s64 	%rd16021, %rd14415, %rd14417;
	shr.u64 	%rd14418, %rd16021, 63;
	cvt.u64.u32 	%rd14419, %r5877;
	cvt.u64.u32 	%rd14420, %r5874;
	add.s64 	%rd14421, %rd14418, %rd14420;
	sub.s64 	%rd14422, %rd14419, %rd14421;
	cvt.u32.u64 	%r5903, %rd14422;
	setp.gt.s64 	%p1594, %rd14422, -1;
	@%p1594 bra 	$L__BB0_1363;
	cvt.u32.u64 	%r5277, %rd5;
	add.s32 	%r5910, %r5277, %r5910;
	setp.lt.u32 	%p1595, %r5910, %r5277;
	selp.u64 	%rd14423, 1, 0, %p1595;
	and.b64  	%rd14424, %rd16016, 4294967295;
	add.s64 	%rd14425, %rd14424, %rd14423;
	add.s64 	%rd16016, %rd14425, %rd6;
	shr.u64 	%rd14426, %rd16016, 32;
	and.b64  	%rd14427, %rd16017, 4294967295;
	add.s64 	%rd14428, %rd14426, %rd14427;
	add.s64 	%rd16017, %rd14428, %rd7;
	shr.u64 	%rd14429, %rd16017, 32;
	and.b64  	%rd14430, %rd16018, 4294967295;
	add.s64 	%rd14431, %rd14429, %rd14430;
	add.s64 	%rd16018, %rd14431, %rd8;
	shr.u64 	%rd14432, %rd16018, 32;
	and.b64  	%rd14433, %rd16019, 4294967295;
	add.s64 	%rd14434, %rd14432, %rd14433;
	add.s64 	%rd16019, %rd14434, %rd9;
	shr.u64 	%rd14435, %rd16019, 32;
	and.b64  	%rd14436, %rd16020, 4294967295;
	add.s64 	%rd14437, %rd14435, %rd14436;
	add.s64 	%rd16020, %rd14437, %rd10;
	shr.u64 	%rd14438, %rd16020, 32;
	and.b64  	%rd14439, %rd16021, 4294967295;
	add.s64 	%rd14440, %rd14438, %rd14439;
	add.s64 	%rd16021, %rd14440, %rd11;
	{ .reg .b32 tmp; mov.b64 {tmp, %r5278}, %rd16021; }
	add.s32 	%r5279, %r5903, %r5278;
	add.s32 	%r5903, %r5279, %r28;
$L__BB0_1363:
	cvt.u32.u64 	%r5904, %rd16021;
	cvt.u32.u64 	%r5905, %rd16020;
	cvt.u32.u64 	%r5906, %rd16019;
	cvt.u32.u64 	%r5907, %rd16018;
	cvt.u32.u64 	%r5908, %rd16017;
	cvt.u32.u64 	%r5909, %rd16016;
	and.b64  	%rd14441, %rd15990, 4294967295;
	cvt.u64.u32 	%rd14442, %r5910;
	sub.s64 	%rd14443, %rd14441, %rd14442;
	cvt.u32.u64 	%r5880, %rd14443;
	shr.u64 	%rd14444, %rd14443, 63;
	and.b64  	%rd14445, %rd16016, 4294967295;
	add.s64 	%rd14446, %rd14444, %rd14445;
	sub.s64 	%rd16022, %rd3046, %rd14446;
	shr.u64 	%rd14447, %rd16022, 63;
	and.b64  	%rd14448, %rd16017, 4294967295;
	add.s64 	%rd14449, %rd14447, %rd14448;
	sub.s64 	%rd16023, %rd3048, %rd14449;
	shr.u64 	%rd14450, %rd16023, 63;
	and.b64  	%rd14451, %rd16018, 4294967295;
	add.s64 	%rd14452, %rd14450, %rd14451;
	sub.s64 	%rd16024, %rd3050, %rd14452;
	shr.u64 	%rd14453, %rd16024, 63;
	and.b64  	%rd14454, %rd16019, 4294967295;
	add.s64 	%rd14455, %rd14453, %rd14454;
	sub.s64 	%rd16025, %rd3052, %rd14455;
	shr.u64 	%rd14456, %rd16025, 63;
	and.b64  	%rd14457, %rd16020, 4294967295;
	add.s64 	%rd14458, %rd14456, %rd14457;
	sub.s64 	%rd16026, %rd3054, %rd14458;
	shr.u64 	%rd14459, %rd16026, 63;
	and.b64  	%rd14460, %rd16021, 4294967295;
	add.s64 	%rd14461, %rd14459, %rd14460;
	sub.s64 	%rd16027, %rd3056, %rd14461;
	shr.u64 	%rd14462, %rd16027, 63;
	cvt.u64.u32 	%rd14463, %r5903;
	add.s64 	%rd14464, %rd14462, %rd14463;
	sub.s64 	%rd14465, %rd3058, %rd14464;
	cvt.u32.u64 	%r5881, %rd14465;
	setp.gt.s64 	%p1596, %rd14465, -1;
	@%p1596 bra 	$L__BB0_1365;
	cvt.u32.u64 	%r5280, %rd5;
	add.s32 	%r5880, %r5280, %r5880;
	setp.lt.u32 	%p1597, %r5880, %r5280;
	selp.u64 	%rd14466, 1, 0, %p1597;
	and.b64  	%rd14467, %rd16022, 4294967295;
	add.s64 	%rd14468, %rd14467, %rd14466;
	add.s64 	%rd16022, %rd14468, %rd6;
	shr.u64 	%rd14469, %rd16022, 32;
	and.b64  	%rd14470, %rd16023, 4294967295;
	add.s64 	%rd14471, %rd14469, %rd14470;
	add.s64 	%rd16023, %rd14471, %rd7;
	shr.u64 	%rd14472, %rd16023, 32;
	and.b64  	%rd14473, %rd16024, 4294967295;
	add.s64 	%rd14474, %rd14472, %rd14473;
	add.s64 	%rd16024, %rd14474, %rd8;
	shr.u64 	%rd14475, %rd16024, 32;
	and.b64  	%rd14476, %rd16025, 4294967295;
	add.s64 	%rd14477, %rd14475, %rd14476;
	add.s64 	%rd16025, %rd14477, %rd9;
	shr.u64 	%rd14478, %rd16025, 32;
	and.b64  	%rd14479, %rd16026, 4294967295;
	add.s64 	%rd14480, %rd14478, %rd14479;
	add.s64 	%rd16026, %rd14480, %rd10;
	shr.u64 	%rd14481, %rd16026, 32;
	and.b64  	%rd14482, %rd16027, 4294967295;
	add.s64 	%rd14483, %rd14481, %rd14482;
	add.s64 	%rd16027, %rd14483, %rd11;
	{ .reg .b32 tmp; mov.b64 {tmp, %r5281}, %rd16027; }
	add.s32 	%r5282, %r5881, %r5281;
	add.s32 	%r5881, %r5282, %r28;
$L__BB0_1365:
	cvt.u64.u32 	%rd14485, %r5880;
	mul.lo.s64 	%rd16028, %rd14485, %rd3071;
	shr.u64 	%rd14486, %rd16028, 32;
	and.b64  	%rd14487, %rd16022, 4294967295;
	mad.lo.s64 	%rd14488, %rd14487, %rd3071, %rd14486;
	shr.u64 	%rd14489, %rd14488, 32;
	and.b64  	%rd14490, %rd16023, 4294967295;
	mad.lo.s64 	%rd14491, %rd14490, %rd3071, %rd14489;
	shr.u64 	%rd14492, %rd14491, 32;
	and.b64  	%rd14493, %rd16024, 4294967295;
	mad.lo.s64 	%rd14494, %rd14493, %rd3071, %rd14492;
	shr.u64 	%rd14495, %rd14494, 32;
	and.b64  	%rd14496, %rd16025, 4294967295;
	mad.lo.s64 	%rd14497, %rd14496, %rd3071, %rd14495;
	shr.u64 	%rd14498, %rd14497, 32;
	and.b64  	%rd14499, %rd16026, 4294967295;
	mad.lo.s64 	%rd14500, %rd14499, %rd3071, %rd14498;
	shr.u64 	%rd14501, %rd14500, 32;
	and.b64  	%rd14502, %rd16027, 4294967295;
	mad.lo.s64 	%rd14503, %rd14502, %rd3071, %rd14501;
	shr.u64 	%rd14504, %rd14503, 32;
	cvt.u64.u32 	%rd14505, %r5881;
	and.b64  	%rd14506, %rd14488, 4294967295;
	mad.lo.s64 	%rd16029, %rd3073, %rd14485, %rd14506;
	shr.u64 	%rd14507, %rd16029, 32;
	and.b64  	%rd14508, %rd14491, 4294967295;
	add.s64 	%rd14509, %rd14507, %rd14508;
	mad.lo.s64 	%rd14510, %rd14487, %rd3073, %rd14509;
	shr.u64 	%rd14511, %rd14510, 32;
	and.b64  	%rd14512, %rd14494, 4294967295;
	add.s64 	%rd14513, %rd14511, %rd14512;
	mad.lo.s64 	%rd14514, %rd14490, %rd3073, %rd14513;
	shr.u64 	%rd14515, %rd14514, 32;
	and.b64  	%rd14516, %rd14497, 4294967295;
	add.s64 	%rd14517, %rd14515, %rd14516;
	mad.lo.s64 	%rd14518, %rd14493, %rd3073, %rd14517;
	shr.u64 	%rd14519, %rd14518, 32;
	and.b64  	%rd14520, %rd14500, 4294967295;
	add.s64 	%rd14521, %rd14519, %rd14520;
	mad.lo.s64 	%rd14522, %rd14496, %rd3073, %rd14521;
	shr.u64 	%rd14523, %rd14522, 32;
	and.b64  	%rd14524, %rd14503, 4294967295;
	add.s64 	%rd14525, %rd14523, %rd14524;
	mad.lo.s64 	%rd14526, %rd14499, %rd3073, %rd14525;
	shr.u64 	%rd14527, %rd14526, 32;
	and.b64  	%rd14528, %rd14510, 4294967295;
	mad.lo.s64 	%rd16030, %rd3074, %rd14485, %rd14528;
	shr.u64 	%rd14529, %rd16030, 32;
	and.b64  	%rd14530, %rd14514, 4294967295;
	add.s64 	%rd14531, %rd14529, %rd14530;
	mad.lo.s64 	%rd14532, %rd14487, %rd3074, %rd14531;
	shr.u64 	%rd14533, %rd14532, 32;
	and.b64  	%rd14534, %rd14518, 4294967295;
	add.s64 	%rd14535, %rd14533, %rd14534;
	mad.lo.s64 	%rd14536, %rd14490, %rd3074, %rd14535;
	shr.u64 	%rd14537, %rd14536, 32;
	and.b64  	%rd14538, %rd14522, 4294967295;
	add.s64 	%rd14539, %rd14537, %rd14538;
	mad.lo.s64 	%rd14540, %rd14493, %rd3074, %rd14539;
	shr.u64 	%rd14541, %rd14540, 32;
	and.b64  	%rd14542, %rd14526, 4294967295;
	add.s64 	%rd14543, %rd14541, %rd14542;
	mad.lo.s64 	%rd14544, %rd14496, %rd3074, %rd14543;
	shr.u64 	%rd14545, %rd14544, 32;
	and.b64  	%rd14546, %rd14532, 4294967295;
	mad.lo.s64 	%rd16031, %rd3075, %rd14485, %rd14546;
	shr.u64 	%rd14547, %rd16031, 32;
	and.b64  	%rd14548, %rd14536, 4294967295;
	add.s64 	%rd14549, %rd14547, %rd14548;
	mad.lo.s64 	%rd14550, %rd14487, %rd3075, %rd14549;
	shr.u64 	%rd14551, %rd14550, 32;
	and.b64  	%rd14552, %rd14540, 4294967295;
	add.s64 	%rd14553, %rd14551, %rd14552;
	mad.lo.s64 	%rd14554, %rd14490, %rd3075, %rd14553;
	shr.u64 	%rd14555, %rd14554, 32;
	and.b64  	%rd14556, %rd14544, 4294967295;
	add.s64 	%rd14557, %rd14555, %rd14556;
	mad.lo.s64 	%rd14558, %rd14493, %rd3075, %rd14557;
	shr.u64 	%rd14559, %rd14558, 32;
	and.b64  	%rd14560, %rd14550, 4294967295;
	mad.lo.s64 	%rd16032, %rd3076, %rd14485, %rd14560;
	shr.u64 	%rd14561, %rd16032, 32;
	and.b64  	%rd14562, %rd14554, 4294967295;
	add.s64 	%rd14563, %rd14561, %rd14562;
	mad.lo.s64 	%rd14564, %rd14487, %rd3076, %rd14563;
	shr.u64 	%rd14565, %rd14564, 32;
	and.b64  	%rd14566, %rd14558, 4294967295;
	add.s64 	%rd14567, %rd14565, %rd14566;
	mad.lo.s64 	%rd14568, %rd14490, %rd3076, %rd14567;
	shr.u64 	%rd14569, %rd14568, 32;
	and.b64  	%rd14570, %rd14564, 4294967295;
	mad.lo.s64 	%rd16033, %rd3077, %rd14485, %rd14570;
	shr.u64 	%rd14571, %rd16033, 32;
	and.b64  	%rd14572, %rd14568, 4294967295;
	add.s64 	%rd14573, %rd14571, %rd14572;
	mad.lo.s64 	%rd14574, %rd14487, %rd3077, %rd14573;
	shr.u64 	%rd14575, %rd14574, 32;
	and.b64  	%rd14576, %rd14574, 4294967295;
	mad.lo.s64 	%rd16034, %rd3078, %rd14485, %rd14576;
	shr.u64 	%rd14577, %rd16034, 32;
	cvt.u32.u64 	%r5283, %rd14575;
	cvt.u32.u64 	%r5284, %rd14569;
	cvt.u32.u64 	%r5285, %rd14559;
	cvt.u32.u64 	%r5286, %rd14545;
	cvt.u32.u64 	%r5287, %rd14527;
	cvt.u32.u64 	%r5288, %rd14504;
	cvt.u32.u64 	%r5290, %rd14505;
	mad.lo.s32 	%r5291, %r5290, %r5240, %r5288;
	add.s32 	%r5292, %r5287, %r5291;
	cvt.u32.u64 	%r5293, %rd15970;
	cvt.u32.u64 	%r5294, %rd16027;
	mad.lo.s32 	%r5295, %r5294, %r5293, %r5292;
	add.s32 	%r5296, %r5286, %r5295;
	cvt.u32.u64 	%r5297, %rd15971;
	cvt.u32.u64 	%r5298, %rd16026;
	mad.lo.s32 	%r5299, %r5298, %r5297, %r5296;
	add.s32 	%r5300, %r5285, %r5299;
	cvt.u32.u64 	%r5301, %rd15972;
	cvt.u32.u64 	%r5302, %rd16025;
	mad.lo.s32 	%r5303, %r5302, %r5301, %r5300;
	add.s32 	%r5304, %r5284, %r5303;
	cvt.u32.u64 	%r5305, %rd15973;
	cvt.u32.u64 	%r5306, %rd16024;
	mad.lo.s32 	%r5307, %r5306, %r5305, %r5304;
	add.s32 	%r5308, %r5283, %r5307;
	cvt.u32.u64 	%r5309, %rd15974;
	cvt.u32.u64 	%r5310, %rd16023;
	mad.lo.s32 	%r5311, %r5310, %r5309, %r5308;
	cvt.u32.u64 	%r5312, %rd14577;
	add.s32 	%r5313, %r5312, %r5311;
	cvt.u32.u64 	%r5314, %rd15975;
	cvt.u32.u64 	%r5315, %rd16022;
	mad.lo.s32 	%r5316, %r5315, %r5314, %r5313;
	cvt.u32.u64 	%r5318, %rd14485;
	mad.lo.s32 	%r5882, %r5318, %r5241, %r5316;
$L__BB0_1366:
	cvt.u32.u64 	%r1449, %rd16034;
	cvt.u32.u64 	%r1450, %rd16033;
	cvt.u32.u64 	%r1451, %rd16032;
	cvt.u32.u64 	%r1452, %rd16031;
	cvt.u32.u64 	%r1453, %rd16030;
	cvt.u32.u64 	%r1454, %rd16029;
	setp.gt.u32 	%p1598, %r5882, %r28;
	@%p1598 bra 	$L__BB0_1380;
	setp.lt.u32 	%p1599, %r5882, %r28;
	@%p1599 bra 	$L__BB0_1381;
	cvt.u32.u64 	%r5319, %rd11;
	setp.lt.u32 	%p1600, %r5319, %r1449;
	@%p1600 bra 	$L__BB0_1380;
	setp.gt.u32 	%p1601, %r5319, %r1449;
	@%p1601 bra 	$L__BB0_1381;
	cvt.u32.u64 	%r5321, %rd10;
	setp.lt.u32 	%p1602, %r5321, %r1450;
	@%p1602 bra 	$L__BB0_1380;
	setp.gt.u32 	%p1603, %r5321, %r1450;
	@%p1603 bra 	$L__BB0_1381;
	cvt.u32.u64 	%r5323, %rd9;
	setp.lt.u32 	%p1604, %r5323, %r1451;
	@%p1604 bra 	$L__BB0_1380;
	setp.gt.u32 	%p1605, %r5323, %r1451;
	@%p1605 bra 	$L__BB0_1381;
	cvt.u32.u64 	%r5325, %rd8;
	setp.lt.u32 	%p1606, %r5325, %r1452;
	@%p1606 bra 	$L__BB0_1380;
	setp.gt.u32 	%p1607, %r5325, %r1452;
	@%p1607 bra 	$L__BB0_1381;
	cvt.u32.u64 	%r5327, %rd7;
	setp.lt.u32 	%p1608, %r5327, %r1453;
	@%p1608 bra 	$L__BB0_1380;
	setp.gt.u32 	%p1609, %r5327, %r1453;
	@%p1609 bra 	$L__BB0_1381;
	cvt.u32.u64 	%r5329, %rd6;
	setp.lt.u32 	%p1610, %r5329, %r1454;
	@%p1610 bra 	$L__BB0_1380;
	cvt.u32.u64 	%r5330, %rd5;
	setp.gt.u32 	%p1611, %r5329, %r1454;
	cvt.u32.u64 	%r5332, %rd16028;
	setp.gt.u32 	%p1612, %r5330, %r5332;
	or.pred  	%p1613, %p1611, %p1612;
	@%p1613 bra 	$L__BB0_1381;
$L__BB0_1380:
	and.b64  	%rd14841, %rd16028, 4294967295;
	sub.s64 	%rd16028, %rd14841, %rd5;
	shr.u64 	%rd14842, %rd16028, 63;
	and.b64  	%rd14843, %rd16029, 4294967295;
	add.s64 	%rd14844, %rd14842, %rd6;
	sub.s64 	%rd16029, %rd14843, %rd14844;
	shr.u64 	%rd14845, %rd16029, 63;
	and.b64  	%rd14846, %rd16030, 4294967295;
	add.s64 	%rd14847, %rd14845, %rd7;
	sub.s64 	%rd16030, %rd14846, %rd14847;
	shr.u64 	%rd14848, %rd16030, 63;
	and.b64  	%rd14849, %rd16031, 4294967295;
	add.s64 	%rd14850, %rd14848, %rd8;
	sub.s64 	%rd16031, %rd14849, %rd14850;
	shr.u64 	%rd14851, %rd16031, 63;
	and.b64  	%rd14852, %rd16032, 4294967295;
	add.s64 	%rd14853, %rd14851, %rd9;
	sub.s64 	%rd16032, %rd14852, %rd14853;
	shr.u64 	%rd14854, %rd16032, 63;
	and.b64  	%rd14855, %rd16033, 4294967295;
	add.s64 	%rd14856, %rd14854, %rd10;
	sub.s64 	%rd16033, %rd14855, %rd14856;
	shr.u64 	%rd14857, %rd16033, 63;
	and.b64  	%rd14858, %rd16034, 4294967295;
	add.s64 	%rd14859, %rd14857, %rd11;
	sub.s64 	%rd16034, %rd14858, %rd14859;
	shr.u64 	%rd14860, %rd16034, 63;
	cvt.u32.u64 	%r5439, %rd14860;
	add.s32 	%r5440, %r28, %r5439;
	sub.s32 	%r5882, %r5882, %r5440;
	bra.uni 	$L__BB0_1366;
$L__BB0_1381:
	mul.lo.s64 	%rd16035, %rd3099, %rd2941;
	shr.u64 	%rd14579, %rd16035, 32;
	mad.lo.s64 	%rd14580, %rd3100, %rd2941, %rd14579;
	shr.u64 	%rd14581, %rd14580, 32;
	mad.lo.s64 	%rd14582, %rd3102, %rd2941, %rd14581;
	shr.u64 	%rd14583, %rd14582, 32;
	mad.lo.s64 	%rd14584, %rd3104, %rd2941, %rd14583;
	shr.u64 	%rd14585, %rd14584, 32;
	mad.lo.s64 	%rd14586, %rd3106, %rd2941, %rd14585;
	shr.u64 	%rd14587, %rd14586, 32;
	mad.lo.s64 	%rd14588, %rd3108, %rd2941, %rd14587;
	shr.u64 	%rd14589, %rd14588, 32;
	mad.lo.s64 	%rd14590, %rd3110, %rd2941, %rd14589;
	shr.u64 	%rd14591, %rd14590, 32;
	and.b64  	%rd14592, %rd14580, 4294967295;
	mad.lo.s64 	%rd16036, %rd3099, %rd2942, %rd14592;
	shr.u64 	%rd14593, %rd16036, 32;
	and.b64  	%rd14594, %rd14582, 4294967295;
	add.s64 	%rd14595, %rd14593, %rd14594;
	mad.lo.s64 	%rd14596, %rd3100, %rd2942, %rd14595;
	shr.u64 	%rd14597, %rd14596, 32;
	and.b64  	%rd14598, %rd14584, 4294967295;
	add.s64 	%rd14599, %rd14597, %rd14598;
	mad.lo.s64 	%rd14600, %rd3102, %rd2942, %rd14599;
	shr.u64 	%rd14601, %rd14600, 32;
	and.b64  	%rd14602, %rd14586, 4294967295;
	add.s64 	%rd14603, %rd14601, %rd14602;
	mad.lo.s64 	%rd14604, %rd3104, %rd2942, %rd14603;
	shr.u64 	%rd14605, %rd14604, 32;
	and.b64  	%rd14606, %rd14588, 4294967295;
	add.s64 	%rd14607, %rd14605, %rd14606;
	mad.lo.s64 	%rd14608, %rd3106, %rd2942, %rd14607;
	shr.u64 	%rd14609, %rd14608, 32;
	and.b64  	%rd14610, %rd14590, 4294967295;
	add.s64 	%rd14611, %rd14609, %rd14610;
	mad.lo.s64 	%rd14612, %rd3108, %rd2942, %rd14611;
	shr.u64 	%rd14613, %rd14612, 32;
	and.b64  	%rd14614, %rd14596, 4294967295;
	mad.lo.s64 	%rd16037, %rd3099, %rd2944, %rd14614;
	shr.u64 	%rd14615, %rd16037, 32;
	and.b64  	%rd14616, %rd14600, 4294967295;
	add.s64 	%rd14617, %rd14615, %rd14616;
	mad.lo.s64 	%rd14618, %rd3100, %rd2944, %rd14617;
	shr.u64 	%rd14619, %rd14618, 32;
	and.b64  	%rd14620, %rd14604, 4294967295;
	add.s64 	%rd14621, %rd14619, %rd14620;
	mad.lo.s64 	%rd14622, %rd3102, %rd2944, %rd14621;
	shr.u64 	%rd14623, %rd14622, 32;
	and.b64  	%rd14624, %rd14608, 4294967295;
	add.s64 	%rd14625, %rd14623, %rd14624;
	mad.lo.s64 	%rd14626, %rd3104, %rd2944, %rd14625;
	shr.u64 	%rd14627, %rd14626, 32;
	and.b64  	%rd14628, %rd14612, 4294967295;
	add.s64 	%rd14629, %rd14627, %rd14628;
	mad.lo.s64 	%rd14630, %rd3106, %rd2944, %rd14629;
	shr.u64 	%rd14631, %rd14630, 32;
	and.b64  	%rd14632, %rd14618, 4294967295;
	mad.lo.s64 	%rd16038, %rd3099, %rd2946, %rd14632;
	shr.u64 	%rd14633, %rd16038, 32;
	and.b64  	%rd14634, %rd14622, 4294967295;
	add.s64 	%rd14635, %rd14633, %rd14634;
	mad.lo.s64 	%rd14636, %rd3100, %rd2946, %rd14635;
	shr.u64 	%rd14637, %rd14636, 32;
	and.b64  	%rd14638, %rd14626, 4294967295;
	add.s64 	%rd14639, %rd14637, %rd14638;
	mad.lo.s64 	%rd14640, %rd3102, %rd2946, %rd14639;
	shr.u64 	%rd14641, %rd14640, 32;
	and.b64  	%rd14642, %rd14630, 4294967295;
	add.s64 	%rd14643, %rd14641, %rd14642;
	mad.lo.s64 	%rd14644, %rd3104, %rd2946, %rd14643;
	shr.u64 	%rd14645, %rd14644, 32;
	and.b64  	%rd14646, %rd14636, 4294967295;
	mad.lo.s64 	%rd16039, %rd3099, %rd2948, %rd14646;
	shr.u64 	%rd14647, %rd16039, 32;
	and.b64  	%rd14648, %rd14640, 4294967295;
	add.s64 	%rd14649, %rd14647, %rd14648;
	mad.lo.s64 	%rd14650, %rd3100, %rd2948, %rd14649;
	shr.u64 	%rd14651, %rd14650, 32;
	and.b64  	%rd14652, %rd14644, 4294967295;
	add.s64 	%rd14653, %rd14651, %rd14652;
	mad.lo.s64 	%rd14654, %rd3102, %rd2948, %rd14653;
	shr.u64 	%rd14655, %rd14654, 32;
	and.b64  	%rd14656, %rd14650, 4294967295;
	mad.lo.s64 	%rd16040, %rd3099, %rd2950, %rd14656;
	shr.u64 	%rd14657, %rd16040, 32;
	and.b64  	%rd14658, %rd14654, 4294967295;
	add.s64 	%rd14659, %rd14657, %rd14658;
	mad.lo.s64 	%rd14660, %rd3100, %rd2950, %rd14659;
	shr.u64 	%rd14661, %rd14660, 32;
	and.b64  	%rd14662, %rd14660, 4294967295;
	mad.lo.s64 	%rd16041, %rd3099, %rd2952, %rd14662;
	shr.u64 	%rd14663, %rd16041, 32;
	cvt.u32.u64 	%r5333, %rd14661;
	cvt.u32.u64 	%r5334, %rd14655;
	cvt.u32.u64 	%r5335, %rd14645;
	cvt.u32.u64 	%r5336, %rd14631;
	cvt.u32.u64 	%r5337, %rd14613;
	cvt.u32.u64 	%r5338, %rd14591;
	cvt.u32.u64 	%r5339, %rd3112;
	mad.lo.s32 	%r5341, %r1197, %r5339, %r5338;
	add.s32 	%r5342, %r5337, %r5341;
	cvt.u32.u64 	%r5343, %rd2491;
	mad.lo.s32 	%r5345, %r1391, %r5343, %r5342;
	add.s32 	%r5346, %r5336, %r5345;
	cvt.u32.u64 	%r5347, %rd2492;
	mad.lo.s32 	%r5349, %r1392, %r5347, %r5346;
	add.s32 	%r5350, %r5335, %r5349;
	cvt.u32.u64 	%r5351, %rd2493;
	mad.lo.s32 	%r5353, %r1393, %r5351, %r5350;
	add.s32 	%r5354, %r5334, %r5353;
	cvt.u32.u64 	%r5355, %rd2494;
	mad.lo.s32 	%r5357, %r1394, %r5355, %r5354;
	add.s32 	%r5358, %r5333, %r5357;
	cvt.u32.u64 	%r5359, %rd2495;
	mad.lo.s32 	%r5361, %r1395, %r5359, %r5358;
	cvt.u32.u64 	%r5362, %rd14663;
	add.s32 	%r5363, %r5362, %r5361;
	cvt.u32.u64 	%r5364, %rd2496;
	mad.lo.s32 	%r5366, %r1396, %r5364, %r5363;
	cvt.u32.u64 	%r5367, %rd2954;
	cvt.u32.u64 	%r5368, %rd15983;
	mad.lo.s32 	%r5883, %r5368, %r5367, %r5366;
$L__BB0_1382:
	cvt.u32.u64 	%r1458, %rd16041;
	cvt.u32.u64 	%r1459, %rd16040;
	cvt.u32.u64 	%r1460, %rd16039;
	cvt.u32.u64 	%r1461, %rd16038;
	cvt.u32.u64 	%r1462, %rd16037;
	cvt.u32.u64 	%r1463, %rd16036;
	setp.gt.u32 	%p1614, %r5883, %r28;
	@%p1614 bra 	$L__BB0_1396;
	setp.lt.u32 	%p1615, %r5883, %r28;
	@%p1615 bra 	$L__BB0_1397;
	cvt.u32.u64 	%r5369, %rd11;
	setp.lt.u32 	%p1616, %r5369, %r1458;
	@%p1616 bra 	$L__BB0_1396;
	setp.gt.u32 	%p1617, %r5369, %r1458;
	@%p1617 bra 	$L__BB0_1397;
	cvt.u32.u64 	%r5371, %rd10;
	setp.lt.u32 	%p1618, %r5371, %r1459;
	@%p1618 bra 	$L__BB0_1396;
	setp.gt.u32 	%p1619, %r5371, %r1459;
	@%p1619 bra 	$L__BB0_1397;
	cvt.u32.u64 	%r5373, %rd9;
	setp.lt.u32 	%p1620, %r5373, %r1460;
	@%p1620 bra 	$L__BB0_1396;
	setp.gt.u32 	%p1621, %r5373, %r1460;
	@%p1621 bra 	$L__BB0_1397;
	cvt.u32.u64 	%r5375, %rd8;
	setp.lt.u32 	%p1622, %r5375, %r1461;
	@%p1622 bra 	$L__BB0_1396;
	setp.gt.u32 	%p1623, %r5375, %r1461;
	@%p1623 bra 	$L__BB0_1397;
	cvt.u32.u64 	%r5377, %rd7;
	setp.lt.u32 	%p1624, %r5377, %r1462;
	@%p1624 bra 	$L__BB0_1396;
	setp.gt.u32 	%p1625, %r5377, %r1462;
	@%p1625 bra 	$L__BB0_1397;
	cvt.u32.u64 	%r5379, %rd6;
	setp.lt.u32 	%p1626, %r5379, %r1463;
	@%p1626 bra 	$L__BB0_1396;
	cvt.u32.u64 	%r5380, %rd5;
	setp.gt.u32 	%p1627, %r5379, %r1463;
	cvt.u32.u64 	%r5382, %rd16035;
	setp.gt.u32 	%p1628, %r5380, %r5382;
	or.pred  	%p1629, %p1627, %p1628;
	@%p1629 bra 	$L__BB0_1397;
$L__BB0_1396:
	and.b64  	%rd14821, %rd16035, 4294967295;
	sub.s64 	%rd16035, %rd14821, %rd5;
	shr.u64 	%rd14822, %rd16035, 63;
	and.b64  	%rd14823, %rd16036, 4294967295;
	add.s64 	%rd14824, %rd14822, %rd6;
	sub.s64 	%rd16036, %rd14823, %rd14824;
	shr.u64 	%rd14825, %rd16036, 63;
	and.b64  	%rd14826, %rd16037, 4294967295;
	add.s64 	%rd14827, %rd14825, %rd7;
	sub.s64 	%rd16037, %rd14826, %rd14827;
	shr.u64 	%rd14828, %rd16037, 63;
	and.b64  	%rd14829, %rd16038, 4294967295;
	add.s64 	%rd14830, %rd14828, %rd8;
	sub.s64 	%rd16038, %rd14829, %rd14830;
	shr.u64 	%rd14831, %rd16038, 63;
	and.b64  	%rd14832, %rd16039, 4294967295;
	add.s64 	%rd14833, %rd14831, %rd9;
	sub.s64 	%rd16039, %rd14832, %rd14833;
	shr.u64 	%rd14834, %rd16039, 63;
	and.b64  	%rd14835, %rd16040, 4294967295;
	add.s64 	%rd14836, %rd14834, %rd10;
	sub.s64 	%rd16040, %rd14835, %rd14836;
	shr.u64 	%rd14837, %rd16040, 63;
	and.b64  	%rd14838, %rd16041, 4294967295;
	add.s64 	%rd14839, %rd14837, %rd11;
	sub.s64 	%rd16041, %rd14838, %rd14839;
	shr.u64 	%rd14840, %rd16041, 63;
	cvt.u32.u64 	%r5437, %rd14840;
	add.s32 	%r5438, %r28, %r5437;
	sub.s32 	%r5883, %r5883, %r5438;
	bra.uni 	$L__BB0_1382;
$L__BB0_1397:
	and.b64  	%rd14665, %rd16028, 4294967295;
	and.b64  	%rd14666, %rd16035, 4294967295;
	sub.s64 	%rd14667, %rd14665, %rd14666;
	cvt.u32.u64 	%r5902, %rd14667;
	shr.u64 	%rd14668, %rd14667, 63;
	and.b64  	%rd14669, %rd16029, 4294967295;
	and.b64  	%rd14670, %rd16036, 4294967295;
	add.s64 	%rd14671, %rd14668, %rd14670;
	sub.s64 	%rd16042, %rd14669, %rd14671;
	shr.u64 	%rd14672, %rd16042, 63;
	and.b64  	%rd14673, %rd16030, 4294967295;
	and.b64  	%rd14674, %rd16037, 4294967295;
	add.s64 	%rd14675, %rd14672, %rd14674;
	sub.s64 	%rd16043, %rd14673, %rd14675;
	shr.u64 	%rd14676, %rd16043, 63;
	and.b64  	%rd14677, %rd16031, 4294967295;
	and.b64  	%rd14678, %rd16038, 4294967295;
	add.s64 	%rd14679, %rd14676, %rd14678;
	sub.s64 	%rd16044, %rd14677, %rd14679;
	shr.u64 	%rd14680, %rd16044, 63;
	and.b64  	%rd14681, %rd16032, 4294967295;
	and.b64  	%rd14682, %rd16039, 4294967295;
	add.s64 	%rd14683, %rd14680, %rd14682;
	sub.s64 	%rd16045, %rd14681, %rd14683;
	shr.u64 	%rd14684, %rd16045, 63;
	and.b64  	%rd14685, %rd16033, 4294967295;
	and.b64  	%rd14686, %rd16040, 4294967295;
	add.s64 	%rd14687, %rd14684, %rd14686;
	sub.s64 	%rd16046, %rd14685, %rd14687;
	shr.u64 	%rd14688, %rd16046, 63;
	and.b64  	%rd14689, %rd16034, 4294967295;
	and.b64  	%rd14690, %rd16041, 4294967295;
	add.s64 	%rd14691, %rd14688, %rd14690;
	sub.s64 	%rd16047, %rd14689, %rd14691;
	shr.u64 	%rd14692, %rd16047, 63;
	cvt.u64.u32 	%rd14693, %r5882;
	cvt.u64.u32 	%rd14694, %r5883;
	add.s64 	%rd14695, %rd14692, %rd14694;
	sub.s64 	%rd14696, %rd14693, %rd14695;
	cvt.u32.u64 	%r5895, %rd14696;
	setp.gt.s64 	%p1630, %rd14696, -1;
	@%p1630 bra 	$L__BB0_1399;
	cvt.u32.u64 	%r5383, %rd5;
	add.s32 	%r5902, %r5383, %r5902;
	setp.lt.u32 	%p1631, %r5902, %r5383;
	selp.u64 	%rd14697, 1, 0, %p1631;
	and.b64  	%rd14698, %rd16042, 4294967295;
	add.s64 	%rd14699, %rd14698, %rd14697;
	add.s64 	%rd16042, %rd14699, %rd6;
	shr.u64 	%rd14700, %rd16042, 32;
	and.b64  	%rd14701, %rd16043, 4294967295;
	add.s64 	%rd14702, %rd14700, %rd14701;
	add.s64 	%rd16043, %rd14702, %rd7;
	shr.u64 	%rd14703, %rd16043, 32;
	and.b64  	%rd14704, %rd16044, 4294967295;
	add.s64 	%rd14705, %rd14703, %rd14704;
	add.s64 	%rd16044, %rd14705, %rd8;
	shr.u64 	%rd14706, %rd16044, 32;
	and.b64  	%rd14707, %rd16045, 4294967295;
	add.s64 	%rd14708, %rd14706, %rd14707;
	add.s64 	%rd16045, %rd14708, %rd9;
	shr.u64 	%rd14709, %rd16045, 32;
	and.b64  	%rd14710, %rd16046, 4294967295;
	add.s64 	%rd14711, %rd14709, %rd14710;
	add.s64 	%rd16046, %rd14711, %rd10;
	shr.u64 	%rd14712, %rd16046, 32;
	and.b64  	%rd14713, %rd16047, 4294967295;
	add.s64 	%rd14714, %rd14712, %rd14713;
	add.s64 	%rd16047, %rd14714, %rd11;
	{ .reg .b32 tmp; mov.b64 {tmp, %r5384}, %rd16047; }
	add.s32 	%r5385, %r5895, %r5384;
	add.s32 	%r5895, %r5385, %r28;
$L__BB0_1399:
	cvt.u32.u64 	%r5896, %rd16047;
	cvt.u32.u64 	%r5897, %rd16046;
	cvt.u32.u64 	%r5898, %rd16045;
	cvt.u32.u64 	%r5899, %rd16044;
	cvt.u32.u64 	%r5900, %rd16043;
	cvt.u32.u64 	%r5901, %rd16042;
	mul.lo.s64 	%rd16048, %rd2340, %rd2311;
	shr.u64 	%rd14715, %rd16048, 32;
	mad.lo.s64 	%rd14716, %rd2342, %rd2311, %rd14715;
	shr.u64 	%rd14717, %rd14716, 32;
	mad.lo.s64 	%rd14718, %rd2343, %rd2311, %rd14717;
	shr.u64 	%rd14719, %rd14718, 32;
	mad.lo.s64 	%rd14720, %rd2344, %rd2311, %rd14719;
	shr.u64 	%rd14721, %rd14720, 32;
	mad.lo.s64 	%rd14722, %rd2345, %rd2311, %rd14721;
	shr.u64 	%rd14723, %rd14722, 32;
	mad.lo.s64 	%rd14724, %rd2346, %rd2311, %rd14723;
	shr.u64 	%rd14725, %rd14724, 32;
	mad.lo.s64 	%rd14726, %rd2347, %rd2311, %rd14725;
	shr.u64 	%rd14727, %rd14726, 32;
	and.b64  	%rd14728, %rd14716, 4294967295;
	mad.lo.s64 	%rd16049, %rd2340, %rd2313, %rd14728;
	shr.u64 	%rd14729, %rd16049, 32;
	and.b64  	%rd14730, %rd14718, 4294967295;
	add.s64 	%rd14731, %rd14729, %rd14730;
	mad.lo.s64 	%rd14732, %rd2342, %rd2313, %rd14731;
	shr.u64 	%rd14733, %rd14732, 32;
	and.b64  	%rd14734, %rd14720, 4294967295;
	add.s64 	%rd14735, %rd14733, %rd14734;
	mad.lo.s64 	%rd14736, %rd2343, %rd2313, %rd14735;
	shr.u64 	%rd14737, %rd14736, 32;
	and.b64  	%rd14738, %rd14722, 4294967295;
	add.s64 	%rd14739, %rd14737, %rd14738;
	mad.lo.s64 	%rd14740, %rd2344, %rd2313, %rd14739;
	shr.u64 	%rd14741, %rd14740, 32;
	and.b64  	%rd14742, %rd14724, 4294967295;
	add.s64 	%rd14743, %rd14741, %rd14742;
	mad.lo.s64 	%rd14744, %rd2345, %rd2313, %rd14743;
	shr.u64 	%rd14745, %rd14744, 32;
	and.b64  	%rd14746, %rd14726, 4294967295;
	add.s64 	%rd14747, %rd14745, %rd14746;
	mad.lo.s64 	%rd14748, %rd2346, %rd2313, %rd14747;
	shr.u64 	%rd14749, %rd14748, 32;
	and.b64  	%rd14750, %rd14732, 4294967295;
	mad.lo.s64 	%rd16050, %rd2340, %rd2314, %rd14750;
	shr.u64 	%rd14751, %rd16050, 32;
	and.b64  	%rd14752, %rd14736, 4294967295;
	add.s64 	%rd14753, %rd14751, %rd14752;
	mad.lo.s64 	%rd14754, %rd2342, %rd2314, %rd14753;
	shr.u64 	%rd14755, %rd14754, 32;
	and.b64  	%rd14756, %rd14740, 4294967295;
	add.s64 	%rd14757, %rd14755, %rd14756;
	mad.lo.s64 	%rd14758, %rd2343, %rd2314, %rd14757;
	shr.u64 	%rd14759, %rd14758, 32;
	and.b64  	%rd14760, %rd14744, 4294967295;
	add.s64 	%rd14761, %rd14759, %rd14760;
	mad.lo.s64 	%rd14762, %rd2344, %rd2314, %rd14761;
	shr.u64 	%rd14763, %rd14762, 32;
	and.b64  	%rd14764, %rd14748, 4294967295;
	add.s64 	%rd14765, %rd14763, %rd14764;
	mad.lo.s64 	%rd14766, %rd2345, %rd2314, %rd14765;
	shr.u64 	%rd14767, %rd14766, 32;
	and.b64  	%rd14768, %rd14754, 4294967295;
	mad.lo.s64 	%rd16051, %rd2340, %rd2315, %rd14768;
	shr.u64 	%rd14769, %rd16051, 32;
	and.b64  	%rd14770, %rd14758, 4294967295;
	add.s64 	%rd14771, %rd14769, %rd14770;
	mad.lo.s64 	%rd14772, %rd2342, %rd2315, %rd14771;
	shr.u64 	%rd14773, %rd14772, 32;
	and.b64  	%rd14774, %rd14762, 4294967295;
	add.s64 	%rd14775, %rd14773, %rd14774;
	mad.lo.s64 	%rd14776, %rd2343, %rd2315, %rd14775;
	shr.u64 	%rd14777, %rd14776, 32;
	and.b64  	%rd14778, %rd14766, 4294967295;
	add.s64 	%rd14779, %rd14777, %rd14778;
	mad.lo.s64 	%rd14780, %rd2344, %rd2315, %rd14779;
	shr.u64 	%rd14781, %rd14780, 32;
	and.b64  	%rd14782, %rd14772, 4294967295;
	mad.lo.s64 	%rd16052, %rd2340, %rd2316, %rd14782;
	shr.u64 	%rd14783, %rd16052, 32;
	and.b64  	%rd14784, %rd14776, 4294967295;
	add.s64 	%rd14785, %rd14783, %rd14784;
	mad.lo.s64 	%rd14786, %rd2342, %rd2316, %rd14785;
	shr.u64 	%rd14787, %rd14786, 32;
	and.b64  	%rd14788, %rd14780, 4294967295;
	add.s64 	%rd14789, %rd14787, %rd14788;
	mad.lo.s64 	%rd14790, %rd2343, %rd2316, %rd14789;
	shr.u64 	%rd14791, %rd14790, 32;
	and.b64  	%rd14792, %rd14786, 4294967295;
	mad.lo.s64 	%rd16053, %rd2340, %rd2317, %rd14792;
	shr.u64 	%rd14793, %rd16053, 32;
	and.b64  	%rd14794, %rd14790, 4294967295;
	add.s64 	%rd14795, %rd14793, %rd14794;
	mad.lo.s64 	%rd14796, %rd2342, %rd2317, %rd14795;
	shr.u64 	%rd14797, %rd14796, 32;
	and.b64  	%rd14798, %rd14796, 4294967295;
	mad.lo.s64 	%rd16054, %rd2340, %rd2318, %rd14798;
	shr.u64 	%rd14799, %rd16054, 32;
	cvt.u32.u64 	%r5386, %rd14797;
	cvt.u32.u64 	%r5387, %rd14791;
	cvt.u32.u64 	%r5388, %rd14781;
	cvt.u32.u64 	%r5389, %rd14767;
	cvt.u32.u64 	%r5390, %rd14749;
	cvt.u32.u64 	%r5391, %rd14727;
	mad.lo.s32 	%r5394, %r4388, %r4553, %r5391;
	add.s32 	%r5395, %r5390, %r5394;
	cvt.u32.u64 	%r5396, %rd2313;
	cvt.u32.u64 	%r5397, %rd2347;
	mad.lo.s32 	%r5398, %r5397, %r5396, %r5395;
	add.s32 	%r5399, %r5389, %r5398;
	cvt.u32.u64 	%r5400, %rd2314;
	cvt.u32.u64 	%r5401, %rd2346;
	mad.lo.s32 	%r5402, %r5401, %r5400, %r5399;
	add.s32 	%r5403, %r5388, %r5402;
	cvt.u32.u64 	%r5404, %rd2315;
	cvt.u32.u64 	%r5405, %rd2345;
	mad.lo.s32 	%r5406, %r5405, %r5404, %r5403;
	add.s32 	%r5407, %r5387, %r5406;
	cvt.u32.u64 	%r5408, %rd2316;
	cvt.u32.u64 	%r5409, %rd2344;
	mad.lo.s32 	%r5410, %r5409, %r5408, %r5407;
	add.s32 	%r5411, %r5386, %r5410;
	cvt.u32.u64 	%r5412, %rd2317;
	cvt.u32.u64 	%r5413, %rd2343;
	mad.lo.s32 	%r5414, %r5413, %r5412, %r5411;
	cvt.u32.u64 	%r5415, %rd14799;
	add.s32 	%r5416, %r5415, %r5414;
	cvt.u32.u64 	%r5418, %rd2342;
	mad.lo.s32 	%r5419, %r5418, %r4529, %r5416;
	cvt.u32.u64 	%r5421, %rd2340;
	mad.lo.s32 	%r5887, %r5421, %r4348, %r5419;
$L__BB0_1400:
	cvt.u32.u64 	%r5888, %rd16054;
	cvt.u32.u64 	%r5889, %rd16053;
	cvt.u32.u64 	%r5890, %rd16052;
	cvt.u32.u64 	%r5891, %rd16051;
	cvt.u32.u64 	%r5892, %rd16050;
	cvt.u32.u64 	%r5893, %rd16049;
	cvt.u32.u64 	%r5894, %rd16048;
	setp.gt.u32 	%p1632, %r5887, %r28;
	@%p1632 bra 	$L__BB0_1414;
	setp.lt.u32 	%p1633, %r5887, %r28;
	@%p1633 bra 	$L__BB0_1282;
	cvt.u32.u64 	%r5422, %rd11;
	setp.lt.u32 	%p1634, %r5422, %r5888;
	@%p1634 bra 	$L__BB0_1414;
	setp.gt.u32 	%p1635, %r5422, %r5888;
	@%p1635 bra 	$L__BB0_1282;
	cvt.u32.u64 	%r5424, %rd10;
	setp.lt.u32 	%p1636, %r5424, %r5889;
	@%p1636 bra 	$L__BB0_1414;
	setp.gt.u32 	%p1637, %r5424, %r5889;
	@%p1637 bra 	$L__BB0_1282;
	cvt.u32.u64 	%r5426, %rd9;
	setp.lt.u32 	%p1638, %r5426, %r5890;
	@%p1638 bra 	$L__BB0_1414;
	setp.gt.u32 	%p1639, %r5426, %r5890;
	@%p1639 bra 	$L__BB0_1282;
	cvt.u32.u64 	%r5428, %rd8;
	setp.lt.u32 	%p1640, %r5428, %r5891;
	@%p1640 bra 	$L__BB0_1414;
	setp.gt.u32 	%p1641, %r5428, %r5891;
	@%p1641 bra 	$L__BB0_1282;
	cvt.u32.u64 	%r5430, %rd7;
	setp.lt.u32 	%p1642, %r5430, %r5892;
	@%p1642 bra 	$L__BB0_1414;
	setp.gt.u32 	%p1643, %r5430, %r5892;
	@%p1643 bra 	$L__BB0_1282;
	cvt.u32.u64 	%r5432, %rd6;
	setp.lt.u32 	%p1644, %r5432, %r5893;
	@%p1644 bra 	$L__BB0_1414;
	cvt.u32.u64 	%r5434, %rd5;
	setp.gt.u32 	%p1645, %r5432, %r5893;
	setp.gt.u32 	%p1646, %r5434, %r5894;
	or.pred  	%p1647, %p1645, %p1646;
	@%p1647 bra 	$L__BB0_1282;
$L__BB0_1414:
	and.b64  	%rd14801, %rd16048, 4294967295;
	sub.s64 	%rd16048, %rd14801, %rd5;
	shr.u64 	%rd14802, %rd16048, 63;
	and.b64  	%rd14803, %rd16049, 4294967295;
	add.s64 	%rd14804, %rd14802, %rd6;
	sub.s64 	%rd16049, %rd14803, %rd14804;
	shr.u64 	%rd14805, %rd16049, 63;
	and.b64  	%rd14806, %rd16050, 4294967295;
	add.s64 	%rd14807, %rd14805, %rd7;
	sub.s64 	%rd16050, %rd14806, %rd14807;
	shr.u64 	%rd14808, %rd16050, 63;
	and.b64  	%rd14809, %rd16051, 4294967295;
	add.s64 	%rd14810, %rd14808, %rd8;
	sub.s64 	%rd16051, %rd14809, %rd14810;
	shr.u64 	%rd14811, %rd16051, 63;
	and.b64  	%rd14812, %rd16052, 4294967295;
	add.s64 	%rd14813, %rd14811, %rd9;
	sub.s64 	%rd16052, %rd14812, %rd14813;
	shr.u64 	%rd14814, %rd16052, 63;
	and.b64  	%rd14815, %rd16053, 4294967295;
	add.s64 	%rd14816, %rd14814, %rd10;
	sub.s64 	%rd16053, %rd14815, %rd14816;
	shr.u64 	%rd14817, %rd16053, 63;
	and.b64  	%rd14818, %rd16054, 4294967295;
	add.s64 	%rd14819, %rd14817, %rd11;
	sub.s64 	%rd16054, %rd14818, %rd14819;
	shr.u64 	%rd14820, %rd16054, 63;
	cvt.u32.u64 	%r5435, %rd14820;
	add.s32 	%r5436, %r28, %r5435;
	sub.s32 	%r5887, %r5887, %r5436;
	bra.uni 	$L__BB0_1400;
$L__BB0_1415:
	cvt.u32.u64 	%r1633, %rd15111;
	mul.hi.u32 	%r1634, %r1633, 954437177;
	shr.u32 	%r1635, %r1634, 1;
	mul.lo.s32 	%r1636, %r1635, 9;
	sub.s32 	%r1637, %r1633, %r1636;
	cvt.u64.u32 	%rd3273, %r1637;
	setp.gt.u32 	%p19, %r1637, 3;
	add.s64 	%rd3274, %rd3273, -3;
	sub.s64 	%rd3275, 3, %rd3273;
	selp.b64 	%rd3276, %rd3274, %rd3275, %p19;
	setp.lt.u64 	%p20, %rd3276, %rd3273;
	selp.b64 	%rd3277, 3, 0, %p20;
	min.u64 	%rd3278, %rd3276, %rd3273;
	setp.gt.u32 	%p21, %r1637, 6;
	add.s64 	%rd3279, %rd3273, -6;
	sub.s64 	%rd3280, 6, %rd3273;
	selp.b64 	%rd3281, %rd3279, %rd3280, %p21;
	setp.lt.u64 	%p22, %rd3281, %rd3278;
	selp.b64 	%rd3282, 6, %rd3277, %p22;
	min.u64 	%rd3283, %rd3281, %rd3278;
	setp.lt.u64 	%p23, %rd3282, %rd3273;
	sub.s64 	%rd3284, 9, %rd3283;
	selp.b64 	%rd3285, %rd3284, %rd3283, %p23;
	add.s64 	%rd15111, %rd3285, %rd15111;
	bra.uni 	$L__BB0_21;

}
	// .globl	_Z11step_kernelP13KangarooStateiPK5PointPj
.visible .entry _Z11step_kernelP13KangarooStateiPK5PointPj(
	.param .u64 .ptr .align 1 _Z11step_kernelP13KangarooStateiPK5PointPj_param_0,
	.param .u32 _Z11step_kernelP13KangarooStateiPK5PointPj_param_1,
	.param .u64 .ptr .align 1 _Z11step_kernelP13KangarooStateiPK5PointPj_param_2,
	.param .u64 .ptr .align 1 _Z11step_kernelP13KangarooStateiPK5PointPj_param_3
)
{
	.reg .pred 	%p<467>;
	.reg .b32 	%r<1912>;
	.reg .b64 	%rd<4927>;

	ld.param.u32 	%r348, [_Z11step_kernelP13KangarooStateiPK5PointPj_param_1];
	ld.param.u64 	%rd955, [_Z11step_kernelP13KangarooStateiPK5PointPj_param_2];
	ld.param.u64 	%rd956, [_Z11step_kernelP13KangarooStateiPK5PointPj_param_3];
	mov.u32 	%r349, %ctaid.x;
	mov.u32 	%r350, %ntid.x;
	mov.u32 	%r351, %tid.x;
	mad.lo.s32 	%r1, %r349, %r350, %r351;
	setp.ge.s32 	%p1, %r1, %r348;
	@%p1 bra 	$L__BB1_298;
	ld.param.u64 	%rd4658, [_Z11step_kernelP13KangarooStateiPK5PointPj_param_0];
	cvta.to.global.u64 	%rd957, %rd4658;
	mul.wide.s32 	%rd958, %r1, 192;
	add.s64 	%rd1, %rd957, %rd958;
	ld.global.u64 	%rd2, [%rd1+176];
	setp.ne.s64 	%p2, %rd2, 0;
	@%p2 bra 	$L__BB1_3;
	shr.s32 	%r352, %r1, 31;
	shr.u32 	%r353, %r352, 20;
	add.s32 	%r354, %r1, %r353;
	shr.s32 	%r355, %r354, 12;
	shr.u32 	%r356, %r352, 27;
	add.s32 	%r357, %r1, %r356;
	and.b32  	%r358, %r357, -32;
	sub.s32 	%r359, %r1, %r358;
	cvta.to.global.u64 	%rd959, %rd956;
	mul.wide.s32 	%rd960, %r359, 4;
	add.s64 	%rd961, %rd959, %rd960;
	ld.global.u32 	%r360, [%rd961];
	cvta.to.global.u64 	%rd962, %rd955;
	mul.wide.s32 	%rd963, %r355, 96;
	add.s64 	%rd964, %rd962, %rd963;
	ld.global.u32 	%r361, [%rd964];
	ld.global.u32 	%r362, [%rd964+4];
	ld.global.u32 	%r363, [%rd964+8];
	ld.global.u32 	%r364, [%rd964+12];
	ld.global.u32 	%r365, [%rd964+16];
	ld.global.u32 	%r366, [%rd964+20];
	ld.global.u32 	%r367, [%rd964+24];
	ld.global.u32 	%r368, [%rd964+28];
	ld.global.u32 	%r369, [%rd964+32];
	ld.global.u32 	%r370, [%rd964+36];
	ld.global.u32 	%r371, [%rd964+40];
	ld.global.u32 	%r372, [%rd964+44];
	ld.global.u32 	%r373, [%rd964+48];
	ld.global.u32 	%r374, [%rd964+52];
	ld.global.u32 	%r375, [%rd964+56];
	ld.global.u32 	%r376, [%rd964+60];
	ld.global.u32 	%r377, [%rd964+64];
	ld.global.u32 	%r378, [%rd964+68];
	ld.global.u32 	%r379, [%rd964+72];
	ld.global.u32 	%r380, [%rd964+76];
	ld.global.u32 	%r381, [%rd964+80];
	ld.global.u32 	%r382, [%rd964+84];
	ld.global.u32 	%r383, [%rd964+88];
	ld.global.u32 	%r384, [%rd964+92];
	st.global.v2.u32 	[%rd1], {%r361, %r362};
	st.global.v2.u32 	[%rd1+8], {%r363, %r364};
	st.global.v2.u32 	[%rd1+16], {%r365, %r366};
	st.global.v2.u32 	[%rd1+24], {%r367, %r368};
	st.global.v2.u32 	[%rd1+32], {%r369, %r370};
	st.global.v2.u32 	[%rd1+40], {%r371, %r372};
	st.global.v2.u32 	[%rd1+48], {%r373, %r374};
	st.global.v2.u32 	[%rd1+56], {%r375, %r376};
	st.global.v2.u32 	[%rd1+64], {%r377, %r378};
	st.global.v2.u32 	[%rd1+72], {%r379, %r380};
	st.global.v2.u32 	[%rd1+80], {%r381, %r382};
	st.global.v2.u32 	[%rd1+88], {%r383, %r384};
	st.global.u32 	[%rd1+144], %r360;
	mov.b32 	%r385, 0;
	st.global.u32 	[%rd1+148], %r385;
	st.global.u32 	[%rd1+152], %r385;
	st.global.u32 	[%rd1+156], %r385;
$L__BB1_3:
	ld.global.u32 	%r386, [%rd1+184];
	setp.ne.s32 	%p3, %r386, 0;
	@%p3 bra 	$L__BB1_5;
	cvt.u32.u64 	%r1826, %rd2;
	ld.global.v2.u32 	{%r1825, %r1824}, [%rd1];
	ld.global.v2.u32 	{%r1823, %r1822}, [%rd1+8];
	bra.uni 	$L__BB1_6;
$L__BB1_5:
	ld.global.v2.u32 	{%r1823, %r1822}, [%rd1+8];
	ld.global.v2.u32 	{%r1825, %r1824}, [%rd1];
	ld.global.u32 	%r387, [%rd1+96];
	ld.global.u32 	%r388, [%rd1+100];
	cvt.u32.u64 	%r389, %rd2;
	xor.b32  	%r390, %r387, %r389;
	xor.b32  	%r391, %r390, %r388;
	xor.b32  	%r392, %r391, %r1822;
	xor.b32  	%r393, %r392, %r1823;
	xor.b32  	%r394, %r393, %r1824;
	xor.b32  	%r1826, %r394, %r1825;
$L__BB1_6:
	and.b32  	%r395, %r1826, 31;
	mul.wide.u32 	%rd965, %r395, 96;
	mov.u64 	%rd966, JUMP_TABLE;
	add.s64 	%rd967, %rd966, %rd965;
	ld.const.u32 	%r1911, [%rd967];
	ld.const.u32 	%r1910, [%rd967+4];
	ld.const.u32 	%r1909, [%rd967+8];
	ld.const.u32 	%r1908, [%rd967+12];
	ld.const.u32 	%r1907, [%rd967+16];
	ld.const.u32 	%r1906, [%rd967+20];
	ld.const.u32 	%r1905, [%rd967+24];
	ld.const.u32 	%r1904, [%rd967+28];
	ld.const.u32 	%r1903, [%rd967+32];
	ld.const.u32 	%r1902, [%rd967+36];
	ld.const.u32 	%r1901, [%rd967+40];
	ld.const.u32 	%r1900, [%rd967+44];
	ld.const.u32 	%r1899, [%rd967+48];
	ld.const.u32 	%r1898, [%rd967+52];
	ld.const.u32 	%r1897, [%rd967+56];
	ld.const.u32 	%r1896, [%rd967+60];
	ld.const.u32 	%r1895, [%rd967+64];
	ld.const.u32 	%r1894, [%rd967+68];
	ld.const.u32 	%r1893, [%rd967+72];
	ld.const.u32 	%r1892, [%rd967+76];
	ld.const.u32 	%r1891, [%rd967+80];
	ld.const.u32 	%r1890, [%rd967+84];
	ld.const.u32 	%r1889, [%rd967+88];
	ld.const.u32 	%r1888, [%rd967+92];
	ld.global.v2.u32 	{%r41, %r42}, [%rd1+16];
	ld.global.v2.u32 	{%r43, %r44}, [%rd1+24];
	ld.global.v2.u32 	{%r45, %r46}, [%rd1+32];
	ld.global.v2.u32 	{%r47, %r48}, [%rd1+40];
	ld.global.v2.u32 	{%r49, %r50}, [%rd1+48];
	ld.global.v2.u32 	{%r51, %r52}, [%rd1+56];
	ld.global.v2.u32 	{%r396, %r397}, [%rd1+64];
	ld.global.v2.u32 	{%r398, %r399}, [%rd1+72];
	ld.global.v2.u32 	{%r400, %r401}, [%rd1+80];
	ld.global.v2.u32 	{%r402, %r403}, [%rd1+88];
	or.b32  	%r404, %r396, %r397;
	or.b32  	%r405, %r404, %r398;
	or.b32  	%r406, %r405, %r399;
	or.b32  	%r407, %r406, %r400;
	or.b32  	%r408, %r407, %r401;
	or.b32  	%r409, %r408, %r402;
	or.b32  	%r410, %r409, %r403;
	setp.eq.s32 	%p4, %r410, 0;
	@%p4 bra 	$L__BB1_294;
	or.b32  	%r411, %r1895, %r1894;
	or.b32  	%r412, %r411, %r1893;
	or.b32  	%r413, %r412, %r1892;
	or.b32  	%r414, %r413, %r1891;
	or.b32  	%r415, %r414, %r1890;
	or.b32  	%r416, %r415, %r1889;
	or.b32  	%r417, %r416, %r1888;
	setp.eq.s32 	%p5, %r417, 0;
	mov.u32 	%r1888, %r403;
	mov.u32 	%r1889, %r402;
	mov.u32 	%r1890, %r401;
	mov.u32 	%r1891, %r400;
	mov.u32 	%r1892, %r399;
	mov.u32 	%r1893, %r398;
	mov.u32 	%r1894, %r397;
	mov.u32 	%r1895, %r396;
	mov.u32 	%r1896, %r52;
	mov.u32 	%r1897, %r51;
	mov.u32 	%r1898, %r50;
	mov.u32 	%r1899, %r49;
	mov.u32 	%r1900, %r48;
	mov.u32 	%r1901, %r47;
	mov.u32 	%r1902, %r46;
	mov.u32 	%r1903, %r45;
	mov.u32 	%r1904, %r44;
	mov.u32 	%r1905, %r43;
	mov.u32 	%r1906, %r42;
	mov.u32 	%r1907, %r41;
	mov.u32 	%r1908, %r1822;
	mov.u32 	%r1909, %r1823;
	mov.u32 	%r1910, %r1824;
	mov.u32 	%r1911, %r1825;
	@%p5 bra 	$L__BB1_294;
	cvt.u64.u32 	%rd3, %r396;
	mul.wide.u32 	%rd4666, %r396, %r396;
	shr.u64 	%rd968, %rd4666, 32;
	cvt.u64.u32 	%rd5, %r397;
	mul.wide.u32 	%rd969, %r397, %r396;
	add.s64 	%rd970, %rd968, %rd969;
	shr.u64 	%rd971, %rd970, 32;
	cvt.u64.u32 	%rd6, %r398;
	mul.wide.u32 	%rd972, %r398, %r396;
	add.s64 	%rd973, %rd971, %rd972;
	shr.u64 	%rd974, %rd973, 32;
	cvt.u64.u32 	%rd7, %r399;
	mul.wide.u32 	%rd975, %r399, %r396;
	add.s64 	%rd976, %rd974, %rd975;
	shr.u64 	%rd977, %rd976, 32;
	cvt.u64.u32 	%rd8, %r400;
	mul.wide.u32 	%rd978, %r400, %r396;
	add.s64 	%rd979, %rd977, %rd978;
	shr.u64 	%rd980, %rd979, 32;
	cvt.u64.u32 	%rd9, %r401;
	mul.wide.u32 	%rd981, %r401, %r396;
	add.s64 	%rd982, %rd980, %rd981;
	shr.u64 	%rd983, %rd982, 32;
	cvt.u64.u32 	%rd10, %r402;
	mul.wide.u32 	%rd984, %r402, %r396;
	add.s64 	%rd985, %rd983, %rd984;
	shr.u64 	%rd986, %rd985, 32;
	cvt.u64.u32 	%rd11, %r403;
	and.b64  	%rd987, %rd970, 4294967295;
	add.s64 	%rd4665, %rd969, %rd987;
	shr.u64 	%rd988, %rd4665, 32;
	mul.wide.u32 	%rd989, %r397, %r397;
	and.b64  	%rd990, %rd973, 4294967295;
	add.s64 	%rd991, %rd988, %rd990;
	add.s64 	%rd992, %rd991, %rd989;
	shr.u64 	%rd993, %rd992, 32;
	mul.wide.u32 	%rd994, %r398, %r397;
	and.b64  	%rd995, %rd976, 4294967295;
	add.s64 	%rd996, %rd993, %rd995;
	add.s64 	%rd997, %rd996, %rd994;
	shr.u64 	%rd998, %rd997, 32;
	mul.wide.u32 	%rd999, %r399, %r397;
	and.b64  	%rd1000, %rd979, 4294967295;
	add.s64 	%rd1001, %rd998, %rd1000;
	add.s64 	%rd1002, %rd1001, %rd999;
	shr.u64 	%rd1003, %rd1002, 32;
	mul.wide.u32 	%rd1004, %r400, %r397;
	and.b64  	%rd1005, %rd982, 4294967295;
	add.s64 	%rd1006, %rd1003, %rd1005;
	add.s64 	%rd1007, %rd1006, %rd1004;
	shr.u64 	%rd1008, %rd1007, 32;
	mul.wide.u32 	%rd1009, %r401, %r397;
	and.b64  	%rd1010, %rd985, 4294967295;
	add.s64 	%rd1011, %rd1008, %rd1010;
	add.s64 	%rd1012, %rd1011, %rd1009;
	shr.u64 	%rd1013, %rd1012, 32;
	mul.wide.u32 	%rd1014, %r402, %r397;
	and.b64  	%rd1015, %rd992, 4294967295;
	add.s64 	%rd4664, %rd972, %rd1015;
	shr.u64 	%rd1016, %rd4664, 32;
	and.b64  	%rd1017, %rd997, 4294967295;
	add.s64 	%rd1018, %rd1016, %rd1017;
	add.s64 	%rd1019, %rd1018, %rd994;
	shr.u64 	%rd1020, %rd1019, 32;
	mul.wide.u32 	%rd1021, %r398, %r398;
	and.b64  	%rd1022, %rd1002, 4294967295;
	add.s64 	%rd1023, %rd1020, %rd1022;
	add.s64 	%rd1024, %rd1023, %rd1021;
	shr.u64 	%rd1025, %rd1024, 32;
	mul.wide.u32 	%rd1026, %r399, %r398;
	and.b64  	%rd1027, %rd1007, 4294967295;
	add.s64 	%rd1028, %rd1025, %rd1027;
	add.s64 	%rd1029, %rd1028, %rd1026;
	shr.u64 	%rd1030, %rd1029, 32;
	mul.wide.u32 	%rd1031, %r400, %r398;
	and.b64  	%rd1032, %rd1012, 4294967295;
	add.s64 	%rd1033, %rd1030, %rd1032;
	add.s64 	%rd1034, %rd1033, %rd1031;
	shr.u64 	%rd1035, %rd1034, 32;
	mul.wide.u32 	%rd1036, %r401, %r398;
	and.b64  	%rd1037, %rd1019, 4294967295;
	add.s64 	%rd4663, %rd975, %rd1037;
	shr.u64 	%rd1038, %rd4663, 32;
	and.b64  	%rd1039, %rd1024, 4294967295;
	add.s64 	%rd1040, %rd1038, %rd1039;
	add.s64 	%rd1041, %rd1040, %rd999;
	shr.u64 	%rd1042, %rd1041, 32;
	and.b64  	%rd1043, %rd1029, 4294967295;
	add.s64 	%rd1044, %rd1042, %rd1043;
	add.s64 	%rd1045, %rd1044, %rd1026;
	shr.u64 	%rd1046, %rd1045, 32;
	mul.wide.u32 	%rd1047, %r399, %r399;
	and.b64  	%rd1048, %rd1034, 4294967295;
	add.s64 	%rd1049, %rd1046, %rd1048;
	add.s64 	%rd1050, %rd1049, %rd1047;
	shr.u64 	%rd1051, %rd1050, 32;
	mul.wide.u32 	%rd1052, %r400, %r399;
	and.b64  	%rd1053, %rd1041, 4294967295;
	add.s64 	%rd4662, %rd978, %rd1053;
	shr.u64 	%rd1054, %rd4662, 32;
	and.b64  	%rd1055, %rd1045, 4294967295;
	add.s64 	%rd1056, %rd1054, %rd1055;
	add.s64 	%rd1057, %rd1056, %rd1004;
	shr.u64 	%rd1058, %rd1057, 32;
	and.b64  	%rd1059, %rd1050, 4294967295;
	add.s64 	%rd1060, %rd1058, %rd1059;
	add.s64 	%rd1061, %rd1060, %rd1031;
	shr.u64 	%rd1062, %rd1061, 32;
	and.b64  	%rd1063, %rd1057, 4294967295;
	add.s64 	%rd4661, %rd981, %rd1063;
	shr.u64 	%rd1064, %rd4661, 32;
	and.b64  	%rd1065, %rd1061, 4294967295;
	add.s64 	%rd1066, %rd1064, %rd1065;
	add.s64 	%rd1067, %rd1066, %rd1009;
	shr.u64 	%rd1068, %rd1067, 32;
	and.b64  	%rd1069, %rd1067, 4294967295;
	add.s64 	%rd4660, %rd984, %rd1069;
	shr.u64 	%rd1070, %rd4660, 32;
	cvt.u32.u64 	%r418, %rd1068;
	cvt.u32.u64 	%r419, %rd1062;
	cvt.u32.u64 	%r420, %rd1051;
	cvt.u32.u64 	%r421, %rd1035;
	cvt.u32.u64 	%r422, %rd1013;
	cvt.u32.u64 	%r423, %rd986;
	cvt.u32.u64 	%r424, %rd3;
	cvt.u32.u64 	%r425, %rd11;
	mul.lo.s32 	%r426, %r425, %r424;
	add.s32 	%r427, %r423, %r426;
	add.s32 	%r428, %r422, %r427;
	cvt.u32.u64 	%r429, %rd1014;
	add.s32 	%r430, %r428, %r429;
	add.s32 	%r431, %r421, %r430;
	cvt.u32.u64 	%r432, %rd1036;
	add.s32 	%r433, %r431, %r432;
	add.s32 	%r434, %r420, %r433;
	cvt.u32.u64 	%r435, %rd1052;
	add.s32 	%r436, %r434, %r435;
	add.s32 	%r437, %r419, %r436;
	add.s32 	%r438, %r437, %r435;
	add.s32 	%r439, %r418, %r438;
	add.s32 	%r440, %r439, %r432;
	cvt.u32.u64 	%r441, %rd1070;
	add.s32 	%r442, %r441, %r440;
	add.s32 	%r443, %r442, %r429;
	add.s32 	%r1827, %r426, %r443;
	ld.const.u32 	%r62, [P+28];
	ld.const.u32 	%rd20, [P+24];
	ld.const.u32 	%rd26, [P+20];
	ld.const.u32 	%rd25, [P+16];
	ld.const.u32 	%rd24, [P+12];
	ld.const.u32 	%rd23, [P+8];
	ld.const.u32 	%rd22, [P+4];
	ld.const.u32 	%rd21, [P];
$L__BB1_9:
	setp.gt.u32 	%p6, %r1827, %r62;
	@%p6 bra 	$L__BB1_23;
	setp.lt.u32 	%p7, %r1827, %r62;
	@%p7 bra 	$L__BB1_24;
	cvt.u32.u64 	%r444, %rd20;
	cvt.u32.u64 	%r445, %rd4660;
	setp.lt.u32 	%p8, %r444, %r445;
	@%p8 bra 	$L__BB1_23;
	setp.gt.u32 	%p9, %r444, %r445;
	@%p9 bra 	$L__BB1_24;
	cvt.u32.u64 	%r448, %rd26;
	cvt.u32.u64 	%r449, %rd4661;
	setp.lt.u32 	%p10, %r448, %r449;
	@%p10 bra 	$L__BB1_23;
	setp.gt.u32 	%p11, %r448, %r449;
	@%p11 bra 	$L__BB1_24;
	cvt.u32.u64 	%r452, %rd25;
	cvt.u32.u64 	%r453, %rd4662;
	setp.lt.u32 	%p12, %r452, %r453;
	@%p12 bra 	$L__BB1_23;
	setp.gt.u32 	%p13, %r452, %r453;
	@%p13 bra 	$L__BB1_24;
	cvt.u32.u64 	%r456, %rd24;
	cvt.u32.u64 	%r457, %rd4663;
	setp.lt.u32 	%p14, %r456, %r457;
	@%p14 bra 	$L__BB1_23;
	setp.gt.u32 	%p15, %r456, %r457;
	@%p15 bra 	$L__BB1_24;
	cvt.u32.u64 	%r460, %rd23;
	cvt.u32.u64 	%r461, %rd4664;
	setp.lt.u32 	%p16, %r460, %r461;
	@%p16 bra 	$L__BB1_23;
	setp.gt.u32 	%p17, %r460, %r461;
	@%p17 bra 	$L__BB1_24;
	cvt.u32.u64 	%r464, %rd22;
	cvt.u32.u64 	%r465, %rd4665;
	setp.lt.u32 	%p18, %r464, %r465;
	@%p18 bra 	$L__BB1_23;
	cvt.u32.u64 	%r467, %rd21;
	setp.gt.u32 	%p19, %r464, %r465;
	cvt.u32.u64 	%r469, %rd4666;
	setp.gt.u32 	%p20, %r467, %r469;
	or.pred  	%p21, %p19, %p20;
	@%p21 bra 	$L__BB1_24;
$L__BB1_23:
	and.b64  	%rd4570, %rd4666, 4294967295;
	sub.s64 	%rd4666, %rd4570, %rd21;
	shr.u64 	%rd4571, %rd4666, 63;
	and.b64  	%rd4572, %rd4665, 4294967295;
	add.s64 	%rd4573, %rd4571, %rd22;
	sub.s64 	%rd4665, %rd4572, %rd4573;
	shr.u64 	%rd4574, %rd4665, 63;
	and.b64  	%rd4575, %rd4664, 4294967295;
	add.s64 	%rd4576, %rd4574, %rd23;
	sub.s64 	%rd4664, %rd4575, %rd4576;
	shr.u64 	%rd4577, %rd4664, 63;
	and.b64  	%rd4578, %rd4663, 4294967295;
	add.s64 	%rd4579, %rd4577, %rd24;
	sub.s64 	%rd4663, %rd4578, %rd4579;
	shr.u64 	%rd4580, %rd4663, 63;
	and.b64  	%rd4581, %rd4662, 4294967295;
	add.s64 	%rd4582, %rd4580, %rd25;
	sub.s64 	%rd4662, %rd4581, %rd4582;
	shr.u64 	%rd4583, %rd4662, 63;
	and.b64  	%rd4584, %rd4661, 4294967295;
	add.s64 	%rd4585, %rd4583, %rd26;
	sub.s64 	%rd4661, %rd4584, %rd4585;
	shr.u64 	%rd4586, %rd4661, 63;
	and.b64  	%rd4587, %rd4660, 4294967295;
	add.s64 	%rd4588, %rd4586, %rd20;
	sub.s64 	%rd4660, %rd4587, %rd4588;
	shr.u64 	%rd4589, %rd4660, 63;
	cvt.u32.u64 	%r1804, %rd4589;
	add.s32 	%r1805, %r62, %r1804;
	sub.s32 	%r1827, %r1827, %r1805;
	bra.uni 	$L__BB1_9;
$L__BB1_24:
	ld.const.u32 	%r471, [%rd967+64];
	cvt.u64.u32 	%rd1075, %r471;
	mul.wide.u32 	%rd4673, %r471, %r471;
	shr.u64 	%rd1076, %rd4673, 32;
	ld.const.u32 	%r472, [%rd967+68];
	mul.wide.u32 	%rd1077, %r472, %r471;
	add.s64 	%rd1078, %rd1076, %rd1077;
	shr.u64 	%rd1079, %rd1078, 32;
	ld.const.u32 	%r473, [%rd967+72];
	mul.wide.u32 	%rd1080, %r473, %r471;
	add.s64 	%rd1081, %rd1079, %rd1080;
	shr.u64 	%rd1082, %rd1081, 32;
	ld.const.u32 	%r474, [%rd967+76];
	mul.wide.u32 	%rd1083, %r474, %r471;
	add.s64 	%rd1084, %rd1082, %rd1083;
	shr.u64 	%rd1085, %rd1084, 32;
	ld.const.u32 	%r475, [%rd967+80];
	mul.wide.u32 	%rd1086, %r475, %r471;
	add.s64 	%rd1087, %rd1085, %rd1086;
	shr.u64 	%rd1088, %rd1087, 32;
	ld.const.u32 	%r476, [%rd967+84];
	mul.wide.u32 	%rd1089, %r476, %r471;
	add.s64 	%rd1090, %rd1088, %rd1089;
	shr.u64 	%rd1091, %rd1090, 32;
	ld.const.u32 	%r477, [%rd967+88];
	mul.wide.u32 	%rd1092, %r477, %r471;
	add.s64 	%rd1093, %rd1091, %rd1092;
	shr.u64 	%rd1094, %rd1093, 32;
	ld.const.u32 	%rd1095, [%rd967+92];
	and.b64  	%rd1096, %rd1078, 4294967295;
	add.s64 	%rd4672, %rd1077, %rd1096;
	shr.u64 	%rd1097, %rd4672, 32;
	mul.wide.u32 	%rd1098, %r472, %r472;
	and.b64  	%rd1099, %rd1081, 4294967295;
	add.s64 	%rd1100, %rd1097, %rd1099;
	add.s64 	%rd1101, %rd1100, %rd1098;
	shr.u64 	%rd1102, %rd1101, 32;
	mul.wide.u32 	%rd1103, %r473, %r472;
	and.b64  	%rd1104, %rd1084, 4294967295;
	add.s64 	%rd1105, %rd1102, %rd1104;
	add.s64 	%rd1106, %rd1105, %rd1103;
	shr.u64 	%rd1107, %rd1106, 32;
	mul.wide.u32 	%rd1108, %r474, %r472;
	and.b64  	%rd1109, %rd1087, 4294967295;
	add.s64 	%rd1110, %rd1107, %rd1109;
	add.s64 	%rd1111, %rd1110, %rd1108;
	shr.u64 	%rd1112, %rd1111, 32;
	mul.wide.u32 	%rd1113, %r475, %r472;
	and.b64  	%rd1114, %rd1090, 4294967295;
	add.s64 	%rd1115, %rd1112, %rd1114;
	add.s64 	%rd1116, %rd1115, %rd1113;
	shr.u64 	%rd1117, %rd1116, 32;
	mul.wide.u32 	%rd1118, %r476, %r472;
	and.b64  	%rd1119, %rd1093, 4294967295;
	add.s64 	%rd1120, %rd1117, %rd1119;
	add.s64 	%rd1121, %rd1120, %rd1118;
	shr.u64 	%rd1122, %rd1121, 32;
	mul.wide.u32 	%rd1123, %r477, %r472;
	and.b64  	%rd1124, %rd1101, 4294967295;
	add.s64 	%rd4671, %rd1080, %rd1124;
	shr.u64 	%rd1125, %rd4671, 32;
	and.b64  	%rd1126, %rd1106, 4294967295;
	add.s64 	%rd1127, %rd1125, %rd1126;
	add.s64 	%rd1128, %rd1127, %rd1103;
	shr.u64 	%rd1129, %rd1128, 32;
	mul.wide.u32 	%rd1130, %r473, %r473;
	and.b64  	%rd1131, %rd1111, 4294967295;
	add.s64 	%rd1132, %rd1129, %rd1131;
	add.s64 	%rd1133, %rd1132, %rd1130;
	shr.u64 	%rd1134, %rd1133, 32;
	mul.wide.u32 	%rd1135, %r474, %r473;
	and.b64  	%rd1136, %rd1116, 4294967295;
	add.s64 	%rd1137, %rd1134, %rd1136;
	add.s64 	%rd1138, %rd1137, %rd1135;
	shr.u64 	%rd1139, %rd1138, 32;
	mul.wide.u32 	%rd1140, %r475, %r473;
	and.b64  	%rd1141, %rd1121, 4294967295;
	add.s64 	%rd1142, %rd1139, %rd1141;
	add.s64 	%rd1143, %rd1142, %rd1140;
	shr.u64 	%rd1144, %rd1143, 32;
	mul.wide.u32 	%rd1145, %r476, %r473;
	and.b64  	%rd1146, %rd1128, 4294967295;
	add.s64 	%rd4670, %rd1083, %rd1146;
	shr.u64 	%rd1147, %rd4670, 32;
	and.b64  	%rd1148, %rd1133, 4294967295;
	add.s64 	%rd1149, %rd1147, %rd1148;
	add.s64 	%rd1150, %rd1149, %rd1108;
	shr.u64 	%rd1151, %rd1150, 32;
	and.b64  	%rd1152, %rd1138, 4294967295;
	add.s64 	%rd1153, %rd1151, %rd1152;
	add.s64 	%rd1154, %rd1153, %rd1135;
	shr.u64 	%rd1155, %rd1154, 32;
	mul.wide.u32 	%rd1156, %r474, %r474;
	and.b64  	%rd1157, %rd1143, 4294967295;
	add.s64 	%rd1158, %rd1155, %rd1157;
	add.s64 	%rd1159, %rd1158, %rd1156;
	shr.u64 	%rd1160, %rd1159, 32;
	mul.wide.u32 	%rd1161, %r475, %r474;
	and.b64  	%rd1162, %rd1150, 4294967295;
	add.s64 	%rd4669, %rd1086, %rd1162;
	shr.u64 	%rd1163, %rd4669, 32;
	and.b64  	%rd1164, %rd1154, 4294967295;
	add.s64 	%rd1165, %rd1163, %rd1164;
	add.s64 	%rd1166, %rd1165, %rd1113;
	shr.u64 	%rd1167, %rd1166, 32;
	and.b64  	%rd1168, %rd1159, 4294967295;
	add.s64 	%rd1169, %rd1167, %rd1168;
	add.s64 	%rd1170, %rd1169, %rd1140;
	shr.u64 	%rd1171, %rd1170, 32;
	and.b64  	%rd1172, %rd1166, 4294967295;
	add.s64 	%rd4668, %rd1089, %rd1172;
	shr.u64 	%rd1173, %rd4668, 32;
	and.b64  	%rd1174, %rd1170, 4294967295;
	add.s64 	%rd1175, %rd1173, %rd1174;
	add.s64 	%rd1176, %rd1175, %rd1118;
	shr.u64 	%rd1177, %rd1176, 32;
	and.b64  	%rd1178, %rd1176, 4294967295;
	add.s64 	%rd4667, %rd1092, %rd1178;
	shr.u64 	%rd1179, %rd4667, 32;
	cvt.u32.u64 	%r478, %rd1177;
	cvt.u32.u64 	%r479, %rd1171;
	cvt.u32.u64 	%r480, %rd1160;
	cvt.u32.u64 	%r481, %rd1144;
	cvt.u32.u64 	%r482, %rd1122;
	cvt.u32.u64 	%r483, %rd1094;
	cvt.u32.u64 	%r484, %rd1095;
	cvt.u32.u64 	%r485, %rd1075;
	mul.lo.s32 	%r486, %r484, %r485;
	add.s32 	%r487, %r483, %r486;
	add.s32 	%r488, %r482, %r487;
	cvt.u32.u64 	%r489, %rd1123;
	add.s32 	%r490, %r488, %r489;
	add.s32 	%r491, %r481, %r490;
	cvt.u32.u64 	%r492, %rd1145;
	add.s32 	%r493, %r491, %r492;
	add.s32 	%r494, %r480, %r493;
	cvt.u32.u64 	%r495, %rd1161;
	add.s32 	%r496, %r494, %r495;
	add.s32 	%r497, %r479, %r496;
	add.s32 	%r498, %r497, %r495;
	add.s32 	%r499, %r478, %r498;
	add.s32 	%r500, %r499, %r492;
	cvt.u32.u64 	%r501, %rd1179;
	add.s32 	%r502, %r501, %r500;
	add.s32 	%r503, %r502, %r489;
	add.s32 	%r1828, %r486, %r503;
$L__BB1_25:
	setp.gt.u32 	%p22, %r1828, %r62;
	@%p22 bra 	$L__BB1_39;
	setp.lt.u32 	%p23, %r1828, %r62;
	@%p23 bra 	$L__BB1_40;
	ld.const.u32 	%r504, [P+24];
	cvt.u32.u64 	%r505, %rd4667;
	setp.lt.u32 	%p24, %r504, %r505;
	@%p24 bra 	$L__BB1_39;
	setp.gt.u32 	%p25, %r504, %r505;
	@%p25 bra 	$L__BB1_40;
	cvt.u32.u64 	%r508, %rd26;
	cvt.u32.u64 	%r509, %rd4668;
	setp.lt.u32 	%p26, %r508, %r509;
	@%p26 bra 	$L__BB1_39;
	setp.gt.u32 	%p27, %r508, %r509;
	@%p27 bra 	$L__BB1_40;
	cvt.u32.u64 	%r512, %rd25;
	cvt.u32.u64 	%r513, %rd4669;
	setp.lt.u32 	%p28, %r512, %r513;
	@%p28 bra 	$L__BB1_39;
	setp.gt.u32 	%p29, %r512, %r513;
	@%p29 bra 	$L__BB1_40;
	cvt.u32.u64 	%r516, %rd24;
	cvt.u32.u64 	%r517, %rd4670;
	setp.lt.u32 	%p30, %r516, %r517;
	@%p30 bra 	$L__BB1_39;
	setp.gt.u32 	%p31, %r516, %r517;
	@%p31 bra 	$L__BB1_40;
	cvt.u32.u64 	%r520, %rd23;
	cvt.u32.u64 	%r521, %rd4671;
	setp.lt.u32 	%p32, %r520, %r521;
	@%p32 bra 	$L__BB1_39;
	setp.gt.u32 	%p33, %r520, %r521;
	@%p33 bra 	$L__BB1_40;
	cvt.u32.u64 	%r524, %rd22;
	cvt.u32.u64 	%r525, %rd4672;
	setp.lt.u32 	%p34, %r524, %r525;
	@%p34 bra 	$L__BB1_39;
	cvt.u32.u64 	%r527, %rd21;
	setp.gt.u32 	%p35, %r524, %r525;
	cvt.u32.u64 	%r529, %rd4673;
	setp.gt.u32 	%p36, %r527, %r529;
	or.pred  	%p37, %p35, %p36;
	@%p37 bra 	$L__BB1_40;
$L__BB1_39:
	and.b64  	%rd4550, %rd4673, 4294967295;
	sub.s64 	%rd4673, %rd4550, %rd21;
	shr.u64 	%rd4551, %rd4673, 63;
	and.b64  	%rd4552, %rd4672, 4294967295;
	add.s64 	%rd4553, %rd4551, %rd22;
	sub.s64 	%rd4672, %rd4552, %rd4553;
	shr.u64 	%rd4554, %rd4672, 63;
	and.b64  	%rd4555, %rd4671, 4294967295;
	add.s64 	%rd4556, %rd4554, %rd23;
	sub.s64 	%rd4671, %rd4555, %rd4556;
	shr.u64 	%rd4557, %rd4671, 63;
	and.b64  	%rd4558, %rd4670, 4294967295;
	add.s64 	%rd4559, %rd4557, %rd24;
	sub.s64 	%rd4670, %rd4558, %rd4559;
	shr.u64 	%rd4560, %rd4670, 63;
	and.b64  	%rd4561, %rd4669, 4294967295;
	add.s64 	%rd4562, %rd4560, %rd25;
	sub.s64 	%rd4669, %rd4561, %rd4562;
	shr.u64 	%rd4563, %rd4669, 63;
	and.b64  	%rd4564, %rd4668, 4294967295;
	add.s64 	%rd4565, %rd4563, %rd26;
	sub.s64 	%rd4668, %rd4564, %rd4565;
	shr.u64 	%rd4566, %rd4668, 63;
	and.b64  	%rd4567, %rd4667, 4294967295;
	add.s64 	%rd4568, %rd4566, %rd20;
	sub.s64 	%rd4667, %rd4567, %rd4568;
	shr.u64 	%rd4569, %rd4667, 63;
	cvt.u32.u64 	%r1802, %rd4569;
	add.s32 	%r1803, %r62, %r1802;
	sub.s32 	%r1828, %r1828, %r1803;
	bra.uni 	$L__BB1_25;
$L__BB1_40:
	cvt.u64.u32 	%rd1181, %r1825;
	and.b64  	%rd1182, %rd4673, 4294967295;
	mul.lo.s64 	%rd79, %rd1182, %rd1181;
	shr.u64 	%rd1183, %rd79, 32;
	and.b64  	%rd1184, %rd4672, 4294967295;
	mad.lo.s64 	%rd1185, %rd1184, %rd1181, %rd1183;
	shr.u64 	%rd1186, %rd1185, 32;
	and.b64  	%rd1187, %rd4671, 4294967295;
	mad.lo.s64 	%rd1188, %rd1187, %rd1181, %rd1186;
	shr.u64 	%rd1189, %rd1188, 32;
	and.b64  	%rd1190, %rd4670, 4294967295;
	mad.lo.s64 	%rd1191, %rd1190, %rd1181, %rd1189;
	shr.u64 	%rd1192, %rd1191, 32;
	and.b64  	%rd1193, %rd4669, 4294967295;
	mad.lo.s64 	%rd1194, %rd1193, %rd1181, %rd1192;
	shr.u64 	%rd1195, %rd1194, 32;
	and.b64  	%rd1196, %rd4668, 4294967295;
	mad.lo.s64 	%rd1197, %rd1196, %rd1181, %rd1195;
	shr.u64 	%rd1198, %rd1197, 32;
	and.b64  	%rd1199, %rd4667, 4294967295;
	mad.lo.s64 	%rd1200, %rd1199, %rd1181, %rd1198;
	shr.u64 	%rd1201, %rd1200, 32;
	cvt.u64.u32 	%rd1202, %r1828;
	cvt.u64.u32 	%rd1203, %r1824;
	and.b64  	%rd1204, %rd1185, 4294967295;
	mad.lo.s64 	%rd78, %rd1182, %rd1203, %rd1204;
	shr.u64 	%rd1205, %rd78, 32;
	and.b64  	%rd1206, %rd1188, 4294967295;
	add.s64 	%rd1207, %rd1205, %rd1206;
	mad.lo.s64 	%rd1208, %rd1184, %rd1203, %rd1207;
	shr.u64 	%rd1209, %rd1208, 32;
	and.b64  	%rd1210, %rd1191, 4294967295;
	add.s64 	%rd1211, %rd1209, %rd1210;
	mad.lo.s64 	%rd1212, %rd1187, %rd1203, %rd1211;
	shr.u64 	%rd1213, %rd1212, 32;
	and.b64  	%rd1214, %rd1194, 4294967295;
	add.s64 	%rd1215, %rd1213, %rd1214;
	mad.lo.s64 	%rd1216, %rd1190, %rd1203, %rd1215;
	shr.u64 	%rd1217, %rd1216, 32;
	and.b64  	%rd1218, %rd1197, 4294967295;
	add.s64 	%rd1219, %rd1217, %rd1218;
	mad.lo.s64 	%rd1220, %rd1193, %rd1203, %rd1219;
	shr.u64 	%rd1221, %rd1220, 32;
	and.b64  	%rd1222, %rd1200, 4294967295;
	add.s64 	%rd1223, %rd1221, %rd1222;
	mad.lo.s64 	%rd1224, %rd1196, %rd1203, %rd1223;
	shr.u64 	%rd1225, %rd1224, 32;
	cvt.u64.u32 	%rd1226, %r1823;
	and.b64  	%rd1227, %rd1208, 4294967295;
	mad.lo.s64 	%rd77, %rd1182, %rd1226, %rd1227;
	shr.u64 	%rd1228, %rd77, 32;
	and.b64  	%rd1229, %rd1212, 4294967295;
	add.s64 	%rd1230, %rd1228, %rd1229;
	mad.lo.s64 	%rd1231, %rd1184, %rd1226, %rd1230;
	shr.u64 	%rd1232, %rd1231, 32;
	and.b64  	%rd1233, %rd1216, 4294967295;
	add.s64 	%rd1234, %rd1232, %rd1233;
	mad.lo.s64 	%rd1235, %rd1187, %rd1226, %rd1234;
	shr.u64 	%rd1236, %rd1235, 32;
	and.b64  	%rd1237, %rd1220, 4294967295;
	add.s64 	%rd1238, %rd1236, %rd1237;
	mad.lo.s64 	%rd1239, %rd1190, %rd1226, %rd1238;
	shr.u64 	%rd1240, %rd1239, 32;
	and.b64  	%rd1241, %rd1224, 4294967295;
	add.s64 	%rd1242, %rd1240, %rd1241;
	mad.lo.s64 	%rd1243, %rd1193, %rd1226, %rd1242;
	shr.u64 	%rd1244, %rd1243, 32;
	cvt.u64.u32 	%rd1245, %r1822;
	and.b64  	%rd1246, %rd1231, 4294967295;
	mad.lo.s64 	%rd76, %rd1182, %rd1245, %rd1246;
	shr.u64 	%rd1247, %rd76, 32;
	and.b64  	%rd1248, %rd1235, 4294967295;
	add.s64 	%rd1249, %rd1247, %rd1248;
	mad.lo.s64 	%rd1250, %rd1184, %rd1245, %rd1249;
	shr.u64 	%rd1251, %rd1250, 32;
	and.b64  	%rd1252, %rd1239, 4294967295;
	add.s64 	%rd1253, %rd1251, %rd1252;
	mad.lo.s64 	%rd1254, %rd1187, %rd1245, %rd1253;
	shr.u64 	%rd1255, %rd1254, 32;
	and.b64  	%rd1256, %rd1243, 4294967295;
	add.s64 	%rd1257, %rd1255, %rd1256;
	mad.lo.s64 	%rd1258, %rd1190, %rd1245, %rd1257;
	shr.u64 	%rd1259, %rd1258, 32;
	cvt.u64.u32 	%rd66, %r41;
	and.b64  	%rd1260, %rd1250, 4294967295;
	mad.lo.s64 	%rd75, %rd1182, %rd66, %rd1260;
	shr.u64 	%rd1261, %rd75, 32;
	and.b64  	%rd1262, %rd1254, 4294967295;
	add.s64 	%rd1263, %rd1261, %rd1262;
	mad.lo.s64 	%rd1264, %rd1184, %rd66, %rd1263;
	shr.u64 	%rd1265, %rd1264, 32;
	and.b64  	%rd1266, %rd1258, 4294967295;
	add.s64 	%rd1267, %rd1265, %rd1266;
	mad.lo.s64 	%rd1268, %rd1187, %rd66, %rd1267;
	shr.u64 	%rd1269, %rd1268, 32;
	cvt.u64.u32 	%rd68, %r42;
	and.b64  	%rd1270, %rd1264, 4294967295;
	mad.lo.s64 	%rd74, %rd1182, %rd68, %rd1270;
	shr.u64 	%rd1271, %rd74, 32;
	and.b64  	%rd1272, %rd1268, 4294967295;
	add.s64 	%rd1273, %rd1271, %rd1272;
	mad.lo.s64 	%rd1274, %rd1184, %rd68, %rd1273;
	shr.u64 	%rd1275, %rd1274, 32;
	cvt.u64.u32 	%rd70, %r43;
	and.b64  	%rd1276, %rd1274, 4294967295;
	mad.lo.s64 	%rd73, %rd1182, %rd70, %rd1276;
	shr.u64 	%rd1277, %rd73, 32;
	cvt.u64.u32 	%rd72, %r44;
	cvt.u32.u64 	%r530, %rd1275;
	cvt.u32.u64 	%r531, %rd1269;
	cvt.u32.u64 	%r532, %rd1259;
	cvt.u32.u64 	%r533, %rd1244;
	cvt.u32.u64 	%r534, %rd1225;
	cvt.u32.u64 	%r535, %rd1201;
	cvt.u32.u64 	%r536, %rd1181;
	cvt.u32.u64 	%r537, %rd1202;
	mad.lo.s32 	%r538, %r537, %r536, %r535;
	add.s32 	%r539, %r534, %r538;
	cvt.u32.u64 	%r540, %rd4667;
	cvt.u32.u64 	%r541, %rd1203;
	mad.lo.s32 	%r542, %r540, %r541, %r539;
	add.s32 	%r543, %r533, %r542;
	cvt.u32.u64 	%r544, %rd4668;
	cvt.u32.u64 	%r545, %rd1226;
	mad.lo.s32 	%r546, %r544, %r545, %r543;
	add.s32 	%r547, %r532, %r546;
	cvt.u32.u64 	%r548, %rd4669;
	cvt.u32.u64 	%r549, %rd1245;
	mad.lo.s32 	%r550, %r548, %r549, %r547;
	add.s32 	%r551, %r531, %r550;
	cvt.u32.u64 	%r552, %rd4670;
	cvt.u32.u64 	%r553, %rd66;
	mad.lo.s32 	%r554, %r552, %r553, %r551;
	add.s32 	%r555, %r530, %r554;
	cvt.u32.u64 	%r556, %rd4671;
	cvt.u32.u64 	%r557, %rd68;
	mad.lo.s32 	%r558, %r556, %r557, %r555;
	cvt.u32.u64 	%r559, %rd1277;
	add.s32 	%r560, %r559, %r558;
	cvt.u32.u64 	%r561, %rd4672;
	cvt.u32.u64 	%r562, %rd70;
	mad.lo.s32 	%r563, %r561, %r562, %r560;
	cvt.u32.u64 	%r564, %rd4673;
	cvt.u32.u64 	%r565, %rd72;
	mad.lo.s32 	%r69, %r564, %r565, %r563;
$L__BB1_41:
	setp.gt.u32 	%p38, %r69, %r62;
	@%p38 bra 	$L__BB1_55;
	setp.lt.u32 	%p39, %r69, %r62;
	@%p39 bra 	$L__BB1_56;
	ld.const.u32 	%r566, [P+24];
	cvt.u32.u64 	%r567, %rd73;
	setp.lt.u32 	%p40, %r566, %r567;
	@%p40 bra 	$L__BB1_55;
	setp.gt.u32 	%p41, %r566, %r567;
	@%p41 bra 	$L__BB1_56;
	cvt.u32.u64 	%r570, %rd26;
	cvt.u32.u64 	%r571, %rd74;
	setp.lt.u32 	%p42, %r570, %r571;
	@%p42 bra 	$L__BB1_55;
	setp.gt.u32 	%p43, %r570, %r571;
	@%p43 bra 	$L__BB1_56;
	cvt.u32.u64 	%r574, %rd25;
	cvt.u32.u64 	%r575, %rd75;
	setp.lt.u32 	%p44, %r574, %r575;
	@%p44 bra 	$L__BB1_55;
	setp.gt.u32 	%p45, %r574, %r575;
	@%p45 bra 	$L__BB1_56;
	cvt.u32.u64 	%r578, %rd24;
	cvt.u32.u64 	%r579, %rd76;
	setp.lt.u32 	%p46, %r578, %r579;
	@%p46 bra 	$L__BB1_55;
	setp.gt.u32 	%p47, %r578, %r579;
	@%p47 bra 	$L__BB1_56;
	cvt.u32.u64 	%r582, %rd23;
	cvt.u32.u64 	%r583, %rd77;
	setp.lt.u32 	%p48, %r582, %r583;
	@%p48 bra 	$L__BB1_55;
	setp.gt.u32 	%p49, %r582, %r583;
	@%p49 bra 	$L__BB1_56;
	cvt.u32.u64 	%r586, %rd22;
	cvt.u32.u64 	%r587, %rd78;
	setp.lt.u32 	%p50, %r586, %r587;
	@%p50 bra 	$L__BB1_55;
	cvt.u32.u64 	%r589, %rd21;
	setp.gt.u32 	%p51, %r586, %r587;
	cvt.u32.u64 	%r591, %rd79;
	setp.gt.u32 	%p52, %r589, %r591;
	or.pred  	%p53, %p51, %p52;
	@%p53 bra 	$L__BB1_56;
$L__BB1_55:
	and.b64  	%rd4528, %rd79, 4294967295;
	sub.s64 	%rd79, %rd4528, %rd21;
	shr.u64 	%rd4529, %rd79, 63;
	and.b64  	%rd4530, %rd78, 4294967295;
	add.s64 	%rd4531, %rd4529, %rd22;
	sub.s64 	%rd78, %rd4530, %rd4531;
	shr.u64 	%rd4532, %rd78, 63;
	and.b64  	%rd4533, %rd77, 4294967295;
	add.s64 	%rd4534, %rd4532, %rd23;
	sub.s64 	%rd77, %rd4533, %rd4534;
	shr.u64 	%rd4535, %rd77, 63;
	and.b64  	%rd4536, %rd76, 4294967295;
	add.s64 	%rd4537, %rd4535, %rd24;
	sub.s64 	%rd76, %rd4536, %rd4537;
	shr.u64 	%rd4538, %rd76, 63;
	and.b64  	%rd4539, %rd75, 4294967295;
	add.s64 	%rd4540, %rd4538, %rd25;
	sub.s64 	%rd75, %rd4539, %rd4540;
	shr.u64 	%rd4541, %rd75, 63;
	and.b64  	%rd4542, %rd74, 4294967295;
	add.s64 	%rd4543, %rd4541, %rd26;
	sub.s64 	%rd74, %rd4542, %rd4543;
	shr.u64 	%rd4544, %rd74, 63;
	and.b64  	%rd4545, %rd73, 4294967295;
	add.s64 	%rd4547, %rd4544, %rd20;
	sub.s64 	%rd73, %rd4545, %rd4547;
	shr.u64 	%rd4548, %rd73, 63;
	cvt.u32.u64 	%r1800, %rd4548;
	add.s32 	%r1801, %r62, %r1800;
	sub.s32 	%r69, %r69, %r1801;
	bra.uni 	$L__BB1_41;
$L__BB1_56:
	mul.wide.u32 	%rd1279, %r395, 96;
	mov.u64 	%rd1280, JUMP_TABLE;
	add.s64 	%rd1281, %rd1280, %rd1279;
	ld.const.u32 	%rd1282, [%rd1281];
	ld.const.u32 	%rd1283, [%rd1281+4];
	ld.const.u32 	%rd1284, [%rd1281+8];
	ld.const.u32 	%rd1285, [%rd1281+12];
	ld.const.u32 	%rd1286, [%rd1281+16];
	ld.const.u32 	%rd1287, [%rd1281+20];
	ld.const.u32 	%rd1288, [%rd1281+24];
	and.b64  	%rd1289, %rd4666, 4294967295;
	mul.lo.s64 	%rd96, %rd1289, %rd1282;
	shr.u64 	%rd1290, %rd96, 32;
	and.b64  	%rd1291, %rd4665, 4294967295;
	mad.lo.s64 	%rd1292, %rd1291, %rd1282, %rd1290;
	shr.u64 	%rd1293, %rd1292, 32;
	and.b64  	%rd1294, %rd4664, 4294967295;
	mad.lo.s64 	%rd1295, %rd1294, %rd1282, %rd1293;
	shr.u64 	%rd1296, %rd1295, 32;
	and.b64  	%rd1297, %rd4663, 4294967295;
	mad.lo.s64 	%rd1298, %rd1297, %rd1282, %rd1296;
	shr.u64 	%rd1299, %rd1298, 32;
	and.b64  	%rd1300, %rd4662, 4294967295;
	mad.lo.s64 	%rd1301, %rd1300, %rd1282, %rd1299;
	shr.u64 	%rd1302, %rd1301, 32;
	and.b64  	%rd1303, %rd4661, 4294967295;
	mad.lo.s64 	%rd1304, %rd1303, %rd1282, %rd1302;
	shr.u64 	%rd1305, %rd1304, 32;
	and.b64  	%rd1306, %rd4660, 4294967295;
	mad.lo.s64 	%rd1307, %rd1306, %rd1282, %rd1305;
	shr.u64 	%rd1308, %rd1307, 32;
	cvt.u64.u32 	%rd1309, %r1827;
	and.b64  	%rd1310, %rd1292, 4294967295;
	mad.lo.s64 	%rd97, %rd1289, %rd1283, %rd1310;
	shr.u64 	%rd1311, %rd97, 32;
	and.b64  	%rd1312, %rd1295, 4294967295;
	add.s64 	%rd1313, %rd1311, %rd1312;
	mad.lo.s64 	%rd1314, %rd1291, %rd1283, %rd1313;
	shr.u64 	%rd1315, %rd1314, 32;
	and.b64  	%rd1316, %rd1298, 4294967295;
	add.s64 	%rd1317, %rd1315, %rd1316;
	mad.lo.s64 	%rd1318, %rd1294, %rd1283, %rd1317;
	shr.u64 	%rd1319, %rd1318, 32;
	and.b64  	%rd1320, %rd1301, 4294967295;
	add.s64 	%rd1321, %rd1319, %rd1320;
	mad.lo.s64 	%rd1322, %rd1297, %rd1283, %rd1321;
	shr.u64 	%rd1323, %rd1322, 32;
	and.b64  	%rd1324, %rd1304, 4294967295;
	add.s64 	%rd1325, %rd1323, %rd1324;
	mad.lo.s64 	%rd1326, %rd1300, %rd1283, %rd1325;
	shr.u64 	%rd1327, %rd1326, 32;
	and.b64  	%rd1328, %rd1307, 4294967295;
	add.s64 	%rd1329, %rd1327, %rd1328;
	mad.lo.s64 	%rd1330, %rd1303, %rd1283, %rd1329;
	shr.u64 	%rd1331, %rd1330, 32;
	and.b64  	%rd1332, %rd1314, 4294967295;
	mad.lo.s64 	%rd98, %rd1289, %rd1284, %rd1332;
	shr.u64 	%rd1333, %rd98, 32;
	and.b64  	%rd1334, %rd1318, 4294967295;
	add.s64 	%rd1335, %rd1333, %rd1334;
	mad.lo.s64 	%rd1336, %rd1291, %rd1284, %rd1335;
	shr.u64 	%rd1337, %rd1336, 32;
	and.b64  	%rd1338, %rd1322, 4294967295;
	add.s64 	%rd1339, %rd1337, %rd1338;
	mad.lo.s64 	%rd1340, %rd1294, %rd1284, %rd1339;
	shr.u64 	%rd1341, %rd1340, 32;
	and.b64  	%rd1342, %rd1326, 4294967295;
	add.s64 	%rd1343, %rd1341, %rd1342;
	mad.lo.s64 	%rd1344, %rd1297, %rd1284, %rd1343;
	shr.u64 	%rd1345, %rd1344, 32;
	and.b64  	%rd1346, %rd1330, 4294967295;
	add.s64 	%rd1347, %rd1345, %rd1346;
	mad.lo.s64 	%rd1348, %rd1300, %rd1284, %rd1347;
	shr.u64 	%rd1349, %rd1348, 32;
	and.b64  	%rd1350, %rd1336, 4294967295;
	mad.lo.s64 	%rd99, %rd1289, %rd1285, %rd1350;
	shr.u64 	%rd1351, %rd99, 32;
	and.b64  	%rd1352, %rd1340, 4294967295;
	add.s64 	%rd1353, %rd1351, %rd1352;
	mad.lo.s64 	%rd1354, %rd1291, %rd1285, %rd1353;
	shr.u64 	%rd1355, %rd1354, 32;
	and.b64  	%rd1356, %rd1344, 4294967295;
	add.s64 	%rd1357, %rd1355, %rd1356;
	mad.lo.s64 	%rd1358, %rd1294, %rd1285, %rd1357;
	shr.u64 	%rd1359, %rd1358, 32;
	and.b64  	%rd1360, %rd1348, 4294967295;
	add.s64 	%rd1361, %rd1359, %rd1360;
	mad.lo.s64 	%rd1362, %rd1297, %rd1285, %rd1361;
	shr.u64 	%rd1363, %rd1362, 32;
	and.b64  	%rd1364, %rd1354, 4294967295;
	mad.lo.s64 	%rd100, %rd1289, %rd1286, %rd1364;
	shr.u64 	%rd1365, %rd100, 32;
	and.b64  	%rd1366, %rd1358, 4294967295;
	add.s64 	%rd1367, %rd1365, %rd1366;
	mad.lo.s64 	%rd1368, %rd1291, %rd1286, %rd1367;
	shr.u64 	%rd1369, %rd1368, 32;
	and.b64  	%rd1370, %rd1362, 4294967295;
	add.s64 	%rd1371, %rd1369, %rd1370;
	mad.lo.s64 	%rd1372, %rd1294, %rd1286, %rd1371;
	shr.u64 	%rd1373, %rd1372, 32;
	and.b64  	%rd1374, %rd1368, 4294967295;
	mad.lo.s64 	%rd101, %rd1289, %rd1287, %rd1374;
	shr.u64 	%rd1375, %rd101, 32;
	and.b64  	%rd1376, %rd1372, 4294967295;
	add.s64 	%rd1377, %rd1375, %rd1376;
	mad.lo.s64 	%rd1378, %rd1291, %rd1287, %rd1377;
	shr.u64 	%rd1379, %rd1378, 32;
	and.b64  	%rd1380, %rd1378, 4294967295;
	mad.lo.s64 	%rd102, %rd1289, %rd1288, %rd1380;
	shr.u64 	%rd1381, %rd102, 32;
	ld.const.u32 	%rd1382, [%rd1281+28];
	cvt.u32.u64 	%r593, %rd1379;
	cvt.u32.u64 	%r594, %rd1373;
	cvt.u32.u64 	%r595, %rd1363;
	cvt.u32.u64 	%r596, %rd1349;
	cvt.u32.u64 	%r597, %rd1331;
	cvt.u32.u64 	%r598, %rd1308;
	cvt.u32.u64 	%r599, %rd1282;
	cvt.u32.u64 	%r600, %rd1309;
	mad.lo.s32 	%r601, %r600, %r599, %r598;
	add.s32 	%r602, %r597, %r601;
	cvt.u32.u64 	%r603, %rd1283;
	cvt.u32.u64 	%r604, %rd4660;
	mad.lo.s32 	%r605, %r604, %r603, %r602;
	add.s32 	%r606, %r596, %r605;
	cvt.u32.u64 	%r607, %rd1284;
	cvt.u32.u64 	%r608, %rd4661;
	mad.lo.s32 	%r609, %r608, %r607, %r606;
	add.s32 	%r610, %r595, %r609;
	cvt.u32.u64 	%r611, %rd1285;
	cvt.u32.u64 	%r612, %rd4662;
	mad.lo.s32 	%r613, %r612, %r611, %r610;
	add.s32 	%r614, %r594, %r613;
	cvt.u32.u64 	%r615, %rd1286;
	cvt.u32.u64 	%r616, %rd4663;
	mad.lo.s32 	%r617, %r616, %r615, %r614;
	add.s32 	%r618, %r593, %r617;
	cvt.u32.u64 	%r619, %rd1287;
	cvt.u32.u64 	%r620, %rd4664;
	mad.lo.s32 	%r621, %r620, %r619, %r618;
	cvt.u32.u64 	%r622, %rd1381;
	add.s32 	%r623, %r622, %r621;
	cvt.u32.u64 	%r624, %rd1288;
	cvt.u32.u64 	%r625, %rd4665;
	mad.lo.s32 	%r626, %r625, %r624, %r623;
	cvt.u32.u64 	%r627, %rd1382;
	cvt.u32.u64 	%r628, %rd4666;
	mad.lo.s32 	%r72, %r628, %r627, %r626;
	ld.const.u32 	%rd103, [P+16];
	ld.const.u32 	%rd104, [P+8];
	ld.const.u32 	%rd105, [P+20];
	ld.const.u32 	%rd106, [P+12];
	ld.const.u32 	%rd107, [P+4];
	ld.const.u32 	%r73, [P+28];
$L__BB1_57:
	setp.gt.u32 	%p54, %r72, %r73;
	@%p54 bra 	$L__BB1_71;
	setp.lt.u32 	%p55, %r72, %r73;
	@%p55 bra 	$L__BB1_72;
	ld.const.u32 	%r629, [P+24];
	cvt.u32.u64 	%r630, %rd102;
	setp.lt.u32 	%p56, %r629, %r630;
	@%p56 bra 	$L__BB1_71;
	setp.gt.u32 	%p57, %r629, %r630;
	@%p57 bra 	$L__BB1_72;
	cvt.u32.u64 	%r633, %rd105;
	cvt.u32.u64 	%r634, %rd101;
	setp.lt.u32 	%p58, %r633, %r634;
	@%p58 bra 	$L__BB1_71;
	setp.gt.u32 	%p59, %r633, %r634;
	@%p59 bra 	$L__BB1_72;
	cvt.u32.u64 	%r637, %rd103;
	cvt.u32.u64 	%r638, %rd100;
	setp.lt.u32 	%p60, %r637, %r638;
	@%p60 bra 	$L__BB1_71;
	setp.gt.u32 	%p61, %r637, %r638;
	@%p61 bra 	$L__BB1_72;
	cvt.u32.u64 	%r641, %rd106;
	cvt.u32.u64 	%r642, %rd99;
	setp.lt.u32 	%p62, %r641, %r642;
	@%p62 bra 	$L__BB1_71;
	setp.gt.u32 	%p63, %r641, %r642;
	@%p63 bra 	$L__BB1_72;
	cvt.u32.u64 	%r645, %rd104;
	cvt.u32.u64 	%r646, %rd98;
	setp.lt.u32 	%p64, %r645, %r646;
	@%p64 bra 	$L__BB1_71;
	setp.gt.u32 	%p65, %r645, %r646;
	@%p65 bra 	$L__BB1_72;
	cvt.u32.u64 	%r649, %rd107;
	cvt.u32.u64 	%r650, %rd97;
	setp.lt.u32 	%p66, %r649, %r650;
	@%p66 bra 	$L__BB1_71;
	ld.const.u32 	%r652, [P];
	setp.gt.u32 	%p67, %r649, %r650;
	cvt.u32.u64 	%r655, %rd96;
	setp.gt.u32 	%p68, %r652, %r655;
	or.pred  	%p69, %p67, %p68;
	@%p69 bra 	$L__BB1_72;
$L__BB1_71:
	ld.const.u32 	%rd4506, [P+24];
	and.b64  	%rd4507, %rd96, 4294967295;
	ld.const.u32 	%rd4508, [P];
	sub.s64 	%rd96, %rd4507, %rd4508;
	shr.u64 	%rd4509, %rd96, 63;
	and.b64  	%rd4510, %rd97, 4294967295;
	add.s64 	%rd4511, %rd4509, %rd107;
	sub.s64 	%rd97, %rd4510, %rd4511;
	shr.u64 	%rd4512, %rd97, 63;
	and.b64  	%rd4513, %rd98, 4294967295;
	add.s64 	%rd4514, %rd4512, %rd104;
	sub.s64 	%rd98, %rd4513, %rd4514;
	shr.u64 	%rd4515, %rd98, 63;
	and.b64  	%rd4516, %rd99, 4294967295;
	add.s64 	%rd4517, %rd4515, %rd106;
	sub.s64 	%rd99, %rd4516, %rd4517;
	shr.u64 	%rd4518, %rd99, 63;
	and.b64  	%rd4519, %rd100, 4294967295;
	add.s64 	%rd4520, %rd4518, %rd103;
	sub.s64 	%rd100, %rd4519, %rd4520;
	shr.u64 	%rd4521, %rd100, 63;
	and.b64  	%rd4522, %rd101, 4294967295;
	add.s64 	%rd4523, %rd4521, %rd105;
	sub.s64 	%rd101, %rd4522, %rd4523;
	shr.u64 	%rd4524, %rd101, 63;
	and.b64  	%rd4525, %rd102, 4294967295;
	add.s64 	%rd4526, %rd4524, %rd4506;
	sub.s64 	%rd102, %rd4525, %rd4526;
	shr.u64 	%rd4527, %rd102, 63;
	cvt.u32.u64 	%r1798, %rd4527;
	add.s32 	%r1799, %r73, %r1798;
	sub.s32 	%r72, %r72, %r1799;
	bra.uni 	$L__BB1_57;
$L__BB1_72:
	cvt.u64.u32 	%rd1383, %r1827;
	and.b64  	%rd1384, %rd4666, 4294967295;
	mul.lo.s64 	%rd4688, %rd1384, %rd3;
	shr.u64 	%rd1385, %rd4688, 32;
	mad.lo.s64 	%rd1386, %rd1384, %rd5, %rd1385;
	shr.u64 	%rd1387, %rd1386, 32;
	mad.lo.s64 	%rd1388, %rd1384, %rd6, %rd1387;
	shr.u64 	%rd1389, %rd1388, 32;
	mad.lo.s64 	%rd1390, %rd1384, %rd7, %rd1389;
	shr.u64 	%rd1391, %rd1390, 32;
	mad.lo.s64 	%rd1392, %rd1384, %rd8, %rd1391;
	shr.u64 	%rd1393, %rd1392, 32;
	mad.lo.s64 	%rd1394, %rd1384, %rd9, %rd1393;
	shr.u64 	%rd1395, %rd1394, 32;
	mad.lo.s64 	%rd1396, %rd1384, %rd10, %rd1395;
	shr.u64 	%rd1397, %rd1396, 32;
	and.b64  	%rd1398, %rd4665, 4294967295;
	and.b64  	%rd1399, %rd1386, 4294967295;
	mad.lo.s64 	%rd4689, %rd1398, %rd3, %rd1399;
	shr.u64 	%rd1400, %rd4689, 32;
	and.b64  	%rd1401, %rd1388, 4294967295;
	add.s64 	%rd1402, %rd1400, %rd1401;
	mad.lo.s64 	%rd1403, %rd1398, %rd5, %rd1402;
	shr.u64 	%rd1404, %rd1403, 32;
	and.b64  	%rd1405, %rd1390, 4294967295;
	add.s64 	%rd1406, %rd1404, %rd1405;
	mad.lo.s64 	%rd1407, %rd1398, %rd6, %rd1406;
	shr.u64 	%rd1408, %rd1407, 32;
	and.b64  	%rd1409, %rd1392, 4294967295;
	add.s64 	%rd1410, %rd1408, %rd1409;
	mad.lo.s64 	%rd1411, %rd1398, %rd7, %rd1410;
	shr.u64 	%rd1412, %rd1411, 32;
	and.b64  	%rd1413, %rd1394, 4294967295;
	add.s64 	%rd1414, %rd1412, %rd1413;
	mad.lo.s64 	%rd1415, %rd1398, %rd8, %rd1414;
	shr.u64 	%rd1416, %rd1415, 32;
	and.b64  	%rd1417, %rd1396, 4294967295;
	add.s64 	%rd1418, %rd1416, %rd1417;
	mad.lo.s64 	%rd1419, %rd1398, %rd9, %rd1418;
	shr.u64 	%rd1420, %rd1419, 32;
	and.b64  	%rd1421, %rd4664, 4294967295;
	and.b64  	%rd1422, %rd1403, 4294967295;
	mad.lo.s64 	%rd4690, %rd1421, %rd3, %rd1422;
	shr.u64 	%rd1423, %rd4690, 32;
	and.b64  	%rd1424, %rd1407, 4294967295;
	add.s64 	%rd1425, %rd1423, %rd1424;
	mad.lo.s64 	%rd1426, %rd1421, %rd5, %rd1425;
	shr.u64 	%rd1427, %rd1426, 32;
	and.b64  	%rd1428, %rd1411, 4294967295;
	add.s64 	%rd1429, %rd1427, %rd1428;
	mad.lo.s64 	%rd1430, %rd1421, %rd6, %rd1429;
	shr.u64 	%rd1431, %rd1430, 32;
	and.b64  	%rd1432, %rd1415, 4294967295;
	add.s64 	%rd1433, %rd1431, %rd1432;
	mad.lo.s64 	%rd1434, %rd1421, %rd7, %rd1433;
	shr.u64 	%rd1435, %rd1434, 32;
	and.b64  	%rd1436, %rd1419, 4294967295;
	add.s64 	%rd1437, %rd1435, %rd1436;
	mad.lo.s64 	%rd1438, %rd1421, %rd8, %rd1437;
	shr.u64 	%rd1439, %rd1438, 32;
	and.b64  	%rd1440, %rd4663, 4294967295;
	and.b64  	%rd1441, %rd1426, 4294967295;
	mad.lo.s64 	%rd4691, %rd1440, %rd3, %rd1441;
	shr.u64 	%rd1442, %rd4691, 32;
	and.b64  	%rd1443, %rd1430, 4294967295;
	add.s64 	%rd1444, %rd1442, %rd1443;
	mad.lo.s64 	%rd1445, %rd1440, %rd5, %rd1444;
	shr.u64 	%rd1446, %rd1445, 32;
	and.b64  	%rd1447, %rd1434, 4294967295;
	add.s64 	%rd1448, %rd1446, %rd1447;
	mad.lo.s64 	%rd1449, %rd1440, %rd6, %rd1448;
	shr.u64 	%rd1450, %rd1449, 32;
	and.b64  	%rd1451, %rd1438, 4294967295;
	add.s64 	%rd1452, %rd1450, %rd1451;
	mad.lo.s64 	%rd1453, %rd1440, %rd7, %rd1452;
	shr.u64 	%rd1454, %rd1453, 32;
	and.b64  	%rd1455, %rd4662, 4294967295;
	and.b64  	%rd1456, %rd1445, 4294967295;
	mad.lo.s64 	%rd4692, %rd1455, %rd3, %rd1456;
	shr.u64 	%rd1457, %rd4692, 32;
	and.b64  	%rd1458, %rd1449, 4294967295;
	add.s64 	%rd1459, %rd1457, %rd1458;
	mad.lo.s64 	%rd1460, %rd1455, %rd5, %rd1459;
	shr.u64 	%rd1461, %rd1460, 32;
	and.b64  	%rd1462, %rd1453, 4294967295;
	add.s64 	%rd1463, %rd1461, %rd1462;
	mad.lo.s64 	%rd1464, %rd1455, %rd6, %rd1463;
	shr.u64 	%rd1465, %rd1464, 32;
	and.b64  	%rd1466, %rd4661, 4294967295;
	and.b64  	%rd1467, %rd1460, 4294967295;
	mad.lo.s64 	%rd4693, %rd1466, %rd3, %rd1467;
	shr.u64 	%rd1468, %rd4693, 32;
	and.b64  	%rd1469, %rd1464, 4294967295;
	add.s64 	%rd1470, %rd1468, %rd1469;
	mad.lo.s64 	%rd1471, %rd1466, %rd5, %rd1470;
	shr.u64 	%rd1472, %rd1471, 32;
	and.b64  	%rd1473, %rd4660, 4294967295;
	and.b64  	%rd1474, %rd1471, 4294967295;
	mad.lo.s64 	%rd4694, %rd1473, %rd3, %rd1474;
	shr.u64 	%rd1475, %rd4694, 32;
	cvt.u32.u64 	%r656, %rd1472;
	cvt.u32.u64 	%r657, %rd1465;
	cvt.u32.u64 	%r658, %rd1454;
	cvt.u32.u64 	%r659, %rd1439;
	cvt.u32.u64 	%r660, %rd1420;
	cvt.u32.u64 	%r661, %rd1397;
	mad.lo.s32 	%r664, %r628, %r425, %r661;
	add.s32 	%r665, %r660, %r664;
	cvt.u32.u64 	%r666, %rd10;
	cvt.u32.u64 	%r667, %rd4665;
	mad.lo.s32 	%r668, %r667, %r666, %r665;
	add.s32 	%r669, %r659, %r668;
	cvt.u32.u64 	%r670, %rd9;
	cvt.u32.u64 	%r671, %rd4664;
	mad.lo.s32 	%r672, %r671, %r670, %r669;
	add.s32 	%r673, %r658, %r672;
	cvt.u32.u64 	%r674, %rd8;
	cvt.u32.u64 	%r675, %rd4663;
	mad.lo.s32 	%r676, %r675, %r674, %r673;
	add.s32 	%r677, %r657, %r676;
	cvt.u32.u64 	%r678, %rd7;
	cvt.u32.u64 	%r679, %rd4662;
	mad.lo.s32 	%r680, %r679, %r678, %r677;
	add.s32 	%r681, %r656, %r680;
	cvt.u32.u64 	%r682, %rd6;
	cvt.u32.u64 	%r683, %rd4661;
	mad.lo.s32 	%r684, %r683, %r682, %r681;
	cvt.u32.u64 	%r685, %rd1475;
	add.s32 	%r686, %r685, %r684;
	cvt.u32.u64 	%r687, %rd5;
	cvt.u32.u64 	%r688, %rd4660;
	mad.lo.s32 	%r689, %r688, %r687, %r686;
	cvt.u32.u64 	%r690, %rd3;
	cvt.u32.u64 	%r691, %rd1383;
	mad.lo.s32 	%r1831, %r690, %r691, %r689;
	ld.const.u32 	%rd129, [P+16];
	ld.const.u32 	%rd130, [P+8];
	ld.const.u32 	%rd131, [P+20];
	ld.const.u32 	%rd132, [P+12];
	ld.const.u32 	%rd133, [P+4];
	ld.const.u32 	%rd134, [P];
	ld.const.u32 	%r77, [P+28];
	cvt.u32.u64 	%r696, %rd131;
$L__BB1_73:
	setp.gt.u32 	%p70, %r1831, %r77;
	@%p70 bra 	$L__BB1_87;
	setp.lt.u32 	%p71, %r1831, %r77;
	@%p71 bra 	$L__BB1_88;
	ld.const.u32 	%r692, [P+24];
	cvt.u32.u64 	%r693, %rd4694;
	setp.lt.u32 	%p72, %r692, %r693;
	@%p72 bra 	$L__BB1_87;
	setp.gt.u32 	%p73, %r692, %r693;
	@%p73 bra 	$L__BB1_88;
	cvt.u32.u64 	%r697, %rd4693;
	setp.lt.u32 	%p74, %r696, %r697;
	@%p74 bra 	$L__BB1_87;
	setp.gt.u32 	%p75, %r696, %r697;
	@%p75 bra 	$L__BB1_88;
	cvt.u32.u64 	%r700, %rd129;
	cvt.u32.u64 	%r701, %rd4692;
	setp.lt.u32 	%p76, %r700, %r701;
	@%p76 bra 	$L__BB1_87;
	setp.gt.u32 	%p77, %r700, %r701;
	@%p77 bra 	$L__BB1_88;
	cvt.u32.u64 	%r704, %rd132;
	cvt.u32.u64 	%r705, %rd4691;
	setp.lt.u32 	%p78, %r704, %r705;
	@%p78 bra 	$L__BB1_87;
	setp.gt.u32 	%p79, %r704, %r705;
	@%p79 bra 	$L__BB1_88;
	cvt.u32.u64 	%r708, %rd130;
	cvt.u32.u64 	%r709, %rd4690;
	setp.lt.u32 	%p80, %r708, %r709;
	@%p80 bra 	$L__BB1_87;
	setp.gt.u32 	%p81, %r708, %r709;
	@%p81 bra 	$L__BB1_88;
	cvt.u32.u64 	%r712, %rd133;
	cvt.u32.u64 	%r713, %rd4689;
	setp.lt.u32 	%p82, %r712, %r713;
	@%p82 bra 	$L__BB1_87;
	cvt.u32.u64 	%r715, %rd134;
	setp.gt.u32 	%p83, %r712, %r713;
	cvt.u32.u64 	%r717, %rd4688;
	setp.gt.u32 	%p84, %r715, %r717;
	or.pred  	%p85, %p83, %p84;
	@%p85 bra 	$L__BB1_88;
$L__BB1_87:
	and.b64  	%rd4485, %rd4688, 4294967295;
	sub.s64 	%rd4688, %rd4485, %rd134;
	shr.u64 	%rd4486, %rd4688, 63;
	and.b64  	%rd4487, %rd4689, 4294967295;
	add.s64 	%rd4488, %rd4486, %rd133;
	sub.s64 	%rd4689, %rd4487, %rd4488;
	shr.u64 	%rd4489, %rd4689, 63;
	and.b64  	%rd4490, %rd4690, 4294967295;
	add.s64 	%rd4491, %rd4489, %rd130;
	sub.s64 	%rd4690, %rd4490, %rd4491;
	shr.u64 	%rd4492, %rd4690, 63;
	and.b64  	%rd4493, %rd4691, 4294967295;
	add.s64 	%rd4494, %rd4492, %rd132;
	sub.s64 	%rd4691, %rd4493, %rd4494;
	shr.u64 	%rd4495, %rd4691, 63;
	and.b64  	%rd4496, %rd4692, 4294967295;
	add.s64 	%rd4497, %rd4495, %rd129;
	sub.s64 	%rd4692, %rd4496, %rd4497;
	shr.u64 	%rd4498, %rd4692, 63;
	and.b64  	%rd4499, %rd4693, 4294967295;
	add.s64 	%rd4500, %rd4498, %rd131;
	sub.s64 	%rd4693, %rd4499, %rd4500;
	shr.u64 	%rd4501, %rd4693, 63;
	and.b64  	%rd4502, %rd4694, 4294967295;
	ld.const.u32 	%rd4503, [P+24];
	add.s64 	%rd4504, %rd4501, %rd4503;
	sub.s64 	%rd4694, %rd4502, %rd4504;
	shr.u64 	%rd4505, %rd4694, 63;
	cvt.u32.u64 	%r1796, %rd4505;
	add.s32 	%r1797, %r77, %r1796;
	sub.s32 	%r1831, %r1831, %r1797;
	bra.uni 	$L__BB1_73;
$L__BB1_88:
	cvt.u64.u32 	%rd1477, %r1828;
	and.b64  	%rd1478, %rd4673, 4294967295;
	mul.wide.u32 	%rd1479, %r395, 96;
	mov.u64 	%rd1480, JUMP_TABLE;
	add.s64 	%rd1481, %rd1480, %rd1479;
	ld.const.u32 	%rd1482, [%rd1481+64];
	mul.lo.s64 	%rd4695, %rd1478, %rd1482;
	shr.u64 	%rd1483, %rd4695, 32;
	ld.const.u32 	%rd1484, [%rd1481+68];
	mad.lo.s64 	%rd1485, %rd1478, %rd1484, %rd1483;
	shr.u64 	%rd1486, %rd1485, 32;
	ld.const.u32 	%rd1487, [%rd1481+72];
	mad.lo.s64 	%rd1488, %rd1478, %rd1487, %rd1486;
	shr.u64 	%rd1489, %rd1488, 32;
	ld.const.u32 	%rd1490, [%rd1481+76];
	mad.lo.s64 	%rd1491, %rd1478, %rd1490, %rd1489;
	shr.u64 	%rd1492, %rd1491, 32;
	ld.const.u32 	%rd1493, [%rd1481+80];
	mad.lo.s64 	%rd1494, %rd1478, %rd1493, %rd1492;
	shr.u64 	%rd1495, %rd1494, 32;
	ld.const.u32 	%rd1496, [%rd1481+84];
	mad.lo.s64 	%rd1497, %rd1478, %rd1496, %rd1495;
	shr.u64 	%rd1498, %rd1497, 32;
	ld.const.u32 	%rd1499, [%rd1481+88];
	mad.lo.s64 	%rd1500, %rd1478, %rd1499, %rd1498;
	shr.u64 	%rd1501, %rd1500, 32;
	ld.const.u32 	%rd1502, [%rd1481+92];
	and.b64  	%rd1503, %rd4672, 4294967295;
	and.b64  	%rd1504, %rd1485, 4294967295;
	mad.lo.s64 	%rd4696, %rd1503, %rd1482, %rd1504;
	shr.u64 	%rd1505, %rd4696, 32;
	and.b64  	%rd1506, %rd1488, 4294967295;
	add.s64 	%rd1507, %rd1505, %rd1506;
	mad.lo.s64 	%rd1508, %rd1503, %rd1484, %rd1507;
	shr.u64 	%rd1509, %rd1508, 32;
	and.b64  	%rd1510, %rd1491, 4294967295;
	add.s64 	%rd1511, %rd1509, %rd1510;
	mad.lo.s64 	%rd1512, %rd1503, %rd1487, %rd1511;
	shr.u64 	%rd1513, %rd1512, 32;
	and.b64  	%rd1514, %rd1494, 4294967295;
	add.s64 	%rd1515, %rd1513, %rd1514;
	mad.lo.s64 	%rd1516, %rd1503, %rd1490, %rd1515;
	shr.u64 	%rd1517, %rd1516, 32;
	and.b64  	%rd1518, %rd1497, 4294967295;
	add.s64 	%rd1519, %rd1517, %rd1518;
	mad.lo.s64 	%rd1520, %rd1503, %rd1493, %rd1519;
	shr.u64 	%rd1521, %rd1520, 32;
	and.b64  	%rd1522, %rd1500, 4294967295;
	add.s64 	%rd1523, %rd1521, %rd1522;
	mad.lo.s64 	%rd1524, %rd1503, %rd1496, %rd1523;
	shr.u64 	%rd1525, %rd1524, 32;
	and.b64  	%rd1526, %rd4671, 4294967295;
	and.b64  	%rd1527, %rd1508, 4294967295;
	mad.lo.s64 	%rd4697, %rd1526, %rd1482, %rd1527;
	shr.u64 	%rd1528, %rd4697, 32;
	and.b64  	%rd1529, %rd1512, 4294967295;
	add.s64 	%rd1530, %rd1528, %rd1529;
	mad.lo.s64 	%rd1531, %rd1526, %rd1484, %rd1530;
	shr.u64 	%rd1532, %rd1531, 32;
	and.b64  	%rd1533, %rd1516, 4294967295;
	add.s64 	%rd1534, %rd1532, %rd1533;
	mad.lo.s64 	%rd1535, %rd1526, %rd1487, %rd1534;
	shr.u64 	%rd1536, %rd1535, 32;
	and.b64  	%rd1537, %rd1520, 4294967295;
	add.s64 	%rd1538, %rd1536, %rd1537;
	mad.lo.s64 	%rd1539, %rd1526, %rd1490, %rd1538;
	shr.u64 	%rd1540, %rd1539, 32;
	and.b64  	%rd1541, %rd1524, 4294967295;
	add.s64 	%rd1542, %rd1540, %rd1541;
	mad.lo.s64 	%rd1543, %rd1526, %rd1493, %rd1542;
	shr.u64 	%rd1544, %rd1543, 32;
	and.b64  	%rd1545, %rd4670, 4294967295;
	and.b64  	%rd1546, %rd1531, 4294967295;
	mad.lo.s64 	%rd4698, %rd1545, %rd1482, %rd1546;
	shr.u64 	%rd1547, %rd4698, 32;
	and.b64  	%rd1548, %rd1535, 4294967295;
	add.s64 	%rd1549, %rd1547, %rd1548;
	mad.lo.s64 	%rd1550, %rd1545, %rd1484, %rd1549;
	shr.u64 	%rd1551, %rd1550, 32;
	and.b64  	%rd1552, %rd1539, 4294967295;
	add.s64 	%rd1553, %rd1551, %rd1552;
	mad.lo.s64 	%rd1554, %rd1545, %rd1487, %rd1553;
	shr.u64 	%rd1555, %rd1554, 32;
	and.b64  	%rd1556, %rd1543, 4294967295;
	add.s64 	%rd1557, %rd1555, %rd1556;
	mad.lo.s64 	%rd1558, %rd1545, %rd1490, %rd1557;
	shr.u64 	%rd1559, %rd1558, 32;
	and.b64  	%rd1560, %rd4669, 4294967295;
	and.b64  	%rd1561, %rd1550, 4294967295;
	mad.lo.s64 	%rd4699, %rd1560, %rd1482, %rd1561;
	shr.u64 	%rd1562, %rd4699, 32;
	and.b64  	%rd1563, %rd1554, 4294967295;
	add.s64 	%rd1564, %rd1562, %rd1563;
	mad.lo.s64 	%rd1565, %rd1560, %rd1484, %rd1564;
	shr.u64 	%rd1566, %rd1565, 32;
	and.b64  	%rd1567, %rd1558, 4294967295;
	add.s64 	%rd1568, %rd1566, %rd1567;
	mad.lo.s64 	%rd1569, %rd1560, %rd1487, %rd1568;
	shr.u64 	%rd1570, %rd1569, 32;
	and.b64  	%rd1571, %rd4668, 4294967295;
	and.b64  	%rd1572, %rd1565, 4294967295;
	mad.lo.s64 	%rd4700, %rd1571, %rd1482, %rd1572;
	shr.u64 	%rd1573, %rd4700, 32;
	and.b64  	%rd1574, %rd1569, 4294967295;
	add.s64 	%rd1575, %rd1573, %rd1574;
	mad.lo.s64 	%rd1576, %rd1571, %rd1484, %rd1575;
	shr.u64 	%rd1577, %rd1576, 32;
	and.b64  	%rd1578, %rd4667, 4294967295;
	and.b64  	%rd1579, %rd1576, 4294967295;
	mad.lo.s64 	%rd4701, %rd1578, %rd1482, %rd1579;
	shr.u64 	%rd1580, %rd4701, 32;
	cvt.u32.u64 	%r719, %rd1577;
	cvt.u32.u64 	%r720, %rd1570;
	cvt.u32.u64 	%r721, %rd1559;
	cvt.u32.u64 	%r722, %rd1544;
	cvt.u32.u64 	%r723, %rd1525;
	cvt.u32.u64 	%r724, %rd1501;
	cvt.u32.u64 	%r725, %rd1502;
	cvt.u32.u64 	%r726, %rd4673;
	mad.lo.s32 	%r727, %r726, %r725, %r724;
	add.s32 	%r728, %r723, %r727;
	cvt.u32.u64 	%r729, %rd1499;
	cvt.u32.u64 	%r730, %rd4672;
	mad.lo.s32 	%r731, %r730, %r729, %r728;
	add.s32 	%r732, %r722, %r731;
	cvt.u32.u64 	%r733, %rd1496;
	cvt.u32.u64 	%r734, %rd4671;
	mad.lo.s32 	%r735, %r734, %r733, %r732;
	add.s32 	%r736, %r721, %r735;
	cvt.u32.u64 	%r737, %rd1493;
	cvt.u32.u64 	%r738, %rd4670;
	mad.lo.s32 	%r739, %r738, %r737, %r736;
	add.s32 	%r740, %r720, %r739;
	cvt.u32.u64 	%r741, %rd1490;
	cvt.u32.u64 	%r742, %rd4669;
	mad.lo.s32 	%r743, %r742, %r741, %r740;
	add.s32 	%r744, %r719, %r743;
	cvt.u32.u64 	%r745, %rd1487;
	cvt.u32.u64 	%r746, %rd4668;
	mad.lo.s32 	%r747, %r746, %r745, %r744;
	cvt.u32.u64 	%r748, %rd1580;
	add.s32 	%r749, %r748, %r747;
	cvt.u32.u64 	%r750, %rd1484;
	cvt.u32.u64 	%r751, %rd4667;
	mad.lo.s32 	%r752, %r751, %r750, %r749;
	cvt.u32.u64 	%r753, %rd1482;
	cvt.u32.u64 	%r754, %rd1477;
	mad.lo.s32 	%r1832, %r753, %r754, %r752;
	ld.const.u32 	%rd156, [P+16];
	ld.const.u32 	%rd157, [P+8];
	ld.const.u32 	%rd158, [P+20];
	ld.const.u32 	%rd159, [P+12];
	ld.const.u32 	%rd160, [P+4];
	ld.const.u32 	%r81, [P+28];
$L__BB1_89:
	setp.gt.u32 	%p86, %r1832, %r81;
	@%p86 bra 	$L__BB1_103;
	setp.lt.u32 	%p87, %r1832, %r81;
	@%p87 bra 	$L__BB1_104;
	ld.const.u32 	%r755, [P+24];
	cvt.u32.u64 	%r756, %rd4701;
	setp.lt.u32 	%p88, %r755, %r756;
	@%p88 bra 	$L__BB1_103;
	setp.gt.u32 	%p89, %r755, %r756;
	@%p89 bra 	$L__BB1_104;
	cvt.u32.u64 	%r759, %rd158;
	cvt.u32.u64 	%r760, %rd4700;
	setp.lt.u32 	%p90, %r759, %r760;
	@%p90 bra 	$L__BB1_103;
	setp.gt.u32 	%p91, %r759, %r760;
	@%p91 bra 	$L__BB1_104;
	cvt.u32.u64 	%r763, %rd156;
	cvt.u32.u64 	%r764, %rd4699;
	setp.lt.u32 	%p92, %r763, %r764;
	@%p92 bra 	$L__BB1_103;
	setp.gt.u32 	%p93, %r763, %r764;
	@%p93 bra 	$L__BB1_104;
	cvt.u32.u64 	%r767, %rd159;
	cvt.u32.u64 	%r768, %rd4698;
	setp.lt.u32 	%p94, %r767, %r768;
	@%p94 bra 	$L__BB1_103;
	setp.gt.u32 	%p95, %r767, %r768;
	@%p95 bra 	$L__BB1_104;
	cvt.u32.u64 	%r771, %rd157;
	cvt.u32.u64 	%r772, %rd4697;
	setp.lt.u32 	%p96, %r771, %r772;
	@%p96 bra 	$L__BB1_103;
	setp.gt.u32 	%p97, %r771, %r772;
	@%p97 bra 	$L__BB1_104;
	cvt.u32.u64 	%r775, %rd160;
	cvt.u32.u64 	%r776, %rd4696;
	setp.lt.u32 	%p98, %r775, %r776;
	@%p98 bra 	$L__BB1_103;
	ld.const.u32 	%r778, [P];
	setp.gt.u32 	%p99, %r775, %r776;
	cvt.u32.u64 	%r781, %rd4695;
	setp.gt.u32 	%p100, %r778, %r781;
	or.pred  	%p101, %p99, %p100;
	@%p101 bra 	$L__BB1_104;
$L__BB1_103:
	ld.const.u32 	%rd4463, [P+24];
	and.b64  	%rd4464, %rd4695, 4294967295;
	ld.const.u32 	%rd4465, [P];
	sub.s64 	%rd4695, %rd4464, %rd4465;
	shr.u64 	%rd4466, %rd4695, 63;
	and.b64  	%rd4467, %rd4696, 4294967295;
	add.s64 	%rd4468, %rd4466, %rd160;
	sub.s64 	%rd4696, %rd4467, %rd4468;
	shr.u64 	%rd4469, %rd4696, 63;
	and.b64  	%rd4470, %rd4697, 4294967295;
	add.s64 	%rd4471, %rd4469, %rd157;
	sub.s64 	%rd4697, %rd4470, %rd4471;
	shr.u64 	%rd4472, %rd4697, 63;
	and.b64  	%rd4473, %rd4698, 4294967295;
	add.s64 	%rd4474, %rd4472, %rd159;
	sub.s64 	%rd4698, %rd4473, %rd4474;
	shr.u64 	%rd4475, %rd4698, 63;
	and.b64  	%rd4476, %rd4699, 4294967295;
	add.s64 	%rd4477, %rd4475, %rd156;
	sub.s64 	%rd4699, %rd4476, %rd4477;
	shr.u64 	%rd4478, %rd4699, 63;
	and.b64  	%rd4479, %rd4700, 4294967295;
	add.s64 	%rd4480, %rd4478, %rd158;
	sub.s64 	%rd4700, %rd4479, %rd4480;
	shr.u64 	%rd4481, %rd4700, 63;
	and.b64  	%rd4482, %rd4701, 4294967295;
	add.s64 	%rd4483, %rd4481, %rd4463;
	sub.s64 	%rd4701, %rd4482, %rd4483;
	shr.u64 	%rd4484, %rd4701, 63;
	cvt.u32.u64 	%r1794, %rd4484;
	add.s32 	%r1795, %r81, %r1794;
	sub.s32 	%r1832, %r1832, %r1795;
	bra.uni 	$L__BB1_89;
$L__BB1_104:
	cvt.u64.u32 	%rd168, %r45;
	and.b64  	%rd1581, %rd4695, 4294967295;
	mul.lo.s64 	%rd183, %rd1581, %rd168;
	shr.u64 	%rd1582, %rd183, 32;
	and.b64  	%rd1583, %rd4696, 4294967295;
	mad.lo.s64 	%rd1584, %rd1583, %rd168, %rd1582;
	shr.u64 	%rd1585, %rd1584, 32;
	and.b64  	%rd1586, %rd4697, 4294967295;
	mad.lo.s64 	%rd1587, %rd1586, %rd168, %rd1585;
	shr.u64 	%rd1588, %rd1587, 32;
	and.b64  	%rd1589, %rd4698, 4294967295;
	mad.lo.s64 	%rd1590, %rd1589, %rd168, %rd1588;
	shr.u64 	%rd1591, %rd1590, 32;
	and.b64  	%rd1592, %rd4699, 4294967295;
	mad.lo.s64 	%rd1593, %rd1592, %rd168, %rd1591;
	shr.u64 	%rd1594, %rd1593, 32;
	and.b64  	%rd1595, %rd4700, 4294967295;
	mad.lo.s64 	%rd1596, %rd1595, %rd168, %rd1594;
	shr.u64 	%rd1597, %rd1596, 32;
	and.b64  	%rd1598, %rd4701, 4294967295;
	mad.lo.s64 	%rd1599, %rd1598, %rd168, %rd1597;
	shr.u64 	%rd1600, %rd1599, 32;
	cvt.u64.u32 	%rd1601, %r1832;
	cvt.u64.u32 	%rd170, %r46;
	and.b64  	%rd1602, %rd1584, 4294967295;
	mad.lo.s64 	%rd184, %rd1581, %rd170, %rd1602;
	shr.u64 	%rd1603, %rd184, 32;
	and.b64  	%rd1604, %rd1587, 4294967295;
	add.s64 	%rd1605, %rd1603, %rd1604;
	mad.lo.s64 	%rd1606, %rd1583, %rd170, %rd1605;
	shr.u64 	%rd1607, %rd1606, 32;
	and.b64  	%rd1608, %rd1590, 4294967295;
	add.s64 	%rd1609, %rd1607, %rd1608;
	mad.lo.s64 	%rd1610, %rd1586, %rd170, %rd1609;
	shr.u64 	%rd1611, %rd1610, 32;
	and.b64  	%rd1612, %rd1593, 4294967295;
	add.s64 	%rd1613, %rd1611, %rd1612;
	mad.lo.s64 	%rd1614, %rd1589, %rd170, %rd1613;
	shr.u64 	%rd1615, %rd1614, 32;
	and.b64  	%rd1616, %rd1596, 4294967295;
	add.s64 	%rd1617, %rd1615, %rd1616;
	mad.lo.s64 	%rd1618, %rd1592, %rd170, %rd1617;
	shr.u64 	%rd1619, %rd1618, 32;
	and.b64  	%rd1620, %rd1599, 4294967295;
	add.s64 	%rd1621, %rd1619, %rd1620;
	mad.lo.s64 	%rd1622, %rd1595, %rd170, %rd1621;
	shr.u64 	%rd1623, %rd1622, 32;
	cvt.u64.u32 	%rd172, %r47;
	and.b64  	%rd1624, %rd1606, 4294967295;
	mad.lo.s64 	%rd185, %rd1581, %rd172, %rd1624;
	shr.u64 	%rd1625, %rd185, 32;
	and.b64  	%rd1626, %rd1610, 4294967295;
	add.s64 	%rd1627, %rd1625, %rd1626;
	mad.lo.s64 	%rd1628, %rd1583, %rd172, %rd1627;
	shr.u64 	%rd1629, %rd1628, 32;
	and.b64  	%rd1630, %rd1614, 4294967295;
	add.s64 	%rd1631, %rd1629, %rd1630;
	mad.lo.s64 	%rd1632, %rd1586, %rd172, %rd1631;
	shr.u64 	%rd1633, %rd1632, 32;
	and.b64  	%rd1634, %rd1618, 4294967295;
	add.s64 	%rd1635, %rd1633, %rd1634;
	mad.lo.s64 	%rd1636, %rd1589, %rd172, %rd1635;
	shr.u64 	%rd1637, %rd1636, 32;
	and.b64  	%rd1638, %rd1622, 4294967295;
	add.s64 	%rd1639, %rd1637, %rd1638;
	mad.lo.s64 	%rd1640, %rd1592, %rd172, %rd1639;
	shr.u64 	%rd1641, %rd1640, 32;
	cvt.u64.u32 	%rd174, %r48;
	and.b64  	%rd1642, %rd1628, 4294967295;
	mad.lo.s64 	%rd186, %rd1581, %rd174, %rd1642;
	shr.u64 	%rd1643, %rd186, 32;
	and.b64  	%rd1644, %rd1632, 4294967295;
	add.s64 	%rd1645, %rd1643, %rd1644;
	mad.lo.s64 	%rd1646, %rd1583, %rd174, %rd1645;
	shr.u64 	%rd1647, %rd1646, 32;
	and.b64  	%rd1648, %rd1636, 4294967295;
	add.s64 	%rd1649, %rd1647, %rd1648;
	mad.lo.s64 	%rd1650, %rd1586, %rd174, %rd1649;
	shr.u64 	%rd1651, %rd1650, 32;
	and.b64  	%rd1652, %rd1640, 4294967295;
	add.s64 	%rd1653, %rd1651, %rd1652;
	mad.lo.s64 	%rd1654, %rd1589, %rd174, %rd1653;
	shr.u64 	%rd1655, %rd1654, 32;
	cvt.u64.u32 	%rd176, %r49;
	and.b64  	%rd1656, %rd1646, 4294967295;
	mad.lo.s64 	%rd187, %rd1581, %rd176, %rd1656;
	shr.u64 	%rd1657, %rd187, 32;
	and.b64  	%rd1658, %rd1650, 4294967295;
	add.s64 	%rd1659, %rd1657, %rd1658;
	mad.lo.s64 	%rd1660, %rd1583, %rd176, %rd1659;
	shr.u64 	%rd1661, %rd1660, 32;
	and.b64  	%rd1662, %rd1654, 4294967295;
	add.s64 	%rd1663, %rd1661, %rd1662;
	mad.lo.s64 	%rd1664, %rd1586, %rd176, %rd1663;
	shr.u64 	%rd1665, %rd1664, 32;
	cvt.u64.u32 	%rd178, %r50;
	and.b64  	%rd1666, %rd1660, 4294967295;
	mad.lo.s64 	%rd188, %rd1581, %rd178, %rd1666;
	shr.u64 	%rd1667, %rd188, 32;
	and.b64  	%rd1668, %rd1664, 4294967295;
	add.s64 	%rd1669, %rd1667, %rd1668;
	mad.lo.s64 	%rd1670, %rd1583, %rd178, %rd1669;
	shr.u64 	%rd1671, %rd1670, 32;
	cvt.u64.u32 	%rd180, %r51;
	and.b64  	%rd1672, %rd1670, 4294967295;
	mad.lo.s64 	%rd189, %rd1581, %rd180, %rd1672;
	shr.u64 	%rd1673, %rd189, 32;
	cvt.u64.u32 	%rd182, %r52;
	cvt.u32.u64 	%r782, %rd1671;
	cvt.u32.u64 	%r783, %rd1665;
	cvt.u32.u64 	%r784, %rd1655;
	cvt.u32.u64 	%r785, %rd1641;
	cvt.u32.u64 	%r786, %rd1623;
	cvt.u32.u64 	%r787, %rd1600;
	cvt.u32.u64 	%r788, %rd168;
	cvt.u32.u64 	%r789, %rd1601;
	mad.lo.s32 	%r790, %r789, %r788, %r787;
	add.s32 	%r791, %r786, %r790;
	cvt.u32.u64 	%r792, %rd4701;
	cvt.u32.u64 	%r793, %rd170;
	mad.lo.s32 	%r794, %r792, %r793, %r791;
	add.s32 	%r795, %r785, %r794;
	cvt.u32.u64 	%r796, %rd4700;
	cvt.u32.u64 	%r797, %rd172;
	mad.lo.s32 	%r798, %r796, %r797, %r795;
	add.s32 	%r799, %r784, %r798;
	cvt.u32.u64 	%r800, %rd4699;
	cvt.u32.u64 	%r801, %rd174;
	mad.lo.s32 	%r802, %r800, %r801, %r799;
	add.s32 	%r803, %r783, %r802;
	cvt.u32.u64 	%r804, %rd4698;
	cvt.u32.u64 	%r805, %rd176;
	mad.lo.s32 	%r806, %r804, %r805, %r803;
	add.s32 	%r807, %r782, %r806;
	cvt.u32.u64 	%r808, %rd4697;
	cvt.u32.u64 	%r809, %rd178;
	mad.lo.s32 	%r810, %r808, %r809, %r807;
	cvt.u32.u64 	%r811, %rd1673;
	add.s32 	%r812, %r811, %r810;
	cvt.u32.u64 	%r813, %rd4696;
	cvt.u32.u64 	%r814, %rd180;
	mad.lo.s32 	%r815, %r813, %r814, %r812;
	cvt.u32.u64 	%r816, %rd4695;
	cvt.u32.u64 	%r817, %rd182;
	mad.lo.s32 	%r84, %r816, %r817, %r815;
	ld.const.u32 	%rd190, [P+16];
	ld.const.u32 	%rd191, [P+8];
	ld.const.u32 	%r85, [P+28];
$L__BB1_105:
	setp.gt.u32 	%p102, %r84, %r85;
	@%p102 bra 	$L__BB1_119;
	setp.lt.u32 	%p103, %r84, %r85;
	@%p103 bra 	$L__BB1_120;
	ld.const.u32 	%r818, [P+24];
	cvt.u32.u64 	%r819, %rd189;
	setp.lt.u32 	%p104, %r818, %r819;
	@%p104 bra 	$L__BB1_119;
	setp.gt.u32 	%p105, %r818, %r819;
	@%p105 bra 	$L__BB1_120;
	ld.const.u32 	%r822, [P+20];
	cvt.u64.u32 	%rd192, %r822;
	cvt.u32.u64 	%r823, %rd188;
	setp.lt.u32 	%p106, %r822, %r823;
	@%p106 bra 	$L__BB1_119;
	cvt.u32.u64 	%r824, %rd192;
	setp.gt.u32 	%p107, %r824, %r823;
	@%p107 bra 	$L__BB1_120;
	cvt.u32.u64 	%r826, %rd190;
	cvt.u32.u64 	%r827, %rd187;
	setp.lt.u32 	%p108, %r826, %r827;
	@%p108 bra 	$L__BB1_119;
	setp.gt.u32 	%p109, %r826, %r827;
	@%p109 bra 	$L__BB1_120;
	ld.const.u32 	%r830, [P+12];
	cvt.u64.u32 	%rd193, %r830;
	cvt.u32.u64 	%r831, %rd186;
	setp.lt.u32 	%p110, %r830, %r831;
	@%p110 bra 	$L__BB1_119;
	cvt.u32.u64 	%r832, %rd193;
	setp.gt.u32 	%p111, %r832, %r831;
	@%p111 bra 	$L__BB1_120;
	cvt.u32.u64 	%r834, %rd191;
	cvt.u32.u64 	%r835, %rd185;
	setp.lt.u32 	%p112, %r834, %r835;
	@%p112 bra 	$L__BB1_119;
	setp.gt.u32 	%p113, %r834, %r835;
	@%p113 bra 	$L__BB1_120;
	ld.const.u32 	%r838, [P+4];
	cvt.u32.u64 	%r839, %rd184;
	setp.lt.u32 	%p114, %r838, %r839;
	@%p114 bra 	$L__BB1_119;
	ld.const.u32 	%r841, [P];
	setp.gt.u32 	%p115, %r838, %r839;
	cvt.u32.u64 	%r844, %rd183;
	setp.gt.u32 	%p116, %r841, %r844;
	or.pred  	%p117, %p115, %p116;
	@%p117 bra 	$L__BB1_120;
$L__BB1_119:
	and.b64  	%rd4438, %rd183, 4294967295;
	ld.const.u32 	%rd4439, [P];
	sub.s64 	%rd183, %rd4438, %rd4439;
	shr.u64 	%rd4440, %rd183, 63;
	and.b64  	%rd4441, %rd184, 4294967295;
	ld.const.u32 	%rd4442, [P+4];
	add.s64 	%rd4443, %rd4440, %rd4442;
	sub.s64 	%rd184, %rd4441, %rd4443;
	shr.u64 	%rd4444, %rd184, 63;
	and.b64  	%rd4445, %rd185, 4294967295;
	add.s64 	%rd4446, %rd4444, %rd191;
	sub.s64 	%rd185, %rd4445, %rd4446;
	shr.u64 	%rd4447, %rd185, 63;
	and.b64  	%rd4448, %rd186, 4294967295;
	ld.const.u32 	%rd4449, [P+12];
	add.s64 	%rd4450, %rd4447, %rd4449;
	sub.s64 	%rd186, %rd4448, %rd4450;
	shr.u64 	%rd4451, %rd186, 63;
	and.b64  	%rd4452, %rd187, 4294967295;
	add.s64 	%rd4453, %rd4451, %rd190;
	sub.s64 	%rd187, %rd4452, %rd4453;
	shr.u64 	%rd4454, %rd187, 63;
	and.b64  	%rd4455, %rd188, 4294967295;
	ld.const.u32 	%rd4456, [P+20];
	add.s64 	%rd4457, %rd4454, %rd4456;
	sub.s64 	%rd188, %rd4455, %rd4457;
	shr.u64 	%rd4458, %rd188, 63;
	and.b64  	%rd4459, %rd189, 4294967295;
	ld.const.u32 	%rd4460, [P+24];
	add.s64 	%rd4461, %rd4458, %rd4460;
	sub.s64 	%rd189, %rd4459, %rd4461;
	shr.u64 	%rd4462, %rd189, 63;
	cvt.u32.u64 	%r1792, %rd4462;
	add.s32 	%r1793, %r85, %r1792;
	sub.s32 	%r84, %r84, %r1793;
	bra.uni 	$L__BB1_105;
$L__BB1_120:
	mul.wide.u32 	%rd1674, %r395, 96;
	mov.u64 	%rd1675, JUMP_TABLE;
	add.s64 	%rd1676, %rd1675, %rd1674;
	ld.const.u32 	%rd1677, [%rd1676+32];
	ld.const.u32 	%rd1678, [%rd1676+36];
	ld.const.u32 	%rd1679, [%rd1676+40];
	ld.const.u32 	%rd1680, [%rd1676+44];
	ld.const.u32 	%rd1681, [%rd1676+48];
	ld.const.u32 	%rd1682, [%rd1676+52];
	ld.const.u32 	%rd1683, [%rd1676+56];
	and.b64  	%rd1684, %rd4688, 4294967295;
	mul.lo.s64 	%rd208, %rd1684, %rd1677;
	shr.u64 	%rd1685, %rd208, 32;
	and.b64  	%rd1686, %rd4689, 4294967295;
	mad.lo.s64 	%rd1687, %rd1686, %rd1677, %rd1685;
	shr.u64 	%rd1688, %rd1687, 32;
	and.b64  	%rd1689, %rd4690, 4294967295;
	mad.lo.s64 	%rd1690, %rd1689, %rd1677, %rd1688;
	shr.u64 	%rd1691, %rd1690, 32;
	and.b64  	%rd1692, %rd4691, 4294967295;
	mad.lo.s64 	%rd1693, %rd1692, %rd1677, %rd1691;
	shr.u64 	%rd1694, %rd1693, 32;
	and.b64  	%rd1695, %rd4692, 4294967295;
	mad.lo.s64 	%rd1696, %rd1695, %rd1677, %rd1694;
	shr.u64 	%rd1697, %rd1696, 32;
	and.b64  	%rd1698, %rd4693, 4294967295;
	mad.lo.s64 	%rd1699, %rd1698, %rd1677, %rd1697;
	shr.u64 	%rd1700, %rd1699, 32;
	and.b64  	%rd1701, %rd4694, 4294967295;
	mad.lo.s64 	%rd1702, %rd1701, %rd1677, %rd1700;
	shr.u64 	%rd1703, %rd1702, 32;
	cvt.u64.u32 	%rd1704, %r1831;
	and.b64  	%rd1705, %rd1687, 4294967295;
	mad.lo.s64 	%rd209, %rd1684, %rd1678, %rd1705;
	shr.u64 	%rd1706, %rd209, 32;
	and.b64  	%rd1707, %rd1690, 4294967295;
	add.s64 	%rd1708, %rd1706, %rd1707;
	mad.lo.s64 	%rd1709, %rd1686, %rd1678, %rd1708;
	shr.u64 	%rd1710, %rd1709, 32;
	and.b64  	%rd1711, %rd1693, 4294967295;
	add.s64 	%rd1712, %rd1710, %rd1711;
	mad.lo.s64 	%rd1713, %rd1689, %rd1678, %rd1712;
	shr.u64 	%rd1714, %rd1713, 32;
	and.b64  	%rd1715, %rd1696, 4294967295;
	add.s64 	%rd1716, %rd1714, %rd1715;
	mad.lo.s64 	%rd1717, %rd1692, %rd1678, %rd1716;
	shr.u64 	%rd1718, %rd1717, 32;
	and.b64  	%rd1719, %rd1699, 4294967295;
	add.s64 	%rd1720, %rd1718, %rd1719;
	mad.lo.s64 	%rd1721, %rd1695, %rd1678, %rd1720;
	shr.u64 	%rd1722, %rd1721, 32;
	and.b64  	%rd1723, %rd1702, 4294967295;
	add.s64 	%rd1724, %rd1722, %rd1723;
	mad.lo.s64 	%rd1725, %rd1698, %rd1678, %rd1724;
	shr.u64 	%rd1726, %rd1725, 32;
	and.b64  	%rd1727, %rd1709, 4294967295;
	mad.lo.s64 	%rd210, %rd1684, %rd1679, %rd1727;
	shr.u64 	%rd1728, %rd210, 32;
	and.b64  	%rd1729, %rd1713, 4294967295;
	add.s64 	%rd1730, %rd1728, %rd1729;
	mad.lo.s64 	%rd1731, %rd1686, %rd1679, %rd1730;
	shr.u64 	%rd1732, %rd1731, 32;
	and.b64  	%rd1733, %rd1717, 4294967295;
	add.s64 	%rd1734, %rd1732, %rd1733;
	mad.lo.s64 	%rd1735, %rd1689, %rd1679, %rd1734;
	shr.u64 	%rd1736, %rd1735, 32;
	and.b64  	%rd1737, %rd1721, 4294967295;
	add.s64 	%rd1738, %rd1736, %rd1737;
	mad.lo.s64 	%rd1739, %rd1692, %rd1679, %rd1738;
	shr.u64 	%rd1740, %rd1739, 32;
	and.b64  	%rd1741, %rd1725, 4294967295;
	add.s64 	%rd1742, %rd1740, %rd1741;
	mad.lo.s64 	%rd1743, %rd1695, %rd1679, %rd1742;
	shr.u64 	%rd1744, %rd1743, 32;
	and.b64  	%rd1745, %rd1731, 4294967295;
	mad.lo.s64 	%rd211, %rd1684, %rd1680, %rd1745;
	shr.u64 	%rd1746, %rd211, 32;
	and.b64  	%rd1747, %rd1735, 4294967295;
	add.s64 	%rd1748, %rd1746, %rd1747;
	mad.lo.s64 	%rd1749, %rd1686, %rd1680, %rd1748;
	shr.u64 	%rd1750, %rd1749, 32;
	and.b64  	%rd1751, %rd1739, 4294967295;
	add.s64 	%rd1752, %rd1750, %rd1751;
	mad.lo.s64 	%rd1753, %rd1689, %rd1680, %rd1752;
	shr.u64 	%rd1754, %rd1753, 32;
	and.b64  	%rd1755, %rd1743, 4294967295;
	add.s64 	%rd1756, %rd1754, %rd1755;
	mad.lo.s64 	%rd1757, %rd1692, %rd1680, %rd1756;
	shr.u64 	%rd1758, %rd1757, 32;
	and.b64  	%rd1759, %rd1749, 4294967295;
	mad.lo.s64 	%rd212, %rd1684, %rd1681, %rd1759;
	shr.u64 	%rd1760, %rd212, 32;
	and.b64  	%rd1761, %rd1753, 4294967295;
	add.s64 	%rd1762, %rd1760, %rd1761;
	mad.lo.s64 	%rd1763, %rd1686, %rd1681, %rd1762;
	shr.u64 	%rd1764, %rd1763, 32;
	and.b64  	%rd1765, %rd1757, 4294967295;
	add.s64 	%rd1766, %rd1764, %rd1765;
	mad.lo.s64 	%rd1767, %rd1689, %rd1681, %rd1766;
	shr.u64 	%rd1768, %rd1767, 32;
	and.b64  	%rd1769, %rd1763, 4294967295;
	mad.lo.s64 	%rd213, %rd1684, %rd1682, %rd1769;
	shr.u64 	%rd1770, %rd213, 32;
	and.b64  	%rd1771, %rd1767, 4294967295;
	add.s64 	%rd1772, %rd1770, %rd1771;
	mad.lo.s64 	%rd1773, %rd1686, %rd1682, %rd1772;
	shr.u64 	%rd1774, %rd1773, 32;
	and.b64  	%rd1775, %rd1773, 4294967295;
	mad.lo.s64 	%rd214, %rd1684, %rd1683, %rd1775;
	shr.u64 	%rd1776, %rd214, 32;
	ld.const.u32 	%rd1777, [%rd1676+60];
	cvt.u32.u64 	%r846, %rd1774;
	cvt.u32.u64 	%r847, %rd1768;
	cvt.u32.u64 	%r848, %rd1758;
	cvt.u32.u64 	%r849, %rd1744;
	cvt.u32.u64 	%r850, %rd1726;
	cvt.u32.u64 	%r851, %rd1703;
	cvt.u32.u64 	%r852, %rd1677;
	cvt.u32.u64 	%r853, %rd1704;
	mad.lo.s32 	%r854, %r853, %r852, %r851;
	add.s32 	%r855, %r850, %r854;
	cvt.u32.u64 	%r856, %rd1678;
	cvt.u32.u64 	%r857, %rd4694;
	mad.lo.s32 	%r858, %r857, %r856, %r855;
	add.s32 	%r859, %r849, %r858;
	cvt.u32.u64 	%r860, %rd1679;
	cvt.u32.u64 	%r861, %rd4693;
	mad.lo.s32 	%r862, %r861, %r860, %r859;
	add.s32 	%r863, %r848, %r862;
	cvt.u32.u64 	%r864, %rd1680;
	cvt.u32.u64 	%r865, %rd4692;
	mad.lo.s32 	%r866, %r865, %r864, %r863;
	add.s32 	%r867, %r847, %r866;
	cvt.u32.u64 	%r868, %rd1681;
	cvt.u32.u64 	%r869, %rd4691;
	mad.lo.s32 	%r870, %r869, %r868, %r867;
	add.s32 	%r871, %r846, %r870;
	cvt.u32.u64 	%r872, %rd1682;
	cvt.u32.u64 	%r873, %rd4690;
	mad.lo.s32 	%r874, %r873, %r872, %r871;
	cvt.u32.u64 	%r875, %rd1776;
	add.s32 	%r876, %r875, %r874;
	cvt.u32.u64 	%r877, %rd1683;
	cvt.u32.u64 	%r878, %rd4689;
	mad.lo.s32 	%r879, %r878, %r877, %r876;
	cvt.u32.u64 	%r880, %rd1777;
	cvt.u32.u64 	%r881, %rd4688;
	mad.lo.s32 	%r88, %r881, %r880, %r879;
	ld.const.u32 	%rd215, [P+16];
	ld.const.u32 	%r89, [P+28];
	ld.const.u32 	%rd217, [P+8];
	ld.const.u32 	%rd218, [P+20];
$L__BB1_121:
	setp.gt.u32 	%p118, %r88, %r89;
	@%p118 bra 	$L__BB1_135;
	setp.lt.u32 	%p119, %r88, %r89;
	@%p119 bra 	$L__BB1_136;
	ld.const.u32 	%r882, [P+24];
	cvt.u32.u64 	%r883, %rd214;
	setp.lt.u32 	%p120, %r882, %r883;
	@%p120 bra 	$L__BB1_135;
	setp.gt.u32 	%p121, %r882, %r883;
	@%p121 bra 	$L__BB1_136;
	cvt.u32.u64 	%r886, %rd218;
	cvt.u32.u64 	%r887, %rd213;
	setp.lt.u32 	%p122, %r886, %r887;
	@%p122 bra 	$L__BB1_135;
	setp.gt.u32 	%p123, %r886, %r887;
	@%p123 bra 	$L__BB1_136;
	cvt.u32.u64 	%r890, %rd215;
	cvt.u32.u64 	%r891, %rd212;
	setp.lt.u32 	%p124, %r890, %r891;
	@%p124 bra 	$L__BB1_135;
	setp.gt.u32 	%p125, %r890, %r891;
	@%p125 bra 	$L__BB1_136;
	ld.const.u32 	%r894, [P+12];
	cvt.u64.u32 	%rd216, %r894;
	cvt.u32.u64 	%r895, %rd211;
	setp.lt.u32 	%p126, %r894, %r895;
	@%p126 bra 	$L__BB1_135;
	cvt.u32.u64 	%r896, %rd216;
	setp.gt.u32 	%p127, %r896, %r895;
	@%p127 bra 	$L__BB1_136;
	cvt.u32.u64 	%r898, %rd217;
	cvt.u32.u64 	%r899, %rd210;
	setp.lt.u32 	%p128, %r898, %r899;
	@%p128 bra 	$L__BB1_135;
	setp.gt.u32 	%p129, %r898, %r899;
	@%p129 bra 	$L__BB1_136;
	ld.const.u32 	%r902, [P+4];
	cvt.u32.u64 	%r903, %rd209;
	setp.lt.u32 	%p130, %r902, %r903;
	@%p130 bra 	$L__BB1_135;
	ld.const.u32 	%r905, [P];
	setp.gt.u32 	%p131, %r902, %r903;
	cvt.u32.u64 	%r908, %rd208;
	setp.gt.u32 	%p132, %r905, %r908;
	or.pred  	%p133, %p131, %p132;
	@%p133 bra 	$L__BB1_136;
$L__BB1_135:
	ld.const.u32 	%rd4412, [P+24];
	and.b64  	%rd4413, %rd208, 4294967295;
	ld.const.u32 	%rd4414, [P];
	sub.s64 	%rd208, %rd4413, %rd4414;
	shr.u64 	%rd4415, %rd208, 63;
	and.b64  	%rd4416, %rd209, 4294967295;
	ld.const.u32 	%rd4417, [P+4];
	add.s64 	%rd4418, %rd4415, %rd4417;
	sub.s64 	%rd209, %rd4416, %rd4418;
	shr.u64 	%rd4419, %rd209, 63;
	and.b64  	%rd4420, %rd210, 4294967295;
	add.s64 	%rd4422, %rd4419, %rd217;
	sub.s64 	%rd210, %rd4420, %rd4422;
	shr.u64 	%rd4423, %rd210, 63;
	and.b64  	%rd4424, %rd211, 4294967295;
	ld.const.u32 	%rd4425, [P+12];
	add.s64 	%rd4426, %rd4423, %rd4425;
	sub.s64 	%rd211, %rd4424, %rd4426;
	shr.u64 	%rd4427, %rd211, 63;
	and.b64  	%rd4428, %rd212, 4294967295;
	add.s64 	%rd4429, %rd4427, %rd215;
	sub.s64 	%rd212, %rd4428, %rd4429;
	shr.u64 	%rd4430, %rd212, 63;
	and.b64  	%rd4431, %rd213, 4294967295;
	add.s64 	%rd4433, %rd4430, %rd218;
	sub.s64 	%rd213, %rd4431, %rd4433;
	shr.u64 	%rd4434, %rd213, 63;
	and.b64  	%rd4435, %rd214, 4294967295;
	add.s64 	%rd4436, %rd4434, %rd4412;
	sub.s64 	%rd214, %rd4435, %rd4436;
	shr.u64 	%rd4437, %rd214, 63;
	cvt.u32.u64 	%r1790, %rd4437;
	add.s32 	%r1791, %r89, %r1790;
	sub.s32 	%r88, %r88, %r1791;
	bra.uni 	$L__BB1_121;
$L__BB1_136:
	ld.const.u32 	%rd226, [P+12];
	setp.gt.u32 	%p134, %r69, %r72;
	@%p134 bra 	$L__BB1_299;
	setp.lt.u32 	%p135, %r69, %r72;
	cvt.u32.u64 	%r909, %rd73;
	cvt.u32.u64 	%r910, %rd102;
	setp.ne.s32 	%p136, %r909, %r910;
	cvt.u32.u64 	%r911, %rd74;
	cvt.u32.u64 	%r912, %rd101;
	setp.ne.s32 	%p137, %r911, %r912;
	or.pred  	%p138, %p136, %p137;
	or.pred  	%p139, %p138, %p135;
	cvt.u32.u64 	%r913, %rd75;
	cvt.u32.u64 	%r914, %rd100;
	setp.ne.s32 	%p140, %r913, %r914;
	or.pred  	%p141, %p139, %p140;
	cvt.u32.u64 	%r915, %rd76;
	cvt.u32.u64 	%r916, %rd99;
	setp.ne.s32 	%p142, %r915, %r916;
	or.pred  	%p143, %p141, %p142;
	cvt.u32.u64 	%r917, %rd77;
	cvt.u32.u64 	%r918, %rd98;
	setp.ne.s32 	%p144, %r917, %r918;
	or.pred  	%p145, %p143, %p144;
	cvt.u32.u64 	%r919, %rd78;
	cvt.u32.u64 	%r920, %rd97;
	setp.ne.s32 	%p146, %r919, %r920;
	or.pred  	%p147, %p145, %p146;
	cvt.u32.u64 	%r921, %rd79;
	cvt.u32.u64 	%r922, %rd96;
	setp.ne.s32 	%p148, %r921, %r922;
	or.pred  	%p149, %p147, %p148;
	setp.gt.u32 	%p150, %r84, %r88;
	or.pred  	%p151, %p149, %p150;
	@%p151 bra 	$L__BB1_299;
	setp.lt.u32 	%p152, %r84, %r88;
	cvt.u32.u64 	%r923, %rd189;
	cvt.u32.u64 	%r924, %rd214;
	setp.ne.s32 	%p153, %r923, %r924;
	cvt.u32.u64 	%r925, %rd188;
	cvt.u32.u64 	%r926, %rd213;
	setp.ne.s32 	%p154, %r925, %r926;
	or.pred  	%p155, %p153, %p154;
	or.pred  	%p156, %p155, %p152;
	cvt.u32.u64 	%r927, %rd187;
	cvt.u32.u64 	%r928, %rd212;
	setp.ne.s32 	%p157, %r927, %r928;
	or.pred  	%p158, %p156, %p157;
	cvt.u32.u64 	%r929, %rd186;
	cvt.u32.u64 	%r930, %rd211;
	setp.ne.s32 	%p159, %r929, %r930;
	or.pred  	%p160, %p158, %p159;
	cvt.u32.u64 	%r931, %rd185;
	cvt.u32.u64 	%r932, %rd210;
	setp.ne.s32 	%p161, %r931, %r932;
	or.pred  	%p162, %p160, %p161;
	cvt.u32.u64 	%r933, %rd184;
	cvt.u32.u64 	%r934, %rd209;
	setp.ne.s32 	%p163, %r933, %r934;
	or.pred  	%p164, %p162, %p163;
	cvt.u32.u64 	%r935, %rd183;
	cvt.u32.u64 	%r936, %rd208;
	setp.ne.s32 	%p165, %r935, %r936;
	or.pred  	%p166, %p164, %p165;
	@%p166 bra 	$L__BB1_299;
	cvt.u64.u32 	%rd1778, %r1825;
	mul.wide.u32 	%rd4716, %r1825, %r1825;
	shr.u64 	%rd1779, %rd4716, 32;
	cvt.u64.u32 	%rd1780, %r1824;
	mul.wide.u32 	%rd1781, %r1824, %r1825;
	add.s64 	%rd1782, %rd1779, %rd1781;
	shr.u64 	%rd1783, %rd1782, 32;
	cvt.u64.u32 	%rd1784, %r1823;
	mul.wide.u32 	%rd1785, %r1823, %r1825;
	add.s64 	%rd1786, %rd1783, %rd1785;
	shr.u64 	%rd1787, %rd1786, 32;
	cvt.u64.u32 	%rd1788, %r1822;
	mul.wide.u32 	%rd1789, %r1822, %r1825;
	add.s64 	%rd1790, %rd1787, %rd1789;
	shr.u64 	%rd1791, %rd1790, 32;
	mul.lo.s64 	%rd1792, %rd66, %rd1778;
	add.s64 	%rd1793, %rd1791, %rd1792;
	shr.u64 	%rd1794, %rd1793, 32;
	mul.lo.s64 	%rd1795, %rd68, %rd1778;
	add.s64 	%rd1796, %rd1794, %rd1795;
	shr.u64 	%rd1797, %rd1796, 32;
	mul.lo.s64 	%rd1798, %rd70, %rd1778;
	add.s64 	%rd1799, %rd1797, %rd1798;
	shr.u64 	%rd1800, %rd1799, 32;
	and.b64  	%rd1801, %rd1782, 4294967295;
	add.s64 	%rd4717, %rd1781, %rd1801;
	shr.u64 	%rd1802, %rd4717, 32;
	mul.wide.u32 	%rd1803, %r1824, %r1824;
	and.b64  	%rd1804, %rd1786, 4294967295;
	add.s64 	%rd1805, %rd1802, %rd1804;
	add.s64 	%rd1806, %rd1805, %rd1803;
	shr.u64 	%rd1807, %rd1806, 32;
	mul.wide.u32 	%rd1808, %r1823, %r1824;
	and.b64  	%rd1809, %rd1790, 4294967295;
	add.s64 	%rd1810, %rd1807, %rd1809;
	add.s64 	%rd1811, %rd1810, %rd1808;
	shr.u64 	%rd1812, %rd1811, 32;
	mul.wide.u32 	%rd1813, %r1822, %r1824;
	and.b64  	%rd1814, %rd1793, 4294967295;
	add.s64 	%rd1815, %rd1812, %rd1814;
	add.s64 	%rd1816, %rd1815, %rd1813;
	shr.u64 	%rd1817, %rd1816, 32;
	mul.lo.s64 	%rd1818, %rd66, %rd1780;
	and.b64  	%rd1819, %rd1796, 4294967295;
	add.s64 	%rd1820, %rd1817, %rd1819;
	add.s64 	%rd1821, %rd1820, %rd1818;
	shr.u64 	%rd1822, %rd1821, 32;
	mul.lo.s64 	%rd1823, %rd68, %rd1780;
	and.b64  	%rd1824, %rd1799, 4294967295;
	add.s64 	%rd1825, %rd1822, %rd1824;
	add.s64 	%rd1826, %rd1825, %rd1823;
	shr.u64 	%rd1827, %rd1826, 32;
	mul.lo.s64 	%rd1828, %rd70, %rd1780;
	and.b64  	%rd1829, %rd1806, 4294967295;
	add.s64 	%rd4718, %rd1785, %rd1829;
	shr.u64 	%rd1830, %rd4718, 32;
	and.b64  	%rd1831, %rd1811, 4294967295;
	add.s64 	%rd1832, %rd1830, %rd1831;
	add.s64 	%rd1833, %rd1832, %rd1808;
	shr.u64 	%rd1834, %rd1833, 32;
	mul.wide.u32 	%rd1835, %r1823, %r1823;
	and.b64  	%rd1836, %rd1816, 4294967295;
	add.s64 	%rd1837, %rd1834, %rd1836;
	add.s64 	%rd1838, %rd1837, %rd1835;
	shr.u64 	%rd1839, %rd1838, 32;
	mul.wide.u32 	%rd1840, %r1822, %r1823;
	and.b64  	%rd1841, %rd1821, 4294967295;
	add.s64 	%rd1842, %rd1839, %rd1841;
	add.s64 	%rd1843, %rd1842, %rd1840;
	shr.u64 	%rd1844, %rd1843, 32;
	mul.lo.s64 	%rd1845, %rd66, %rd1784;
	and.b64  	%rd1846, %rd1826, 4294967295;
	add.s64 	%rd1847, %rd1844, %rd1846;
	add.s64 	%rd1848, %rd1847, %rd1845;
	shr.u64 	%rd1849, %rd1848, 32;
	mul.lo.s64 	%rd1850, %rd68, %rd1784;
	and.b64  	%rd1851, %rd1833, 4294967295;
	add.s64 	%rd4719, %rd1789, %rd1851;
	shr.u64 	%rd1852, %rd4719, 32;
	and.b64  	%rd1853, %rd1838, 4294967295;
	add.s64 	%rd1854, %rd1852, %rd1853;
	add.s64 	%rd1855, %rd1854, %rd1813;
	shr.u64 	%rd1856, %rd1855, 32;
	and.b64  	%rd1857, %rd1843, 4294967295;
	add.s64 	%rd1858, %rd1856, %rd1857;
	add.s64 	%rd1859, %rd1858, %rd1840;
	shr.u64 	%rd1860, %rd1859, 32;
	mul.wide.u32 	%rd1861, %r1822, %r1822;
	and.b64  	%rd1862, %rd1848, 4294967295;
	add.s64 	%rd1863, %rd1860, %rd1862;
	add.s64 	%rd1864, %rd1863, %rd1861;
	shr.u64 	%rd1865, %rd1864, 32;
	mul.lo.s64 	%rd1866, %rd66, %rd1788;
	and.b64  	%rd1867, %rd1855, 4294967295;
	add.s64 	%rd4720, %rd1792, %rd1867;
	shr.u64 	%rd1868, %rd4720, 32;
	and.b64  	%rd1869, %rd1859, 4294967295;
	add.s64 	%rd1870, %rd1868, %rd1869;
	add.s64 	%rd1871, %rd1870, %rd1818;
	shr.u64 	%rd1872, %rd1871, 32;
	and.b64  	%rd1873, %rd1864, 4294967295;
	add.s64 	%rd1874, %rd1872, %rd1873;
	add.s64 	%rd1875, %rd1874, %rd1845;
	shr.u64 	%rd1876, %rd1875, 32;
	and.b64  	%rd1877, %rd1871, 4294967295;
	add.s64 	%rd4721, %rd1795, %rd1877;
	shr.u64 	%rd1878, %rd4721, 32;
	and.b64  	%rd1879, %rd1875, 4294967295;
	add.s64 	%rd1880, %rd1878, %rd1879;
	add.s64 	%rd1881, %rd1880, %rd1823;
	shr.u64 	%rd1882, %rd1881, 32;
	and.b64  	%rd1883, %rd1881, 4294967295;
	add.s64 	%rd4722, %rd1798, %rd1883;
	shr.u64 	%rd1884, %rd4722, 32;
	cvt.u32.u64 	%r937, %rd1882;
	cvt.u32.u64 	%r938, %rd1876;
	cvt.u32.u64 	%r939, %rd1865;
	cvt.u32.u64 	%r940, %rd1849;
	cvt.u32.u64 	%r941, %rd1827;
	cvt.u32.u64 	%r942, %rd1800;
	cvt.u32.u64 	%r944, %rd1778;
	mul.lo.s32 	%r945, %r565, %r944;
	add.s32 	%r946, %r942, %r945;
	add.s32 	%r947, %r941, %r946;
	cvt.u32.u64 	%r948, %rd1828;
	add.s32 	%r949, %r947, %r948;
	add.s32 	%r950, %r940, %r949;
	cvt.u32.u64 	%r951, %rd1850;
	add.s32 	%r952, %r950, %r951;
	add.s32 	%r953, %r939, %r952;
	cvt.u32.u64 	%r954, %rd1866;
	add.s32 	%r955, %r953, %r954;
	add.s32 	%r956, %r938, %r955;
	add.s32 	%r957, %r956, %r954;
	add.s32 	%r958, %r937, %r957;
	add.s32 	%r959, %r958, %r951;
	cvt.u32.u64 	%r960, %rd1884;
	add.s32 	%r961, %r960, %r959;
	add.s32 	%r962, %r961, %r948;
	add.s32 	%r1835, %r945, %r962;
	ld.const.u32 	%rd241, [P+4];
	ld.const.u32 	%rd242, [P];
$L__BB1_140:
	cvt.u32.u64 	%r93, %rd4722;
	cvt.u32.u64 	%r94, %rd4721;
	cvt.u32.u64 	%r95, %rd4720;
	cvt.u32.u64 	%r96, %rd4719;
	cvt.u32.u64 	%r97, %rd4718;
	cvt.u32.u64 	%r98, %rd4717;
	cvt.u32.u64 	%r99, %rd4716;
	setp.gt.u32 	%p167, %r1835, %r89;
	@%p167 bra 	$L__BB1_154;
	setp.lt.u32 	%p168, %r1835, %r89;
	@%p168 bra 	$L__BB1_155;
	ld.const.u32 	%r963, [P+24];
	setp.lt.u32 	%p169, %r963, %r93;
	@%p169 bra 	$L__BB1_154;
	setp.gt.u32 	%p170, %r963, %r93;
	@%p170 bra 	$L__BB1_155;
	cvt.u32.u64 	%r965, %rd218;
	setp.lt.u32 	%p171, %r965, %r94;
	@%p171 bra 	$L__BB1_154;
	setp.gt.u32 	%p172, %r965, %r94;
	@%p172 bra 	$L__BB1_155;
	cvt.u32.u64 	%r967, %rd215;
	setp.lt.u32 	%p173, %r967, %r95;
	@%p173 bra 	$L__BB1_154;
	setp.gt.u32 	%p174, %r967, %r95;
	@%p174 bra 	$L__BB1_155;
	cvt.u32.u64 	%r969, %rd226;
	setp.lt.u32 	%p175, %r969, %r96;
	@%p175 bra 	$L__BB1_154;
	setp.gt.u32 	%p176, %r969, %r96;
	@%p176 bra 	$L__BB1_155;
	cvt.u32.u64 	%r971, %rd217;
	setp.lt.u32 	%p177, %r971, %r97;
	@%p177 bra 	$L__BB1_154;
	setp.gt.u32 	%p178, %r971, %r97;
	@%p178 bra 	$L__BB1_155;
	cvt.u32.u64 	%r973, %rd241;
	setp.lt.u32 	%p179, %r973, %r98;
	@%p179 bra 	$L__BB1_154;
	cvt.u32.u64 	%r975, %rd242;
	setp.gt.u32 	%p180, %r973, %r98;
	setp.gt.u32 	%p181, %r975, %r99;
	or.pred  	%p182, %p180, %p181;
	@%p182 bra 	$L__BB1_155;
$L__BB1_154:
	and.b64  	%rd3175, %rd4716, 4294967295;
	sub.s64 	%rd4716, %rd3175, %rd242;
	shr.u64 	%rd3176, %rd4716, 63;
	and.b64  	%rd3177, %rd4717, 4294967295;
	add.s64 	%rd3178, %rd3176, %rd241;
	sub.s64 	%rd4717, %rd3177, %rd3178;
	shr.u64 	%rd3179, %rd4717, 63;
	and.b64  	%rd3180, %rd4718, 4294967295;
	add.s64 	%rd3181, %rd3179, %rd217;
	sub.s64 	%rd4718, %rd3180, %rd3181;
	shr.u64 	%rd3182, %rd4718, 63;
	and.b64  	%rd3183, %rd4719, 4294967295;
	add.s64 	%rd3184, %rd3182, %rd226;
	sub.s64 	%rd4719, %rd3183, %rd3184;
	shr.u64 	%rd3185, %rd4719, 63;
	and.b64  	%rd3186, %rd4720, 4294967295;
	add.s64 	%rd3187, %rd3185, %rd215;
	sub.s64 	%rd4720, %rd3186, %rd3187;
	shr.u64 	%rd3188, %rd4720, 63;
	and.b64  	%rd3189, %rd4721, 4294967295;
	add.s64 	%rd3190, %rd3188, %rd218;
	sub.s64 	%rd4721, %rd3189, %rd3190;
	shr.u64 	%rd3191, %rd4721, 63;
	and.b64  	%rd3192, %rd4722, 4294967295;
	ld.const.u32 	%rd3193, [P+24];
	add.s64 	%rd3194, %rd3191, %rd3193;
	sub.s64 	%rd4722, %rd3192, %rd3194;
	shr.u64 	%rd3195, %rd4722, 63;
	cvt.u32.u64 	%r1357, %rd3195;
	add.s32 	%r1358, %r89, %r1357;
	sub.s32 	%r1835, %r1835, %r1358;
	bra.uni 	$L__BB1_140;
$L__BB1_155:
	mul.lo.s64 	%rd4723, %rd168, %rd168;
	shr.u64 	%rd1886, %rd4723, 32;
	mul.lo.s64 	%rd1887, %rd170, %rd168;
	add.s64 	%rd1888, %rd1886, %rd1887;
	shr.u64 	%rd1889, %rd1888, 32;
	mul.lo.s64 	%rd1890, %rd172, %rd168;
	add.s64 	%rd1891, %rd1889, %rd1890;
	shr.u64 	%rd1892, %rd1891, 32;
	mul.lo.s64 	%rd1893, %rd174, %rd168;
	add.s64 	%rd1894, %rd1892, %rd1893;
	shr.u64 	%rd1895, %rd1894, 32;
	mul.lo.s64 	%rd1896, %rd176, %rd168;
	add.s64 	%rd1897, %rd1895, %rd1896;
	shr.u64 	%rd1898, %rd1897, 32;
	mul.lo.s64 	%rd1899, %rd178, %rd168;
	add.s64 	%rd1900, %rd1898, %rd1899;
	shr.u64 	%rd1901, %rd1900, 32;
	mul.lo.s64 	%rd1902, %rd180, %rd168;
	add.s64 	%rd1903, %rd1901, %rd1902;
	shr.u64 	%rd1904, %rd1903, 32;
	and.b64  	%rd1905, %rd1888, 4294967295;
	add.s64 	%rd4724, %rd1887, %rd1905;
	shr.u64 	%rd1906, %rd4724, 32;
	and.b64  	%rd1907, %rd1891, 4294967295;
	add.s64 	%rd1908, %rd1906, %rd1907;
	mad.lo.s64 	%rd1909, %rd170, %rd170, %rd1908;
	shr.u64 	%rd1910, %rd1909, 32;
	mul.lo.s64 	%rd1911, %rd172, %rd170;
	and.b64  	%rd1912, %rd1894, 4294967295;
	add.s64 	%rd1913, %rd1910, %rd1912;
	add.s64 	%rd1914, %rd1913, %rd1911;
	shr.u64 	%rd1915, %rd1914, 32;
	mul.lo.s64 	%rd1916, %rd174, %rd170;
	and.b64  	%rd1917, %rd1897, 4294967295;
	add.s64 	%rd1918, %rd1915, %rd1917;
	add.s64 	%rd1919, %rd1918, %rd1916;
	shr.u64 	%rd1920, %rd1919, 32;
	mul.lo.s64 	%rd1921, %rd176, %rd170;
	and.b64  	%rd1922, %rd1900, 4294967295;
	add.s64 	%rd1923, %rd1920, %rd1922;
	add.s64 	%rd1924, %rd1923, %rd1921;
	shr.u64 	%rd1925, %rd1924, 32;
	mul.lo.s64 	%rd1926, %rd178, %rd170;
	and.b64  	%rd1927, %rd1903, 4294967295;
	add.s64 	%rd1928, %rd1925, %rd1927;
	add.s64 	%rd1929, %rd1928, %rd1926;
	shr.u64 	%rd1930, %rd1929, 32;
	mul.lo.s64 	%rd1931, %rd180, %rd170;
	and.b64  	%rd1932, %rd1909, 4294967295;
	add.s64 	%rd4725, %rd1890, %rd1932;
	shr.u64 	%rd1933, %rd4725, 32;
	and.b64  	%rd1934, %rd1914, 4294967295;
	add.s64 	%rd1935, %rd1933, %rd1934;
	add.s64 	%rd1936, %rd1935, %rd1911;
	shr.u64 	%rd1937, %rd1936, 32;
	and.b64  	%rd1938, %rd1919, 4294967295;
	add.s64 	%rd1939, %rd1937, %rd1938;
	mad.lo.s64 	%rd1940, %rd172, %rd172, %rd1939;
	shr.u64 	%rd1941, %rd1940, 32;
	mul.lo.s64 	%rd1942, %rd174, %rd172;
	and.b64  	%rd1943, %rd1924, 4294967295;
	add.s64 	%rd1944, %rd1941, %rd1943;
	add.s64 	%rd1945, %rd1944, %rd1942;
	shr.u64 	%rd1946, %rd1945, 32;
	mul.lo.s64 	%rd1947, %rd176, %rd172;
	and.b64  	%rd1948, %rd1929, 4294967295;
	add.s64 	%rd1949, %rd1946, %rd1948;
	add.s64 	%rd1950, %rd1949, %rd1947;
	shr.u64 	%rd1951, %rd1950, 32;
	mul.lo.s64 	%rd1952, %rd178, %rd172;
	and.b64  	%rd1953, %rd1936, 4294967295;
	add.s64 	%rd4726, %rd1893, %rd1953;
	shr.u64 	%rd1954, %rd4726, 32;
	and.b64  	%rd1955, %rd1940, 4294967295;
	add.s64 	%rd1956, %rd1954, %rd1955;
	add.s64 	%rd1957, %rd1956, %rd1916;
	shr.u64 	%rd1958, %rd1957, 32;
	and.b64  	%rd1959, %rd1945, 4294967295;
	add.s64 	%rd1960, %rd1958, %rd1959;
	add.s64 	%rd1961, %rd1960, %rd1942;
	shr.u64 	%rd1962, %rd1961, 32;
	and.b64  	%rd1963, %rd1950, 4294967295;
	add.s64 	%rd1964, %rd1962, %rd1963;
	mad.lo.s64 	%rd1965, %rd174, %rd174, %rd1964;
	shr.u64 	%rd1966, %rd1965, 32;
	mul.lo.s64 	%rd1967, %rd176, %rd174;
	and.b64  	%rd1968, %rd1957, 4294967295;
	add.s64 	%rd4727, %rd1896, %rd1968;
	shr.u64 	%rd1969, %rd4727, 32;
	and.b64  	%rd1970, %rd1961, 4294967295;
	add.s64 	%rd1971, %rd1969, %rd1970;
	add.s64 	%rd1972, %rd1971, %rd1921;
	shr.u64 	%rd1973, %rd1972, 32;
	and.b64  	%rd1974, %rd1965, 4294967295;
	add.s64 	%rd1975, %rd1973, %rd1974;
	add.s64 	%rd1976, %rd1975, %rd1947;
	shr.u64 	%rd1977, %rd1976, 32;
	and.b64  	%rd1978, %rd1972, 4294967295;
	add.s64 	%rd4728, %rd1899, %rd1978;
	shr.u64 	%rd1979, %rd4728, 32;
	and.b64  	%rd1980, %rd1976, 4294967295;
	add.s64 	%rd1981, %rd1979, %rd1980;
	add.s64 	%rd1982, %rd1981, %rd1926;
	shr.u64 	%rd1983, %rd1982, 32;
	and.b64  	%rd1984, %rd1982, 4294967295;
	add.s64 	%rd4729, %rd1902, %rd1984;
	shr.u64 	%rd1985, %rd4729, 32;
	cvt.u32.u64 	%r976, %rd1983;
	cvt.u32.u64 	%r977, %rd1977;
	cvt.u32.u64 	%r978, %rd1966;
	cvt.u32.u64 	%r979, %rd1951;
	cvt.u32.u64 	%r980, %rd1930;
	cvt.u32.u64 	%r981, %rd1904;
	cvt.u32.u64 	%r982, %rd168;
	mul.lo.s32 	%r984, %r817, %r982;
	add.s32 	%r985, %r981, %r984;
	add.s32 	%r986, %r980, %r985;
	cvt.u32.u64 	%r987, %rd1931;
	add.s32 	%r988, %r986, %r987;
	add.s32 	%r989, %r979, %r988;
	cvt.u32.u64 	%r990, %rd1952;
	add.s32 	%r991, %r989, %r990;
	add.s32 	%r992, %r978, %r991;
	cvt.u32.u64 	%r993, %rd1967;
	add.s32 	%r994, %r992, %r993;
	add.s32 	%r995, %r977, %r994;
	add.s32 	%r996, %r995, %r993;
	add.s32 	%r997, %r976, %r996;
	add.s32 	%r998, %r997, %r990;
	cvt.u32.u64 	%r999, %rd1985;
	add.s32 	%r1000, %r999, %r998;
	add.s32 	%r1001, %r1000, %r987;
	add.s32 	%r1836, %r984, %r1001;
$L__BB1_156:
	setp.gt.u32 	%p183, %r1836, %r89;
	@%p183 bra 	$L__BB1_170;
	setp.lt.u32 	%p184, %r1836, %r89;
	@%p184 bra 	$L__BB1_171;
	ld.const.u32 	%r1002, [P+24];
	cvt.u32.u64 	%r1003, %rd4729;
	setp.lt.u32 	%p185, %r1002, %r1003;
	@%p185 bra 	$L__BB1_170;
	setp.gt.u32 	%p186, %r1002, %r1003;
	@%p186 bra 	$L__BB1_171;
	cvt.u32.u64 	%r1006, %rd218;
	cvt.u32.u64 	%r1007, %rd4728;
	setp.lt.u32 	%p187, %r1006, %r1007;
	@%p187 bra 	$L__BB1_170;
	setp.gt.u32 	%p188, %r1006, %r1007;
	@%p188 bra 	$L__BB1_171;
	cvt.u32.u64 	%r1010, %rd215;
	cvt.u32.u64 	%r1011, %rd4727;
	setp.lt.u32 	%p189, %r1010, %r1011;
	@%p189 bra 	$L__BB1_170;
	setp.gt.u32 	%p190, %r1010, %r1011;
	@%p190 bra 	$L__BB1_171;
	cvt.u32.u64 	%r1014, %rd226;
	cvt.u32.u64 	%r1015, %rd4726;
	setp.lt.u32 	%p191, %r1014, %r1015;
	@%p191 bra 	$L__BB1_170;
	setp.gt.u32 	%p192, %r1014, %r1015;
	@%p192 bra 	$L__BB1_171;
	cvt.u32.u64 	%r1018, %rd217;
	cvt.u32.u64 	%r1019, %rd4725;
	setp.lt.u32 	%p193, %r1018, %r1019;
	@%p193 bra 	$L__BB1_170;
	setp.gt.u32 	%p194, %r1018, %r1019;
	@%p194 bra 	$L__BB1_171;
	cvt.u32.u64 	%r1022, %rd241;
	cvt.u32.u64 	%r1023, %rd4724;
	setp.lt.u32 	%p195, %r1022, %r1023;
	@%p195 bra 	$L__BB1_170;
	cvt.u32.u64 	%r1025, %rd242;
	setp.gt.u32 	%p196, %r1022, %r1023;
	cvt.u32.u64 	%r1027, %rd4723;
	setp.gt.u32 	%p197, %r1025, %r1027;
	or.pred  	%p198, %p196, %p197;
	@%p198 bra 	$L__BB1_171;
$L__BB1_170:
	and.b64  	%rd3154, %rd4723, 4294967295;
	sub.s64 	%rd4723, %rd3154, %rd242;
	shr.u64 	%rd3155, %rd4723, 63;
	and.b64  	%rd3156, %rd4724, 4294967295;
	add.s64 	%rd3157, %rd3155, %rd241;
	sub.s64 	%rd4724, %rd3156, %rd3157;
	shr.u64 	%rd3158, %rd4724, 63;
	and.b64  	%rd3159, %rd4725, 4294967295;
	add.s64 	%rd3160, %rd3158, %rd217;
	sub.s64 	%rd4725, %rd3159, %rd3160;
	shr.u64 	%rd3161, %rd4725, 63;
	and.b64  	%rd3162, %rd4726, 4294967295;
	add.s64 	%rd3163, %rd3161, %rd226;
	sub.s64 	%rd4726, %rd3162, %rd3163;
	shr.u64 	%rd3164, %rd4726, 63;
	and.b64  	%rd3165, %rd4727, 4294967295;
	add.s64 	%rd3166, %rd3164, %rd215;
	sub.s64 	%rd4727, %rd3165, %rd3166;
	shr.u64 	%rd3167, %rd4727, 63;
	and.b64  	%rd3168, %rd4728, 4294967295;
	add.s64 	%rd3169, %rd3167, %rd218;
	sub.s64 	%rd4728, %rd3168, %rd3169;
	shr.u64 	%rd3170, %rd4728, 63;
	and.b64  	%rd3171, %rd4729, 4294967295;
	ld.const.u32 	%rd3172, [P+24];
	add.s64 	%rd3173, %rd3170, %rd3172;
	sub.s64 	%rd4729, %rd3171, %rd3173;
	shr.u64 	%rd3174, %rd4729, 63;
	cvt.u32.u64 	%r1355, %rd3174;
	add.s32 	%r1356, %r89, %r1355;
	sub.s32 	%r1836, %r1836, %r1356;
	bra.uni 	$L__BB1_156;
$L__BB1_171:
	and.b64  	%rd1987, %rd4723, 4294967295;
	mul.lo.s64 	%rd4730, %rd1987, %rd1987;
	shr.u64 	%rd1988, %rd4730, 32;
	and.b64  	%rd1989, %rd4724, 4294967295;
	mul.lo.s64 	%rd1990, %rd1989, %rd1987;
	add.s64 	%rd1991, %rd1988, %rd1990;
	shr.u64 	%rd1992, %rd1991, 32;
	and.b64  	%rd1993, %rd4725, 4294967295;
	mul.lo.s64 	%rd1994, %rd1993, %rd1987;
	add.s64 	%rd1995, %rd1992, %rd1994;
	shr.u64 	%rd1996, %rd1995, 32;
	and.b64  	%rd1997, %rd4726, 4294967295;
	mul.lo.s64 	%rd1998, %rd1997, %rd1987;
	add.s64 	%rd1999, %rd1996, %rd1998;
	shr.u64 	%rd2000, %rd1999, 32;
	and.b64  	%rd2001, %rd4727, 4294967295;
	mul.lo.s64 	%rd2002, %rd2001, %rd1987;
	add.s64 	%rd2003, %rd2000, %rd2002;
	shr.u64 	%rd2004, %rd2003, 32;
	and.b64  	%rd2005, %rd4728, 4294967295;
	mul.lo.s64 	%rd2006, %rd2005, %rd1987;
	add.s64 	%rd2007, %rd2004, %rd2006;
	shr.u64 	%rd2008, %rd2007, 32;
	and.b64  	%rd2009, %rd4729, 4294967295;
	mul.lo.s64 	%rd2010, %rd2009, %rd1987;
	add.s64 	%rd2011, %rd2008, %rd2010;
	shr.u64 	%rd2012, %rd2011, 32;
	cvt.u64.u32 	%rd2013, %r1836;
	and.b64  	%rd2014, %rd1991, 4294967295;
	add.s64 	%rd4731, %rd1990, %rd2014;
	shr.u64 	%rd2015, %rd4731, 32;
	and.b64  	%rd2016, %rd1995, 4294967295;
	add.s64 	%rd2017, %rd2015, %rd2016;
	mad.lo.s64 	%rd2018, %rd1989, %rd1989, %rd2017;
	shr.u64 	%rd2019, %rd2018, 32;
	mul.lo.s64 	%rd2020, %rd1993, %rd1989;
	and.b64  	%rd2021, %rd1999, 4294967295;
	add.s64 	%rd2022, %rd2019, %rd2021;
	add.s64 	%rd2023, %rd2022, %rd2020;
	shr.u64 	%rd2024, %rd2023, 32;
	mul.lo.s64 	%rd2025, %rd1997, %rd1989;
	and.b64  	%rd2026, %rd2003, 4294967295;
	add.s64 	%rd2027, %rd2024, %rd2026;
	add.s64 	%rd2028, %rd2027, %rd2025;
	shr.u64 	%rd2029, %rd2028, 32;
	mul.lo.s64 	%rd2030, %rd2001, %rd1989;
	and.b64  	%rd2031, %rd2007, 4294967295;
	add.s64 	%rd2032, %rd2029, %rd2031;
	add.s64 	%rd2033, %rd2032, %rd2030;
	shr.u64 	%rd2034, %rd2033, 32;
	mul.lo.s64 	%rd2035, %rd2005, %rd1989;
	and.b64  	%rd2036, %rd2011, 4294967295;
	add.s64 	%rd2037, %rd2034, %rd2036;
	add.s64 	%rd2038, %rd2037, %rd2035;
	shr.u64 	%rd2039, %rd2038, 32;
	mul.lo.s64 	%rd2040, %rd4729, %rd4724;
	and.b64  	%rd2041, %rd2018, 4294967295;
	add.s64 	%rd4732, %rd1994, %rd2041;
	shr.u64 	%rd2042, %rd4732, 32;
	and.b64  	%rd2043, %rd2023, 4294967295;
	add.s64 	%rd2044, %rd2042, %rd2043;
	add.s64 	%rd2045, %rd2044, %rd2020;
	shr.u64 	%rd2046, %rd2045, 32;
	and.b64  	%rd2047, %rd2028, 4294967295;
	add.s64 	%rd2048, %rd2046, %rd2047;
	mad.lo.s64 	%rd2049, %rd1993, %rd1993, %rd2048;
	shr.u64 	%rd2050, %rd2049, 32;
	mul.lo.s64 	%rd2051, %rd1997, %rd1993;
	and.b64  	%rd2052, %rd2033, 4294967295;
	add.s64 	%rd2053, %rd2050, %rd2052;
	add.s64 	%rd2054, %rd2053, %rd2051;
	shr.u64 	%rd2055, %rd2054, 32;
	mul.lo.s64 	%rd2056, %rd2001, %rd1993;
	and.b64  	%rd2057, %rd2038, 4294967295;
	add.s64 	%rd2058, %rd2055, %rd2057;
	add.s64 	%rd2059, %rd2058, %rd2056;
	shr.u64 	%rd2060, %rd2059, 32;
	mul.lo.s64 	%rd2061, %rd4728, %rd4725;
	and.b64  	%rd2062, %rd2045, 4294967295;
	add.s64 	%rd4733, %rd1998, %rd2062;
	shr.u64 	%rd2063, %rd4733, 32;
	and.b64  	%rd2064, %rd2049, 4294967295;
	add.s64 	%rd2065, %rd2063, %rd2064;
	add.s64 	%rd2066, %rd2065, %rd2025;
	shr.u64 	%rd2067, %rd2066, 32;
	and.b64  	%rd2068, %rd2054, 4294967295;
	add.s64 	%rd2069, %rd2067, %rd2068;
	add.s64 	%rd2070, %rd2069, %rd2051;
	shr.u64 	%rd2071, %rd2070, 32;
	and.b64  	%rd2072, %rd2059, 4294967295;
	add.s64 	%rd2073, %rd2071, %rd2072;
	mad.lo.s64 	%rd2074, %rd1997, %rd1997, %rd2073;
	shr.u64 	%rd2075, %rd2074, 32;
	mul.lo.s64 	%rd2076, %rd4727, %rd4726;
	and.b64  	%rd2077, %rd2066, 4294967295;
	add.s64 	%rd4734, %rd2002, %rd2077;
	shr.u64 	%rd2078, %rd4734, 32;
	and.b64  	%rd2079, %rd2070, 4294967295;
	add.s64 	%rd2080, %rd2078, %rd2079;
	add.s64 	%rd2081, %rd2080, %rd2030;
	shr.u64 	%rd2082, %rd2081, 32;
	and.b64  	%rd2083, %rd2074, 4294967295;
	add.s64 	%rd2084, %rd2082, %rd2083;
	add.s64 	%rd2085, %rd2084, %rd2056;
	shr.u64 	%rd2086, %rd2085, 32;
	and.b64  	%rd2087, %rd2081, 4294967295;
	add.s64 	%rd4735, %rd2006, %rd2087;
	shr.u64 	%rd2088, %rd4735, 32;
	and.b64  	%rd2089, %rd2085, 4294967295;
	add.s64 	%rd2090, %rd2088, %rd2089;
	add.s64 	%rd2091, %rd2090, %rd2035;
	shr.u64 	%rd2092, %rd2091, 32;
	and.b64  	%rd2093, %rd2091, 4294967295;
	add.s64 	%rd4736, %rd2010, %rd2093;
	shr.u64 	%rd2094, %rd4736, 32;
	cvt.u32.u64 	%r1028, %rd2092;
	cvt.u32.u64 	%r1029, %rd2086;
	cvt.u32.u64 	%r1030, %rd2075;
	cvt.u32.u64 	%r1031, %rd2060;
	cvt.u32.u64 	%r1032, %rd2039;
	cvt.u32.u64 	%r1033, %rd2012;
	cvt.u32.u64 	%r1034, %rd4723;
	cvt.u32.u64 	%r1035, %rd2013;
	mul.lo.s32 	%r1036, %r1034, %r1035;
	add.s32 	%r1037, %r1033, %r1036;
	add.s32 	%r1038, %r1032, %r1037;
	cvt.u32.u64 	%r1039, %rd2040;
	add.s32 	%r1040, %r1038, %r1039;
	add.s32 	%r1041, %r1031, %r1040;
	cvt.u32.u64 	%r1042, %rd2061;
	add.s32 	%r1043, %r1041, %r1042;
	add.s32 	%r1044, %r1030, %r1043;
	cvt.u32.u64 	%r1045, %rd2076;
	add.s32 	%r1046, %r1044, %r1045;
	add.s32 	%r1047, %r1029, %r1046;
	add.s32 	%r1048, %r1047, %r1045;
	add.s32 	%r1049, %r1028, %r1048;
	add.s32 	%r1050, %r1049, %r1042;
	cvt.u32.u64 	%r1051, %rd2094;
	add.s32 	%r1052, %r1051, %r1050;
	add.s32 	%r1053, %r1052, %r1039;
	add.s32 	%r1837, %r1036, %r1053;
	ld.const.u32 	%rd288, [P+20];
	ld.const.u32 	%rd289, [P+12];
	ld.const.u32 	%rd290, [P+4];
	ld.const.u32 	%rd291, [P];
$L__BB1_172:
	setp.gt.u32 	%p199, %r1837, %r89;
	@%p199 bra 	$L__BB1_186;
	setp.lt.u32 	%p200, %r1837, %r89;
	@%p200 bra 	$L__BB1_187;
	ld.const.u32 	%r1054, [P+24];
	cvt.u32.u64 	%r1055, %rd4736;
	setp.lt.u32 	%p201, %r1054, %r1055;
	@%p201 bra 	$L__BB1_186;
	setp.gt.u32 	%p202, %r1054, %r1055;
	@%p202 bra 	$L__BB1_187;
	cvt.u32.u64 	%r1058, %rd288;
	cvt.u32.u64 	%r1059, %rd4735;
	setp.lt.u32 	%p203, %r1058, %r1059;
	@%p203 bra 	$L__BB1_186;
	setp.gt.u32 	%p204, %r1058, %r1059;
	@%p204 bra 	$L__BB1_187;
	cvt.u32.u64 	%r1062, %rd215;
	cvt.u32.u64 	%r1063, %rd4734;
	setp.lt.u32 	%p205, %r1062, %r1063;
	@%p205 bra 	$L__BB1_186;
	setp.gt.u32 	%p206, %r1062, %r1063;
	@%p206 bra 	$L__BB1_187;
	cvt.u32.u64 	%r1066, %rd289;
	cvt.u32.u64 	%r1067, %rd4733;
	setp.lt.u32 	%p207, %r1066, %r1067;
	@%p207 bra 	$L__BB1_186;
	setp.gt.u32 	%p208, %r1066, %r1067;
	@%p208 bra 	$L__BB1_187;
	cvt.u32.u64 	%r1070, %rd217;
	cvt.u32.u64 	%r1071, %rd4732;
	setp.lt.u32 	%p209, %r1070, %r1071;
	@%p209 bra 	$L__BB1_186;
	setp.gt.u32 	%p210, %r1070, %r1071;
	@%p210 bra 	$L__BB1_187;
	cvt.u32.u64 	%r1074, %rd290;
	cvt.u32.u64 	%r1075, %rd4731;
	setp.lt.u32 	%p211, %r1074, %r1075;
	@%p211 bra 	$L__BB1_186;
	cvt.u32.u64 	%r1077, %rd291;
	setp.gt.u32 	%p212, %r1074, %r1075;
	cvt.u32.u64 	%r1079, %rd4730;
	setp.gt.u32 	%p213, %r1077, %r1079;
	or.pred  	%p214, %p212, %p213;
	@%p214 bra 	$L__BB1_187;
$L__BB1_186:
	and.b64  	%rd3133, %rd4730, 4294967295;
	sub.s64 	%rd4730, %rd3133, %rd291;
	shr.u64 	%rd3134, %rd4730, 63;
	and.b64  	%rd3135, %rd4731, 4294967295;
	add.s64 	%rd3136, %rd3134, %rd290;
	sub.s64 	%rd4731, %rd3135, %rd3136;
	shr.u64 	%rd3137, %rd4731, 63;
	and.b64  	%rd3138, %rd4732, 4294967295;
	add.s64 	%rd3139, %rd3137, %rd217;
	sub.s64 	%rd4732, %rd3138, %rd3139;
	shr.u64 	%rd3140, %rd4732, 63;
	and.b64  	%rd3141, %rd4733, 4294967295;
	add.s64 	%rd3142, %rd3140, %rd289;
	sub.s64 	%rd4733, %rd3141, %rd3142;
	shr.u64 	%rd3143, %rd4733, 63;
	and.b64  	%rd3144, %rd4734, 4294967295;
	add.s64 	%rd3145, %rd3143, %rd215;
	sub.s64 	%rd4734, %rd3144, %rd3145;
	shr.u64 	%rd3146, %rd4734, 63;
	and.b64  	%rd3147, %rd4735, 4294967295;
	add.s64 	%rd3148, %rd3146, %rd288;
	sub.s64 	%rd4735, %rd3147, %rd3148;
	shr.u64 	%rd3149, %rd4735, 63;
	and.b64  	%rd3150, %rd4736, 4294967295;
	ld.const.u32 	%rd3151, [P+24];
	add.s64 	%rd3152, %rd3149, %rd3151;
	sub.s64 	%rd4736, %rd3150, %rd3152;
	shr.u64 	%rd3153, %rd4736, 63;
	cvt.u32.u64 	%r1353, %rd3153;
	add.s32 	%r1354, %r89, %r1353;
	sub.s32 	%r1837, %r1837, %r1354;
	bra.uni 	$L__BB1_172;
$L__BB1_187:
	cvt.u64.u32 	%rd2096, %r1825;
	and.b64  	%rd2097, %rd4723, 4294967295;
	mul.lo.s64 	%rd4737, %rd2097, %rd2096;
	shr.u64 	%rd2098, %rd4737, 32;
	and.b64  	%rd2099, %rd4724, 4294967295;
	mad.lo.s64 	%rd2100, %rd2099, %rd2096, %rd2098;
	shr.u64 	%rd2101, %rd2100, 32;
	and.b64  	%rd2102, %rd4725, 4294967295;
	mad.lo.s64 	%rd2103, %rd2102, %rd2096, %rd2101;
	shr.u64 	%rd2104, %rd2103, 32;
	and.b64  	%rd2105, %rd4726, 4294967295;
	mad.lo.s64 	%rd2106, %rd2105, %rd2096, %rd2104;
	shr.u64 	%rd2107, %rd2106, 32;
	and.b64  	%rd2108, %rd4727, 4294967295;
	mad.lo.s64 	%rd2109, %rd2108, %rd2096, %rd2107;
	shr.u64 	%rd2110, %rd2109, 32;
	and.b64  	%rd2111, %rd4728, 4294967295;
	mad.lo.s64 	%rd2112, %rd2111, %rd2096, %rd2110;
	shr.u64 	%rd2113, %rd2112, 32;
	and.b64  	%rd2114, %rd4729, 4294967295;
	mad.lo.s64 	%rd2115, %rd2114, %rd2096, %rd2113;
	shr.u64 	%rd2116, %rd2115, 32;
	cvt.u64.u32 	%rd2117, %r1836;
	cvt.u64.u32 	%rd2118, %r1824;
	and.b64  	%rd2119, %rd2100, 4294967295;
	mad.lo.s64 	%rd4738, %rd2097, %rd2118, %rd2119;
	shr.u64 	%rd2120, %rd4738, 32;
	and.b64  	%rd2121, %rd2103, 4294967295;
	add.s64 	%rd2122, %rd2120, %rd2121;
	mad.lo.s64 	%rd2123, %rd2099, %rd2118, %rd2122;
	shr.u64 	%rd2124, %rd2123, 32;
	and.b64  	%rd2125, %rd2106, 4294967295;
	add.s64 	%rd2126, %rd2124, %rd2125;
	mad.lo.s64 	%rd2127, %rd2102, %rd2118, %rd2126;
	shr.u64 	%rd2128, %rd2127, 32;
	and.b64  	%rd2129, %rd2109, 4294967295;
	add.s64 	%rd2130, %rd2128, %rd2129;
	mad.lo.s64 	%rd2131, %rd2105, %rd2118, %rd2130;
	shr.u64 	%rd2132, %rd2131, 32;
	and.b64  	%rd2133, %rd2112, 4294967295;
	add.s64 	%rd2134, %rd2132, %rd2133;
	mad.lo.s64 	%rd2135, %rd2108, %rd2118, %rd2134;
	shr.u64 	%rd2136, %rd2135, 32;
	and.b64  	%rd2137, %rd2115, 4294967295;
	add.s64 	%rd2138, %rd2136, %rd2137;
	mad.lo.s64 	%rd2139, %rd2111, %rd2118, %rd2138;
	shr.u64 	%rd2140, %rd2139, 32;
	cvt.u64.u32 	%rd2141, %r1823;
	and.b64  	%rd2142, %rd2123, 4294967295;
	mad.lo.s64 	%rd4739, %rd2097, %rd2141, %rd2142;
	shr.u64 	%rd2143, %rd4739, 32;
	and.b64  	%rd2144, %rd2127, 4294967295;
	add.s64 	%rd2145, %rd2143, %rd2144;
	mad.lo.s64 	%rd2146, %rd2099, %rd2141, %rd2145;
	shr.u64 	%rd2147, %rd2146, 32;
	and.b64  	%rd2148, %rd2131, 4294967295;
	add.s64 	%rd2149, %rd2147, %rd2148;
	mad.lo.s64 	%rd2150, %rd2102, %rd2141, %rd2149;
	shr.u64 	%rd2151, %rd2150, 32;
	and.b64  	%rd2152, %rd2135, 4294967295;
	add.s64 	%rd2153, %rd2151, %rd2152;
	mad.lo.s64 	%rd2154, %rd2105, %rd2141, %rd2153;
	shr.u64 	%rd2155, %rd2154, 32;
	and.b64  	%rd2156, %rd2139, 4294967295;
	add.s64 	%rd2157, %rd2155, %rd2156;
	mad.lo.s64 	%rd2158, %rd2108, %rd2141, %rd2157;
	shr.u64 	%rd2159, %rd2158, 32;
	cvt.u64.u32 	%rd2160, %r1822;
	and.b64  	%rd2161, %rd2146, 4294967295;
	mad.lo.s64 	%rd4740, %rd2097, %rd2160, %rd2161;
	shr.u64 	%rd2162, %rd4740, 32;
	and.b64  	%rd2163, %rd2150, 4294967295;
	add.s64 	%rd2164, %rd2162, %rd2163;
	mad.lo.s64 	%rd2165, %rd2099, %rd2160, %rd2164;
	shr.u64 	%rd2166, %rd2165, 32;
	and.b64  	%rd2167, %rd2154, 4294967295;
	add.s64 	%rd2168, %rd2166, %rd2167;
	mad.lo.s64 	%rd2169, %rd2102, %rd2160, %rd2168;
	shr.u64 	%rd2170, %rd2169, 32;
	and.b64  	%rd2171, %rd2158, 4294967295;
	add.s64 	%rd2172, %rd2170, %rd2171;
	mad.lo.s64 	%rd2173, %rd2105, %rd2160, %rd2172;
	shr.u64 	%rd2174, %rd2173, 32;
	and.b64  	%rd2175, %rd2165, 4294967295;
	mad.lo.s64 	%rd4741, %rd2097, %rd66, %rd2175;
	shr.u64 	%rd2176, %rd4741, 32;
	and.b64  	%rd2177, %rd2169, 4294967295;
	add.s64 	%rd2178, %rd2176, %rd2177;
	mad.lo.s64 	%rd2179, %rd2099, %rd66, %rd2178;
	shr.u64 	%rd2180, %rd2179, 32;
	and.b64  	%rd2181, %rd2173, 4294967295;
	add.s64 	%rd2182, %rd2180, %rd2181;
	mad.lo.s64 	%rd2183, %rd2102, %rd66, %rd2182;
	shr.u64 	%rd2184, %rd2183, 32;
	and.b64  	%rd2185, %rd2179, 4294967295;
	mad.lo.s64 	%rd4742, %rd2097, %rd68, %rd2185;
	shr.u64 	%rd2186, %rd4742, 32;
	and.b64  	%rd2187, %rd2183, 4294967295;
	add.s64 	%rd2188, %rd2186, %rd2187;
	mad.lo.s64 	%rd2189, %rd2099, %rd68, %rd2188;
	shr.u64 	%rd2190, %rd2189, 32;
	and.b64  	%rd2191, %rd2189, 4294967295;
	mad.lo.s64 	%rd4743, %rd2097, %rd70, %rd2191;
	shr.u64 	%rd2192, %rd4743, 32;
	cvt.u32.u64 	%r1080, %rd2190;
	cvt.u32.u64 	%r1081, %rd2184;
	cvt.u32.u64 	%r1082, %rd2174;
	cvt.u32.u64 	%r1083, %rd2159;
	cvt.u32.u64 	%r1084, %rd2140;
	cvt.u32.u64 	%r1085, %rd2116;
	cvt.u32.u64 	%r1086, %rd2096;
	cvt.u32.u64 	%r1087, %rd2117;
	mad.lo.s32 	%r1088, %r1087, %r1086, %r1085;
	add.s32 	%r1089, %r1084, %r1088;
	cvt.u32.u64 	%r1090, %rd4729;
	cvt.u32.u64 	%r1091, %rd2118;
	mad.lo.s32 	%r1092, %r1090, %r1091, %r1089;
	add.s32 	%r1093, %r1083, %r1092;
	cvt.u32.u64 	%r1094, %rd4728;
	cvt.u32.u64 	%r1095, %rd2141;
	mad.lo.s32 	%r1096, %r1094, %r1095, %r1093;
	add.s32 	%r1097, %r1082, %r1096;
	cvt.u32.u64 	%r1098, %rd4727;
	cvt.u32.u64 	%r1099, %rd2160;
	mad.lo.s32 	%r1100, %r1098, %r1099, %r1097;
	add.s32 	%r1101, %r1081, %r1100;
	cvt.u32.u64 	%r1102, %rd66;
	cvt.u32.u64 	%r1103, %rd4726;
	mad.lo.s32 	%r1104, %r1103, %r1102, %r1101;
	add.s32 	%r1105, %r1080, %r1104;
	cvt.u32.u64 	%r1106, %rd68;
	cvt.u32.u64 	%r1107, %rd4725;
	mad.lo.s32 	%r1108, %r1107, %r1106, %r1105;
	cvt.u32.u64 	%r1109, %rd2192;
	add.s32 	%r1110, %r1109, %r1108;
	cvt.u32.u64 	%r1111, %rd70;
	cvt.u32.u64 	%r1112, %rd4724;
	mad.lo.s32 	%r1113, %r1112, %r1111, %r1110;
	cvt.u32.u64 	%r1115, %rd4723;
	mad.lo.s32 	%r1838, %r1115, %r565, %r1113;
	ld.const.u32 	%rd313, [P+4];
	ld.const.u32 	%rd314, [P];
$L__BB1_188:
	setp.gt.u32 	%p215, %r1838, %r89;
	@%p215 bra 	$L__BB1_202;
	setp.lt.u32 	%p216, %r1838, %r89;
	@%p216 bra 	$L__BB1_203;
	ld.const.u32 	%r1116, [P+24];
	cvt.u32.u64 	%r1117, %rd4743;
	setp.lt.u32 	%p217, %r1116, %r1117;
	@%p217 bra 	$L__BB1_202;
	setp.gt.u32 	%p218, %r1116, %r1117;
	@%p218 bra 	$L__BB1_203;
	cvt.u32.u64 	%r1120, %rd288;
	cvt.u32.u64 	%r1121, %rd4742;
	setp.lt.u32 	%p219, %r1120, %r1121;
	@%p219 bra 	$L__BB1_202;
	setp.gt.u32 	%p220, %r1120, %r1121;
	@%p220 bra 	$L__BB1_203;
	cvt.u32.u64 	%r1124, %rd215;
	cvt.u32.u64 	%r1125, %rd4741;
	setp.lt.u32 	%p221, %r1124, %r1125;
	@%p221 bra 	$L__BB1_202;
	setp.gt.u32 	%p222, %r1124, %r1125;
	@%p222 bra 	$L__BB1_203;
	cvt.u32.u64 	%r1128, %rd289;
	cvt.u32.u64 	%r1129, %rd4740;
	setp.lt.u32 	%p223, %r1128, %r1129;
	@%p223 bra 	$L__BB1_202;
	setp.gt.u32 	%p224, %r1128, %r1129;
	@%p224 bra 	$L__BB1_203;
	cvt.u32.u64 	%r1132, %rd217;
	cvt.u32.u64 	%r1133, %rd4739;
	setp.lt.u32 	%p225, %r1132, %r1133;
	@%p225 bra 	$L__BB1_202;
	setp.gt.u32 	%p226, %r1132, %r1133;
	@%p226 bra 	$L__BB1_203;
	cvt.u32.u64 	%r1136, %rd313;
	cvt.u32.u64 	%r1137, %rd4738;
	setp.lt.u32 	%p227, %r1136, %r1137;
	@%p227 bra 	$L__BB1_202;
	cvt.u32.u64 	%r1139, %rd314;
	setp.gt.u32 	%p228, %r1136, %r1137;
	cvt.u32.u64 	%r1141, %rd4737;
	setp.gt.u32 	%p229, %r1139, %r1141;
	or.pred  	%p230, %p228, %p229;
	@%p230 bra 	$L__BB1_203;
$L__BB1_202:
	and.b64  	%rd3112, %rd4737, 4294967295;
	sub.s64 	%rd4737, %rd3112, %rd314;
	shr.u64 	%rd3113, %rd4737, 63;
	and.b64  	%rd3114, %rd4738, 4294967295;
	add.s64 	%rd3115, %rd3113, %rd313;
	sub.s64 	%rd4738, %rd3114, %rd3115;
	shr.u64 	%rd3116, %rd4738, 63;
	and.b64  	%rd3117, %rd4739, 4294967295;
	add.s64 	%rd3118, %rd3116, %rd217;
	sub.s64 	%rd4739, %rd3117, %rd3118;
	shr.u64 	%rd3119, %rd4739, 63;
	and.b64  	%rd3120, %rd4740, 4294967295;
	add.s64 	%rd3121, %rd3119, %rd289;
	sub.s64 	%rd4740, %rd3120, %rd3121;
	shr.u64 	%rd3122, %rd4740, 63;
	and.b64  	%rd3123, %rd4741, 4294967295;
	add.s64 	%rd3124, %rd3122, %rd215;
	sub.s64 	%rd4741, %rd3123, %rd3124;
	shr.u64 	%rd3125, %rd4741, 63;
	and.b64  	%rd3126, %rd4742, 4294967295;
	add.s64 	%rd3127, %rd3125, %rd288;
	sub.s64 	%rd4742, %rd3126, %rd3127;
	shr.u64 	%rd3128, %rd4742, 63;
	and.b64  	%rd3129, %rd4743, 4294967295;
	ld.const.u32 	%rd3130, [P+24];
	add.s64 	%rd3131, %rd3128, %rd3130;
	sub.s64 	%rd4743, %rd3129, %rd3131;
	shr.u64 	%rd3132, %rd4743, 63;
	cvt.u32.u64 	%r1351, %rd3132;
	add.s32 	%r1352, %r89, %r1351;
	sub.s32 	%r1838, %r1838, %r1352;
	bra.uni 	$L__BB1_188;
$L__BB1_203:
	cvt.u32.u64 	%r1142, %rd4737;
	shl.b32 	%r1839, %r1142, 1;
	shr.u64 	%rd2194, %rd4737, 31;
	and.b64  	%rd2195, %rd2194, 1;
	shl.b64 	%rd2196, %rd4738, 1;
	and.b64  	%rd2197, %rd2196, 8589934590;
	or.b64  	%rd4744, %rd2195, %rd2197;
	shr.u64 	%rd2198, %rd2197, 32;
	shl.b64 	%rd2199, %rd4739, 1;
	and.b64  	%rd2200, %rd2199, 8589934590;
	or.b64  	%rd4745, %rd2198, %rd2200;
	shr.u64 	%rd2201, %rd2200, 32;
	shl.b64 	%rd2202, %rd4740, 1;
	and.b64  	%rd2203, %rd2202, 8589934590;
	or.b64  	%rd4746, %rd2201, %rd2203;
	shr.u64 	%rd2204, %rd2203, 32;
	shl.b64 	%rd2205, %rd4741, 1;
	and.b64  	%rd2206, %rd2205, 8589934590;
	or.b64  	%rd4747, %rd2204, %rd2206;
	shr.u64 	%rd2207, %rd2206, 32;
	shl.b64 	%rd2208, %rd4742, 1;
	and.b64  	%rd2209, %rd2208, 8589934590;
	or.b64  	%rd4748, %rd2207, %rd2209;
	shr.u64 	%rd2210, %rd2209, 32;
	shl.b64 	%rd2211, %rd4743, 1;
	and.b64  	%rd2212, %rd2211, 8589934590;
	or.b64  	%rd4749, %rd2210, %rd2212;
	shr.u64 	%rd2213, %rd2212, 32;
	mul.wide.u32 	%rd2214, %r1838, 2;
	add.s64 	%rd2215, %rd2213, %rd2214;
	cvt.u32.u64 	%r112, %rd2215;
	setp.gt.u64 	%p231, %rd2215, 4294967295;
	setp.lt.u32 	%p232, %r89, %r112;
	or.pred  	%p233, %p231, %p232;
	@%p233 bra 	$L__BB1_206;
	setp.ne.s32 	%p234, %r89, %r112;
	mov.u32 	%r1840, %r112;
	@%p234 bra 	$L__BB1_207;
	ld.const.u32 	%r1143, [P+24];
	cvt.u32.u64 	%r1144, %rd4749;
	setp.ge.u32 	%p235, %r1143, %r1144;
	mov.u32 	%r1840, %r89;
	@%p235 bra 	$L__BB1_207;
$L__BB1_206:
	cvt.u64.u32 	%rd2216, %r1839;
	sub.s64 	%rd2217, %rd2216, %rd314;
	cvt.u32.u64 	%r1839, %rd2217;
	shr.u64 	%rd2218, %rd2217, 63;
	and.b64  	%rd2219, %rd4744, 4294967295;
	add.s64 	%rd2220, %rd2218, %rd313;
	sub.s64 	%rd4744, %rd2219, %rd2220;
	shr.u64 	%rd2221, %rd4744, 63;
	and.b64  	%rd2222, %rd4745, 4294967295;
	add.s64 	%rd2223, %rd2221, %rd217;
	sub.s64 	%rd4745, %rd2222, %rd2223;
	shr.u64 	%rd2224, %rd4745, 63;
	and.b64  	%rd2225, %rd4746, 4294967295;
	add.s64 	%rd2226, %rd2224, %rd289;
	sub.s64 	%rd4746, %rd2225, %rd2226;
	shr.u64 	%rd2227, %rd4746, 63;
	and.b64  	%rd2228, %rd4747, 4294967295;
	add.s64 	%rd2229, %rd2227, %rd215;
	sub.s64 	%rd4747, %rd2228, %rd2229;
	shr.u64 	%rd2230, %rd4747, 63;
	and.b64  	%rd2231, %rd4748, 4294967295;
	add.s64 	%rd2232, %rd2230, %rd288;
	sub.s64 	%rd4748, %rd2231, %rd2232;
	shr.u64 	%rd2233, %rd4748, 63;
	and.b64  	%rd2234, %rd4749, 4294967295;
	ld.const.u32 	%rd2235, [P+24];
	add.s64 	%rd2236, %rd2233, %rd2235;
	sub.s64 	%rd4749, %rd2234, %rd2236;
	shr.u64 	%rd2237, %rd4749, 63;
	cvt.u32.u64 	%r1145, %rd2237;
	add.s32 	%r1146, %r89, %r1145;
	sub.s32 	%r1840, %r112, %r1146;
$L__BB1_207:
	shl.b32 	%r1841, %r1839, 1;
	shr.u32 	%r1147, %r1839, 31;
	cvt.u64.u32 	%rd2238, %r1147;
	shl.b64 	%rd2239, %rd4744, 1;
	and.b64  	%rd2240, %rd2239, 8589934590;
	or.b64  	%rd4750, %rd2240, %rd2238;
	shr.u64 	%rd2241, %rd2240, 32;
	shl.b64 	%rd2242, %rd4745, 1;
	and.b64  	%rd2243, %rd2242, 8589934590;
	or.b64  	%rd4751, %rd2241, %rd2243;
	shr.u64 	%rd2244, %rd2243, 32;
	shl.b64 	%rd2245, %rd4746, 1;
	and.b64  	%rd2246, %rd2245, 8589934590;
	or.b64  	%rd4752, %rd2244, %rd2246;
	shr.u64 	%rd2247, %rd2246, 32;
	shl.b64 	%rd2248, %rd4747, 1;
	and.b64  	%rd2249, %rd2248, 8589934590;
	or.b64  	%rd4753, %rd2247, %rd2249;
	shr.u64 	%rd2250, %rd2249, 32;
	shl.b64 	%rd2251, %rd4748, 1;
	and.b64  	%rd2252, %rd2251, 8589934590;
	or.b64  	%rd4754, %rd2250, %rd2252;
	shr.u64 	%rd2253, %rd2252, 32;
	shl.b64 	%rd2254, %rd4749, 1;
	and.b64  	%rd2255, %rd2254, 8589934590;
	or.b64  	%rd4755, %rd2253, %rd2255;
	shr.u64 	%rd2256, %rd2255, 32;
	mul.wide.u32 	%rd2257, %r1840, 2;
	add.s64 	%rd2258, %rd2256, %rd2257;
	cvt.u32.u64 	%r118, %rd2258;
	setp.gt.u64 	%p236, %rd2258, 4294967295;
	setp.lt.u32 	%p237, %r89, %r118;
	or.pred  	%p238, %p236, %p237;
	@%p238 bra 	$L__BB1_210;
	setp.ne.s32 	%p239, %r89, %r118;
	mov.u32 	%r1842, %r118;
	@%p239 bra 	$L__BB1_211;
	ld.const.u32 	%r1148, [P+24];
	cvt.u32.u64 	%r1149, %rd4755;
	setp.ge.u32 	%p240, %r1148, %r1149;
	mov.u32 	%r1842, %r89;
	@%p240 bra 	$L__BB1_211;
$L__BB1_210:
	cvt.u64.u32 	%rd2259, %r1841;
	sub.s64 	%rd2260, %rd2259, %rd314;
	cvt.u32.u64 	%r1841, %rd2260;
	shr.u64 	%rd2261, %rd2260, 63;
	and.b64  	%rd2262, %rd4750, 4294967295;
	add.s64 	%rd2263, %rd2261, %rd313;
	sub.s64 	%rd4750, %rd2262, %rd2263;
	shr.u64 	%rd2264, %rd4750, 63;
	and.b64  	%rd2265, %rd4751, 4294967295;
	add.s64 	%rd2266, %rd2264, %rd217;
	sub.s64 	%rd4751, %rd2265, %rd2266;
	shr.u64 	%rd2267, %rd4751, 63;
	and.b64  	%rd2268, %rd4752, 4294967295;
	add.s64 	%rd2269, %rd2267, %rd289;
	sub.s64 	%rd4752, %rd2268, %rd2269;
	shr.u64 	%rd2270, %rd4752, 63;
	and.b64  	%rd2271, %rd4753, 4294967295;
	add.s64 	%rd2272, %rd2270, %rd215;
	sub.s64 	%rd4753, %rd2271, %rd2272;
	shr.u64 	%rd2273, %rd4753, 63;
	and.b64  	%rd2274, %rd4754, 4294967295;
	add.s64 	%rd2275, %rd2273, %rd288;
	sub.s64 	%rd4754, %rd2274, %rd2275;
	shr.u64 	%rd2276, %rd4754, 63;
	and.b64  	%rd2277, %rd4755, 4294967295;
	ld.const.u32 	%rd2278, [P+24];
	add.s64 	%rd2279, %rd2276, %rd2278;
	sub.s64 	%rd4755, %rd2277, %rd2279;
	shr.u64 	%rd2280, %rd4755, 63;
	cvt.u32.u64 	%r1150, %rd2280;
	add.s32 	%r1151, %r89, %r1150;
	sub.s32 	%r1842, %r118, %r1151;
$L__BB1_211:
	shr.u64 	%rd2281, %rd4716, 31;
	and.b64  	%rd2282, %rd2281, 1;
	and.b64  	%rd358, %rd4717, 4294967295;
	shl.b64 	%rd2283, %rd4717, 1;
	and.b64  	%rd2284, %rd2283, 8589934590;
	or.b64  	%rd4756, %rd2282, %rd2284;
	shr.u64 	%rd2285, %rd2284, 32;
	and.b64  	%rd360, %rd4718, 4294967295;
	shl.b64 	%rd2286, %rd4718, 1;
	and.b64  	%rd2287, %rd2286, 8589934590;
	or.b64  	%rd4757, %rd2285, %rd2287;
	shr.u64 	%rd2288, %rd2287, 32;
	and.b64  	%rd362, %rd4719, 4294967295;
	shl.b64 	%rd2289, %rd4719, 1;
	and.b64  	%rd2290, %rd2289, 8589934590;
	or.b64  	%rd4758, %rd2288, %rd2290;
	shr.u64 	%rd2291, %rd2290, 32;
	and.b64  	%rd364, %rd4720, 4294967295;
	shl.b64 	%rd2292, %rd4720, 1;
	and.b64  	%rd2293, %rd2292, 8589934590;
	or.b64  	%rd4759, %rd2291, %rd2293;
	shr.u64 	%rd2294, %rd2293, 32;
	and.b64  	%rd366, %rd4721, 4294967295;
	shl.b64 	%rd2295, %rd4721, 1;
	and.b64  	%rd2296, %rd2295, 8589934590;
	or.b64  	%rd4760, %rd2294, %rd2296;
	shr.u64 	%rd2297, %rd2296, 32;
	and.b64  	%rd368, %rd4722, 4294967295;
	shl.b64 	%rd2298, %rd4722, 1;
	and.b64  	%rd2299, %rd2298, 8589934590;
	or.b64  	%rd4761, %rd2297, %rd2299;
	shr.u64 	%rd2300, %rd2299, 32;
	cvt.u64.u32 	%rd370, %r1835;
	mul.wide.u32 	%rd2301, %r1835, 2;
	add.s64 	%rd2302, %rd2300, %rd2301;
	cvt.u32.u64 	%r123, %rd2302;
	setp.gt.u64 	%p241, %rd2302, 4294967295;
	setp.lt.u32 	%p242, %r89, %r123;
	or.pred  	%p243, %p241, %p242;
	@%p243 bra 	$L__BB1_214;
	shl.b32 	%r1843, %r99, 1;
	setp.ne.s32 	%p244, %r89, %r123;
	mov.u32 	%r1844, %r123;
	@%p244 bra 	$L__BB1_215;
	ld.const.u32 	%r1152, [P+24];
	cvt.u32.u64 	%r1153, %rd4761;
	setp.ge.u32 	%p245, %r1152, %r1153;
	mov.u32 	%r1844, %r89;
	@%p245 bra 	$L__BB1_215;
$L__BB1_214:
	shl.b32 	%r1154, %r99, 1;
	cvt.u64.u32 	%rd2303, %r1154;
	sub.s64 	%rd2304, %rd2303, %rd314;
	cvt.u32.u64 	%r1843, %rd2304;
	shr.u64 	%rd2305, %rd2304, 63;
	and.b64  	%rd2306, %rd4756, 4294967295;
	add.s64 	%rd2307, %rd2305, %rd313;
	sub.s64 	%rd4756, %rd2306, %rd2307;
	shr.u64 	%rd2308, %rd4756, 63;
	and.b64  	%rd2309, %rd4757, 4294967295;
	add.s64 	%rd2310, %rd2308, %rd217;
	sub.s64 	%rd4757, %rd2309, %rd2310;
	shr.u64 	%rd2311, %rd4757, 63;
	and.b64  	%rd2312, %rd4758, 4294967295;
	add.s64 	%rd2313, %rd2311, %rd289;
	sub.s64 	%rd4758, %rd2312, %rd2313;
	shr.u64 	%rd2314, %rd4758, 63;
	and.b64  	%rd2315, %rd4759, 4294967295;
	add.s64 	%rd2316, %rd2314, %rd215;
	sub.s64 	%rd4759, %rd2315, %rd2316;
	shr.u64 	%rd2317, %rd4759, 63;
	and.b64  	%rd2318, %rd4760, 4294967295;
	add.s64 	%rd2319, %rd2317, %rd288;
	sub.s64 	%rd4760, %rd2318, %rd2319;
	shr.u64 	%rd2320, %rd4760, 63;
	and.b64  	%rd2321, %rd4761, 4294967295;
	ld.const.u32 	%rd2322, [P+24];
	add.s64 	%rd2323, %rd2320, %rd2322;
	sub.s64 	%rd4761, %rd2321, %rd2323;
	shr.u64 	%rd2324, %rd4761, 63;
	cvt.u32.u64 	%r1155, %rd2324;
	add.s32 	%r1156, %r89, %r1155;
	sub.s32 	%r1844, %r123, %r1156;
$L__BB1_215:
	add.s32 	%r1845, %r1843, %r99;
	setp.lt.u32 	%p246, %r1845, %r1843;
	selp.u64 	%rd2325, 1, 0, %p246;
	and.b64  	%rd2326, %rd4756, 4294967295;
	add.s64 	%rd2327, %rd2326, %rd2325;
	add.s64 	%rd4762, %rd2327, %rd358;
	shr.u64 	%rd2328, %rd4762, 32;
	and.b64  	%rd2329, %rd4757, 4294967295;
	add.s64 	%rd2330, %rd2328, %rd2329;
	add.s64 	%rd4763, %rd2330, %rd360;
	shr.u64 	%rd2331, %rd4763, 32;
	and.b64  	%rd2332, %rd4758, 4294967295;
	add.s64 	%rd2333, %rd2331, %rd2332;
	add.s64 	%rd4764, %rd2333, %rd362;
	shr.u64 	%rd2334, %rd4764, 32;
	and.b64  	%rd2335, %rd4759, 4294967295;
	add.s64 	%rd2336, %rd2334, %rd2335;
	add.s64 	%rd4765, %rd2336, %rd364;
	shr.u64 	%rd2337, %rd4765, 32;
	and.b64  	%rd2338, %rd4760, 4294967295;
	add.s64 	%rd2339, %rd2337, %rd2338;
	add.s64 	%rd4766, %rd2339, %rd366;
	shr.u64 	%rd2340, %rd4766, 32;
	and.b64  	%rd2341, %rd4761, 4294967295;
	add.s64 	%rd2342, %rd2340, %rd2341;
	add.s64 	%rd4767, %rd2342, %rd368;
	shr.u64 	%rd2343, %rd4767, 32;
	cvt.u64.u32 	%rd2344, %r1844;
	add.s64 	%rd2345, %rd2343, %rd2344;
	add.s64 	%rd2346, %rd2345, %rd370;
	cvt.u32.u64 	%r131, %rd2346;
	setp.gt.u64 	%p247, %rd2346, 4294967295;
	setp.lt.u32 	%p248, %r89, %r131;
	or.pred  	%p249, %p247, %p248;
	@%p249 bra 	$L__BB1_218;
	setp.ne.s32 	%p250, %r89, %r131;
	mov.u32 	%r1846, %r131;
	@%p250 bra 	$L__BB1_219;
	ld.const.u32 	%r1157, [P+24];
	cvt.u32.u64 	%r1158, %rd4767;
	setp.ge.u32 	%p251, %r1157, %r1158;
	mov.u32 	%r1846, %r89;
	@%p251 bra 	$L__BB1_219;
$L__BB1_218:
	cvt.u64.u32 	%rd2347, %r1845;
	sub.s64 	%rd2348, %rd2347, %rd314;
	cvt.u32.u64 	%r1845, %rd2348;
	shr.u64 	%rd2349, %rd2348, 63;
	and.b64  	%rd2350, %rd4762, 4294967295;
	add.s64 	%rd2351, %rd2349, %rd313;
	sub.s64 	%rd4762, %rd2350, %rd2351;
	shr.u64 	%rd2352, %rd4762, 63;
	and.b64  	%rd2353, %rd4763, 4294967295;
	add.s64 	%rd2354, %rd2352, %rd217;
	sub.s64 	%rd4763, %rd2353, %rd2354;
	shr.u64 	%rd2355, %rd4763, 63;
	and.b64  	%rd2356, %rd4764, 4294967295;
	add.s64 	%rd2357, %rd2355, %rd289;
	sub.s64 	%rd4764, %rd2356, %rd2357;
	shr.u64 	%rd2358, %rd4764, 63;
	and.b64  	%rd2359, %rd4765, 4294967295;
	add.s64 	%rd2360, %rd2358, %rd215;
	sub.s64 	%rd4765, %rd2359, %rd2360;
	shr.u64 	%rd2361, %rd4765, 63;
	and.b64  	%rd2362, %rd4766, 4294967295;
	add.s64 	%rd2363, %rd2361, %rd288;
	sub.s64 	%rd4766, %rd2362, %rd2363;
	shr.u64 	%rd2364, %rd4766, 63;
	and.b64  	%rd2365, %rd4767, 4294967295;
	ld.const.u32 	%rd2366, [P+24];
	add.s64 	%rd2367, %rd2364, %rd2366;
	sub.s64 	%rd4767, %rd2365, %rd2367;
	shr.u64 	%rd2368, %rd4767, 63;
	cvt.u32.u64 	%r1159, %rd2368;
	add.s32 	%r1160, %r89, %r1159;
	sub.s32 	%r1846, %r131, %r1160;
$L__BB1_219:
	cvt.u64.u32 	%rd2369, %r1845;
	mul.wide.u32 	%rd4768, %r1845, %r1845;
	shr.u64 	%rd2370, %rd4768, 32;
	and.b64  	%rd2371, %rd4762, 4294967295;
	mul.lo.s64 	%rd2372, %rd2371, %rd2369;
	add.s64 	%rd2373, %rd2370, %rd2372;
	shr.u64 	%rd2374, %rd2373, 32;
	and.b64  	%rd2375, %rd4763, 4294967295;
	mul.lo.s64 	%rd2376, %rd2375, %rd2369;
	add.s64 	%rd2377, %rd2374, %rd2376;
	shr.u64 	%rd2378, %rd2377, 32;
	and.b64  	%rd2379, %rd4764, 4294967295;
	mul.lo.s64 	%rd2380, %rd2379, %rd2369;
	add.s64 	%rd2381, %rd2378, %rd2380;
	shr.u64 	%rd2382, %rd2381, 32;
	and.b64  	%rd2383, %rd4765, 4294967295;
	mul.lo.s64 	%rd2384, %rd2383, %rd2369;
	add.s64 	%rd2385, %rd2382, %rd2384;
	shr.u64 	%rd2386, %rd2385, 32;
	and.b64  	%rd2387, %rd4766, 4294967295;
	mul.lo.s64 	%rd2388, %rd2387, %rd2369;
	add.s64 	%rd2389, %rd2386, %rd2388;
	shr.u64 	%rd2390, %rd2389, 32;
	and.b64  	%rd2391, %rd4767, 4294967295;
	mul.lo.s64 	%rd2392, %rd2391, %rd2369;
	add.s64 	%rd2393, %rd2390, %rd2392;
	shr.u64 	%rd2394, %rd2393, 32;
	cvt.u64.u32 	%rd2395, %r1846;
	and.b64  	%rd2396, %rd2373, 4294967295;
	add.s64 	%rd4769, %rd2372, %rd2396;
	shr.u64 	%rd2397, %rd4769, 32;
	and.b64  	%rd2398, %rd2377, 4294967295;
	add.s64 	%rd2399, %rd2397, %rd2398;
	mad.lo.s64 	%rd2400, %rd2371, %rd2371, %rd2399;
	shr.u64 	%rd2401, %rd2400, 32;
	mul.lo.s64 	%rd2402, %rd2375, %rd2371;
	and.b64  	%rd2403, %rd2381, 4294967295;
	add.s64 	%rd2404, %rd2401, %rd2403;
	add.s64 	%rd2405, %rd2404, %rd2402;
	shr.u64 	%rd2406, %rd2405, 32;
	mul.lo.s64 	%rd2407, %rd2379, %rd2371;
	and.b64  	%rd2408, %rd2385, 4294967295;
	add.s64 	%rd2409, %rd2406, %rd2408;
	add.s64 	%rd2410, %rd2409, %rd2407;
	shr.u64 	%rd2411, %rd2410, 32;
	mul.lo.s64 	%rd2412, %rd2383, %rd2371;
	and.b64  	%rd2413, %rd2389, 4294967295;
	add.s64 	%rd2414, %rd2411, %rd2413;
	add.s64 	%rd2415, %rd2414, %rd2412;
	shr.u64 	%rd2416, %rd2415, 32;
	mul.lo.s64 	%rd2417, %rd2387, %rd2371;
	and.b64  	%rd2418, %rd2393, 4294967295;
	add.s64 	%rd2419, %rd2416, %rd2418;
	add.s64 	%rd2420, %rd2419, %rd2417;
	shr.u64 	%rd2421, %rd2420, 32;
	mul.lo.s64 	%rd2422, %rd4762, %rd2391;
	and.b64  	%rd2423, %rd2400, 4294967295;
	add.s64 	%rd4770, %rd2376, %rd2423;
	shr.u64 	%rd2424, %rd4770, 32;
	and.b64  	%rd2425, %rd2405, 4294967295;
	add.s64 	%rd2426, %rd2424, %rd2425;
	add.s64 	%rd2427, %rd2426, %rd2402;
	shr.u64 	%rd2428, %rd2427, 32;
	and.b64  	%rd2429, %rd2410, 4294967295;
	add.s64 	%rd2430, %rd2428, %rd2429;
	mad.lo.s64 	%rd2431, %rd2375, %rd2375, %rd2430;
	shr.u64 	%rd2432, %rd2431, 32;
	mul.lo.s64 	%rd2433, %rd2379, %rd2375;
	and.b64  	%rd2434, %rd2415, 4294967295;
	add.s64 	%rd2435, %rd2432, %rd2434;
	add.s64 	%rd2436, %rd2435, %rd2433;
	shr.u64 	%rd2437, %rd2436, 32;
	mul.lo.s64 	%rd2438, %rd2383, %rd2375;
	and.b64  	%rd2439, %rd2420, 4294967295;
	add.s64 	%rd2440, %rd2437, %rd2439;
	add.s64 	%rd2441, %rd2440, %rd2438;
	shr.u64 	%rd2442, %rd2441, 32;
	mul.lo.s64 	%rd2443, %rd4766, %rd4763;
	and.b64  	%rd2444, %rd2427, 4294967295;
	add.s64 	%rd4771, %rd2380, %rd2444;
	shr.u64 	%rd2445, %rd4771, 32;
	and.b64  	%rd2446, %rd2431, 4294967295;
	add.s64 	%rd2447, %rd2445, %rd2446;
	add.s64 	%rd2448, %rd2447, %rd2407;
	shr.u64 	%rd2449, %rd2448, 32;
	and.b64  	%rd2450, %rd2436, 4294967295;
	add.s64 	%rd2451, %rd2449, %rd2450;
	add.s64 	%rd2452, %rd2451, %rd2433;
	shr.u64 	%rd2453, %rd2452, 32;
	and.b64  	%rd2454, %rd2441, 4294967295;
	add.s64 	%rd2455, %rd2453, %rd2454;
	mad.lo.s64 	%rd2456, %rd2379, %rd2379, %rd2455;
	shr.u64 	%rd2457, %rd2456, 32;
	mul.lo.s64 	%rd2458, %rd4765, %rd4764;
	and.b64  	%rd2459, %rd2448, 4294967295;
	add.s64 	%rd4772, %rd2384, %rd2459;
	shr.u64 	%rd2460, %rd4772, 32;
	and.b64  	%rd2461, %rd2452, 4294967295;
	add.s64 	%rd2462, %rd2460, %rd2461;
	add.s64 	%rd2463, %rd2462, %rd2412;
	shr.u64 	%rd2464, %rd2463, 32;
	and.b64  	%rd2465, %rd2456, 4294967295;
	add.s64 	%rd2466, %rd2464, %rd2465;
	add.s64 	%rd2467, %rd2466, %rd2438;
	shr.u64 	%rd2468, %rd2467, 32;
	and.b64  	%rd2469, %rd2463, 4294967295;
	add.s64 	%rd4773, %rd2388, %rd2469;
	shr.u64 	%rd2470, %rd4773, 32;
	and.b64  	%rd2471, %rd2467, 4294967295;
	add.s64 	%rd2472, %rd2470, %rd2471;
	add.s64 	%rd2473, %rd2472, %rd2417;
	shr.u64 	%rd2474, %rd2473, 32;
	and.b64  	%rd2475, %rd2473, 4294967295;
	add.s64 	%rd4774, %rd2392, %rd2475;
	shr.u64 	%rd2476, %rd4774, 32;
	cvt.u32.u64 	%r1161, %rd2474;
	cvt.u32.u64 	%r1162, %rd2468;
	cvt.u32.u64 	%r1163, %rd2457;
	cvt.u32.u64 	%r1164, %rd2442;
	cvt.u32.u64 	%r1165, %rd2421;
	cvt.u32.u64 	%r1166, %rd2394;
	cvt.u32.u64 	%r1167, %rd2369;
	cvt.u32.u64 	%r1168, %rd2395;
	mul.lo.s32 	%r1169, %r1168, %r1167;
	add.s32 	%r1170, %r1166, %r1169;
	add.s32 	%r1171, %r1165, %r1170;
	cvt.u32.u64 	%r1172, %rd2422;
	add.s32 	%r1173, %r1171, %r1172;
	add.s32 	%r1174, %r1164, %r1173;
	cvt.u32.u64 	%r1175, %rd2443;
	add.s32 	%r1176, %r1174, %r1175;
	add.s32 	%r1177, %r1163, %r1176;
	cvt.u32.u64 	%r1178, %rd2458;
	add.s32 	%r1179, %r1177, %r1178;
	add.s32 	%r1180, %r1162, %r1179;
	add.s32 	%r1181, %r1180, %r1178;
	add.s32 	%r1182, %r1161, %r1181;
	add.s32 	%r1183, %r1182, %r1175;
	cvt.u32.u64 	%r1184, %rd2476;
	add.s32 	%r1185, %r1184, %r1183;
	add.s32 	%r1186, %r1185, %r1172;
	add.s32 	%r1847, %r1169, %r1186;
	ld.const.u32 	%rd415, [P+16];
	ld.const.u32 	%rd416, [P+8];
	ld.const.u32 	%rd417, [P+20];
	ld.const.u32 	%rd418, [P+12];
	ld.const.u32 	%rd419, [P+4];
	ld.const.u32 	%rd420, [P];
	ld.const.u32 	%r138, [P+28];
$L__BB1_220:
	setp.gt.u32 	%p252, %r1847, %r138;
	@%p252 bra 	$L__BB1_234;
	setp.lt.u32 	%p253, %r1847, %r138;
	@%p253 bra 	$L__BB1_235;
	ld.const.u32 	%r1187, [P+24];
	cvt.u32.u64 	%r1188, %rd4774;
	setp.lt.u32 	%p254, %r1187, %r1188;
	@%p254 bra 	$L__BB1_234;
	setp.gt.u32 	%p255, %r1187, %r1188;
	@%p255 bra 	$L__BB1_235;
	cvt.u32.u64 	%r1191, %rd417;
	cvt.u32.u64 	%r1192, %rd4773;
	setp.lt.u32 	%p256, %r1191, %r1192;
	@%p256 bra 	$L__BB1_234;
	setp.gt.u32 	%p257, %r1191, %r1192;
	@%p257 bra 	$L__BB1_235;
	cvt.u32.u64 	%r1195, %rd415;
	cvt.u32.u64 	%r1196, %rd4772;
	setp.lt.u32 	%p258, %r1195, %r1196;
	@%p258 bra 	$L__BB1_234;
	setp.gt.u32 	%p259, %r1195, %r1196;
	@%p259 bra 	$L__BB1_235;
	cvt.u32.u64 	%r1199, %rd418;
	cvt.u32.u64 	%r1200, %rd4771;
	setp.lt.u32 	%p260, %r1199, %r1200;
	@%p260 bra 	$L__BB1_234;
	setp.gt.u32 	%p261, %r1199, %r1200;
	@%p261 bra 	$L__BB1_235;
	cvt.u32.u64 	%r1203, %rd416;
	cvt.u32.u64 	%r1204, %rd4770;
	setp.lt.u32 	%p262, %r1203, %r1204;
	@%p262 bra 	$L__BB1_234;
	setp.gt.u32 	%p263, %r1203, %r1204;
	@%p263 bra 	$L__BB1_235;
	cvt.u32.u64 	%r1207, %rd419;
	cvt.u32.u64 	%r1208, %rd4769;
	setp.lt.u32 	%p264, %r1207, %r1208;
	@%p264 bra 	$L__BB1_234;
	cvt.u32.u64 	%r1210, %rd420;
	setp.gt.u32 	%p265, %r1207, %r1208;
	cvt.u32.u64 	%r1212, %rd4768;
	setp.gt.u32 	%p266, %r1210, %r1212;
	or.pred  	%p267, %p265, %p266;
	@%p267 bra 	$L__BB1_235;
$L__BB1_234:
	and.b64  	%rd3091, %rd4768, 4294967295;
	sub.s64 	%rd4768, %rd3091, %rd420;
	shr.u64 	%rd3092, %rd4768, 63;
	and.b64  	%rd3093, %rd4769, 4294967295;
	add.s64 	%rd3094, %rd3092, %rd419;
	sub.s64 	%rd4769, %rd3093, %rd3094;
	shr.u64 	%rd3095, %rd4769, 63;
	and.b64  	%rd3096, %rd4770, 4294967295;
	add.s64 	%rd3097, %rd3095, %rd416;
	sub.s64 	%rd4770, %rd3096, %rd3097;
	shr.u64 	%rd3098, %rd4770, 63;
	and.b64  	%rd3099, %rd4771, 4294967295;
	add.s64 	%rd3100, %rd3098, %rd418;
	sub.s64 	%rd4771, %rd3099, %rd3100;
	shr.u64 	%rd3101, %rd4771, 63;
	and.b64  	%rd3102, %rd4772, 4294967295;
	add.s64 	%rd3103, %rd3101, %rd415;
	sub.s64 	%rd4772, %rd3102, %rd3103;
	shr.u64 	%rd3104, %rd4772, 63;
	and.b64  	%rd3105, %rd4773, 4294967295;
	add.s64 	%rd3106, %rd3104, %rd417;
	sub.s64 	%rd4773, %rd3105, %rd3106;
	shr.u64 	%rd3107, %rd4773, 63;
	and.b64  	%rd3108, %rd4774, 4294967295;
	ld.const.u32 	%rd3109, [P+24];
	add.s64 	%rd3110, %rd3107, %rd3109;
	sub.s64 	%rd4774, %rd3108, %rd3110;
	shr.u64 	%rd3111, %rd4774, 63;
	cvt.u32.u64 	%r1349, %rd3111;
	add.s32 	%r1350, %r138, %r1349;
	sub.s32 	%r1847, %r1847, %r1350;
	bra.uni 	$L__BB1_220;
$L__BB1_235:
	shr.u32 	%r1213, %r1841, 31;
	cvt.u64.u32 	%rd2478, %r1213;
	and.b64  	%rd429, %rd4750, 4294967295;
	shl.b64 	%rd2479, %rd4750, 1;
	and.b64  	%rd2480, %rd2479, 8589934590;
	or.b64  	%rd4775, %rd2480, %rd2478;
	and.b64  	%rd431, %rd4751, 4294967295;
	shr.u64 	%rd2481, %rd431, 31;
	and.b64  	%rd432, %rd4752, 4294967295;
	shl.b64 	%rd2482, %rd4752, 1;
	and.b64  	%rd2483, %rd2482, 8589934590;
	or.b64  	%rd4777, %rd2481, %rd2483;
	shr.u64 	%rd2484, %rd2483, 32;
	and.b64  	%rd434, %rd4753, 4294967295;
	shl.b64 	%rd2485, %rd4753, 1;
	and.b64  	%rd2486, %rd2485, 8589934590;
	or.b64  	%rd4778, %rd2484, %rd2486;
	and.b64  	%rd436, %rd4754, 4294967295;
	shr.u64 	%rd2487, %rd4754, 31;
	and.b64  	%rd2488, %rd2487, 1;
	and.b64  	%rd437, %rd4755, 4294967295;
	shl.b64 	%rd2489, %rd4755, 1;
	and.b64  	%rd2490, %rd2489, 8589934590;
	or.b64  	%rd4780, %rd2488, %rd2490;
	shr.u64 	%rd2491, %rd2490, 32;
	mul.wide.u32 	%rd2492, %r1842, 2;
	add.s64 	%rd2493, %rd2491, %rd2492;
	cvt.u32.u64 	%r140, %rd2493;
	setp.gt.u64 	%p268, %rd2493, 4294967295;
	setp.lt.u32 	%p269, %r138, %r140;
	or.pred  	%p270, %p268, %p269;
	@%p270 bra 	$L__BB1_238;
	shr.u64 	%rd2494, %rd4775, 32;
	shl.b64 	%rd2495, %rd431, 1;
	or.b64  	%rd4776, %rd2494, %rd2495;
	shr.u64 	%rd2496, %rd4778, 32;
	shl.b64 	%rd2497, %rd436, 1;
	or.b64  	%rd4779, %rd2496, %rd2497;
	shl.b32 	%r1848, %r1841, 1;
	setp.ne.s32 	%p271, %r138, %r140;
	mov.u32 	%r1849, %r140;
	@%p271 bra 	$L__BB1_239;
	ld.const.u32 	%r1214, [P+24];
	shr.u64 	%rd2502, %rd2497, 32;
	shl.b64 	%rd2503, %rd437, 1;
	or.b64  	%rd4780, %rd2502, %rd2503;
	cvt.u32.u64 	%r1215, %rd4780;
	setp.ge.u32 	%p272, %r1214, %r1215;
	mov.u32 	%r1849, %r138;
	@%p272 bra 	$L__BB1_239;
$L__BB1_238:
	shl.b32 	%r1216, %r1841, 1;
	cvt.u64.u32 	%rd2504, %r1216;
	sub.s64 	%rd2506, %rd2504, %rd420;
	cvt.u32.u64 	%r1848, %rd2506;
	shr.u64 	%rd2507, %rd2506, 63;
	and.b64  	%rd2508, %rd4775, 4294967295;
	add.s64 	%rd2510, %rd2507, %rd419;
	sub.s64 	%rd444, %rd2508, %rd2510;
	shr.u64 	%rd2511, %rd444, 63;
	shr.u64 	%rd2512, %rd4775, 32;
	shl.b64 	%rd2513, %rd431, 1;
	or.b64  	%rd2514, %rd2512, %rd2513;
	and.b64  	%rd2515, %rd2514, 4294967295;
	add.s64 	%rd2516, %rd2511, %rd416;
	sub.s64 	%rd4776, %rd2515, %rd2516;
	shr.u64 	%rd2517, %rd4776, 63;
	shr.u64 	%rd2518, %rd431, 31;
	shl.b64 	%rd2519, %rd432, 1;
	or.b64  	%rd2520, %rd2518, %rd2519;
	and.b64  	%rd2521, %rd2520, 4294967295;
	ld.const.u32 	%rd2522, [P+12];
	add.s64 	%rd2523, %rd2517, %rd2522;
	sub.s64 	%rd4777, %rd2521, %rd2523;
	shr.u64 	%rd2524, %rd4777, 63;
	and.b64  	%rd2525, %rd4778, 4294967295;
	add.s64 	%rd2526, %rd2524, %rd415;
	sub.s64 	%rd447, %rd2525, %rd2526;
	shr.u64 	%rd2527, %rd447, 63;
	shr.u64 	%rd2528, %rd4778, 32;
	shl.b64 	%rd2529, %rd436, 1;
	or.b64  	%rd2530, %rd2528, %rd2529;
	and.b64  	%rd2531, %rd2530, 4294967295;
	add.s64 	%rd2532, %rd2527, %rd417;
	sub.s64 	%rd4779, %rd2531, %rd2532;
	shr.u64 	%rd2533, %rd4779, 63;
	shr.u64 	%rd2534, %rd436, 31;
	shl.b64 	%rd2535, %rd437, 1;
	or.b64  	%rd2536, %rd2534, %rd2535;
	and.b64  	%rd2537, %rd2536, 4294967295;
	ld.const.u32 	%rd2538, [P+24];
	add.s64 	%rd2539, %rd2533, %rd2538;
	sub.s64 	%rd4780, %rd2537, %rd2539;
	shr.u64 	%rd2540, %rd4780, 63;
	cvt.u32.u64 	%r1217, %rd2540;
	add.s32 	%r1218, %r138, %r1217;
	sub.s32 	%r1849, %r140, %r1218;
	mov.u64 	%rd4775, %rd444;
	mov.u64 	%rd4778, %rd447;
$L__BB1_239:
	ld.const.u32 	%rd458, [P];
	and.b64  	%rd2541, %rd4768, 4294967295;
	cvt.u64.u32 	%rd2542, %r1848;
	sub.s64 	%rd2543, %rd2541, %rd2542;
	cvt.u32.u64 	%r1911, %rd2543;
	shr.u64 	%rd2544, %rd2543, 63;
	and.b64  	%rd2545, %rd4769, 4294967295;
	and.b64  	%rd2546, %rd4775, 4294967295;
	add.s64 	%rd2547, %rd2544, %rd2546;
	sub.s64 	%rd4781, %rd2545, %rd2547;
	shr.u64 	%rd2548, %rd4781, 63;
	and.b64  	%rd2549, %rd4770, 4294967295;
	and.b64  	%rd2550, %rd4776, 4294967295;
	add.s64 	%rd2551, %rd2548, %rd2550;
	sub.s64 	%rd4782, %rd2549, %rd2551;
	shr.u64 	%rd2552, %rd4782, 63;
	and.b64  	%rd2553, %rd4771, 4294967295;
	and.b64  	%rd2554, %rd4777, 4294967295;
	add.s64 	%rd2555, %rd2552, %rd2554;
	sub.s64 	%rd4783, %rd2553, %rd2555;
	shr.u64 	%rd2556, %rd4783, 63;
	and.b64  	%rd2557, %rd4772, 4294967295;
	and.b64  	%rd2558, %rd4778, 4294967295;
	add.s64 	%rd2559, %rd2556, %rd2558;
	sub.s64 	%rd4784, %rd2557, %rd2559;
	shr.u64 	%rd2560, %rd4784, 63;
	and.b64  	%rd2561, %rd4773, 4294967295;
	and.b64  	%rd2562, %rd4779, 4294967295;
	add.s64 	%rd2563, %rd2560, %rd2562;
	sub.s64 	%rd4785, %rd2561, %rd2563;
	shr.u64 	%rd2564, %rd4785, 63;
	and.b64  	%rd2565, %rd4774, 4294967295;
	and.b64  	%rd2566, %rd4780, 4294967295;
	add.s64 	%rd2567, %rd2564, %rd2566;
	sub.s64 	%rd4786, %rd2565, %rd2567;
	shr.u64 	%rd2568, %rd4786, 63;
	cvt.u64.u32 	%rd2569, %r1847;
	cvt.u64.u32 	%rd2570, %r1849;
	add.s64 	%rd2571, %rd2568, %rd2570;
	sub.s64 	%rd2572, %rd2569, %rd2571;
	cvt.u32.u64 	%r1904, %rd2572;
	setp.gt.s64 	%p273, %rd2572, -1;
	@%p273 bra 	$L__BB1_241;
	cvt.u32.u64 	%r1219, %rd458;
	add.s32 	%r1911, %r1219, %r1911;
	setp.lt.u32 	%p274, %r1911, %r1219;
	selp.u64 	%rd2573, 1, 0, %p274;
	and.b64  	%rd2574, %rd4781, 4294967295;
	add.s64 	%rd2575, %rd2574, %rd2573;
	add.s64 	%rd4781, %rd2575, %rd419;
	shr.u64 	%rd2576, %rd4781, 32;
	and.b64  	%rd2577, %rd4782, 4294967295;
	add.s64 	%rd2578, %rd2576, %rd2577;
	add.s64 	%rd4782, %rd2578, %rd416;
	shr.u64 	%rd2579, %rd4782, 32;
	and.b64  	%rd2580, %rd4783, 4294967295;
	add.s64 	%rd2581, %rd2579, %rd2580;
	add.s64 	%rd4783, %rd2581, %rd418;
	shr.u64 	%rd2582, %rd4783, 32;
	and.b64  	%rd2583, %rd4784, 4294967295;
	add.s64 	%rd2584, %rd2582, %rd2583;
	add.s64 	%rd4784, %rd2584, %rd415;
	shr.u64 	%rd2585, %rd4784, 32;
	and.b64  	%rd2586, %rd4785, 4294967295;
	add.s64 	%rd2587, %rd2585, %rd2586;
	add.s64 	%rd4785, %rd2587, %rd417;
	shr.u64 	%rd2588, %rd4785, 32;
	and.b64  	%rd2589, %rd4786, 4294967295;
	add.s64 	%rd2590, %rd2588, %rd2589;
	ld.const.u32 	%rd2591, [P+24];
	add.s64 	%rd4786, %rd2590, %rd2591;
	{ .reg .b32 tmp; mov.b64 {tmp, %r1220}, %rd4786; }
	add.s32 	%r1221, %r1904, %r1220;
	add.s32 	%r1904, %r1221, %r138;
$L__BB1_241:
	cvt.u32.u64 	%r1905, %rd4786;
	cvt.u32.u64 	%r1906, %rd4785;
	cvt.u32.u64 	%r1907, %rd4784;
	cvt.u32.u64 	%r1908, %rd4783;
	cvt.u32.u64 	%r1909, %rd4782;
	cvt.u32.u64 	%r1910, %rd4781;
	cvt.u64.u32 	%rd2592, %r1841;
	cvt.u64.u32 	%rd2593, %r1911;
	sub.s64 	%rd2594, %rd2592, %rd2593;
	cvt.u32.u64 	%r1852, %rd2594;
	shr.u64 	%rd2595, %rd2594, 63;
	and.b64  	%rd2596, %rd4781, 4294967295;
	add.s64 	%rd2597, %rd2595, %rd2596;
	sub.s64 	%rd4787, %rd429, %rd2597;
	shr.u64 	%rd2598, %rd4787, 63;
	and.b64  	%rd2599, %rd4782, 4294967295;
	add.s64 	%rd2600, %rd2598, %rd2599;
	sub.s64 	%rd4788, %rd431, %rd2600;
	shr.u64 	%rd2601, %rd4788, 63;
	and.b64  	%rd2602, %rd4783, 4294967295;
	add.s64 	%rd2603, %rd2601, %rd2602;
	sub.s64 	%rd4789, %rd432, %rd2603;
	shr.u64 	%rd2604, %rd4789, 63;
	and.b64  	%rd2605, %rd4784, 4294967295;
	add.s64 	%rd2606, %rd2604, %rd2605;
	sub.s64 	%rd4790, %rd434, %rd2606;
	shr.u64 	%rd2607, %rd4790, 63;
	and.b64  	%rd2608, %rd4785, 4294967295;
	add.s64 	%rd2609, %rd2607, %rd2608;
	sub.s64 	%rd4791, %rd436, %rd2609;
	shr.u64 	%rd2610, %rd4791, 63;
	and.b64  	%rd2611, %rd4786, 4294967295;
	add.s64 	%rd2612, %rd2610, %rd2611;
	sub.s64 	%rd4792, %rd437, %rd2612;
	shr.u64 	%rd2613, %rd4792, 63;
	cvt.u64.u32 	%rd2614, %r1904;
	add.s64 	%rd2615, %rd2613, %rd2614;
	cvt.u64.u32 	%rd2616, %r1842;
	sub.s64 	%rd2617, %rd2616, %rd2615;
	cvt.u32.u64 	%r1853, %rd2617;
	setp.gt.s64 	%p275, %rd2617, -1;
	@%p275 bra 	$L__BB1_243;
	cvt.u32.u64 	%r1222, %rd458;
	ld.const.u32 	%rd2618, [P+24];
	add.s32 	%r1852, %r1222, %r1852;
	setp.lt.u32 	%p276, %r1852, %r1222;
	selp.u64 	%rd2619, 1, 0, %p276;
	and.b64  	%rd2620, %rd4787, 4294967295;
	add.s64 	%rd2621, %rd2620, %rd2619;
	add.s64 	%rd4787, %rd2621, %rd419;
	shr.u64 	%rd2622, %rd4787, 32;
	and.b64  	%rd2623, %rd4788, 4294967295;
	add.s64 	%rd2624, %rd2622, %rd2623;
	add.s64 	%rd4788, %rd2624, %rd416;
	shr.u64 	%rd2625, %rd4788, 32;
	and.b64  	%rd2626, %rd4789, 4294967295;
	add.s64 	%rd2627, %rd2625, %rd2626;
	add.s64 	%rd4789, %rd2627, %rd418;
	shr.u64 	%rd2628, %rd4789, 32;
	and.b64  	%rd2629, %rd4790, 4294967295;
	add.s64 	%rd2630, %rd2628, %rd2629;
	add.s64 	%rd4790, %rd2630, %rd415;
	shr.u64 	%rd2631, %rd4790, 32;
	and.b64  	%rd2632, %rd4791, 4294967295;
	add.s64 	%rd2633, %rd2631, %rd2632;
	add.s64 	%rd4791, %rd2633, %rd417;
	shr.u64 	%rd2634, %rd4791, 32;
	and.b64  	%rd2635, %rd4792, 4294967295;
	add.s64 	%rd2636, %rd2634, %rd2635;
	add.s64 	%rd4792, %rd2636, %rd2618;
	{ .reg .b32 tmp; mov.b64 {tmp, %r1223}, %rd4792; }
	add.s32 	%r1224, %r1853, %r1223;
	add.s32 	%r1853, %r1224, %r138;
$L__BB1_243:
	cvt.u64.u32 	%rd2638, %r1852;
	cvt.u64.u32 	%rd2639, %r1845;
	mul.wide.u32 	%rd4793, %r1852, %r1845;
	shr.u64 	%rd2640, %rd4793, 32;
	and.b64  	%rd2641, %rd4787, 4294967295;
	mad.lo.s64 	%rd2642, %rd2641, %rd2639, %rd2640;
	shr.u64 	%rd2643, %rd2642, 32;
	and.b64  	%rd2644, %rd4788, 4294967295;
	mad.lo.s64 	%rd2645, %rd2644, %rd2639, %rd2643;
	shr.u64 	%rd2646, %rd2645, 32;
	and.b64  	%rd2647, %rd4789, 4294967295;
	mad.lo.s64 	%rd2648, %rd2647, %rd2639, %rd2646;
	shr.u64 	%rd2649, %rd2648, 32;
	and.b64  	%rd2650, %rd4790, 4294967295;
	mad.lo.s64 	%rd2651, %rd2650, %rd2639, %rd2649;
	shr.u64 	%rd2652, %rd2651, 32;
	and.b64  	%rd2653, %rd4791, 4294967295;
	mad.lo.s64 	%rd2654, %rd2653, %rd2639, %rd2652;
	shr.u64 	%rd2655, %rd2654, 32;
	and.b64  	%rd2656, %rd4792, 4294967295;
	mad.lo.s64 	%rd2657, %rd2656, %rd2639, %rd2655;
	shr.u64 	%rd2658, %rd2657, 32;
	cvt.u64.u32 	%rd2659, %r1853;
	and.b64  	%rd2660, %rd4762, 4294967295;
	and.b64  	%rd2661, %rd2642, 4294967295;
	mad.lo.s64 	%rd4794, %rd2660, %rd2638, %rd2661;
	shr.u64 	%rd2662, %rd4794, 32;
	and.b64  	%rd2663, %rd2645, 4294967295;
	add.s64 	%rd2664, %rd2662, %rd2663;
	mad.lo.s64 	%rd2665, %rd2641, %rd2660, %rd2664;
	shr.u64 	%rd2666, %rd2665, 32;
	and.b64  	%rd2667, %rd2648, 4294967295;
	add.s64 	%rd2668, %rd2666, %rd2667;
	mad.lo.s64 	%rd2669, %rd2644, %rd2660, %rd2668;
	shr.u64 	%rd2670, %rd2669, 32;
	and.b64  	%rd2671, %rd2651, 4294967295;
	add.s64 	%rd2672, %rd2670, %rd2671;
	mad.lo.s64 	%rd2673, %rd2647, %rd2660, %rd2672;
	shr.u64 	%rd2674, %rd2673, 32;
	and.b64  	%rd2675, %rd2654, 4294967295;
	add.s64 	%rd2676, %rd2674, %rd2675;
	mad.lo.s64 	%rd2677, %rd2650, %rd2660, %rd2676;
	shr.u64 	%rd2678, %rd2677, 32;
	and.b64  	%rd2679, %rd2657, 4294967295;
	add.s64 	%rd2680, %rd2678, %rd2679;
	mad.lo.s64 	%rd2681, %rd2653, %rd2660, %rd2680;
	shr.u64 	%rd2682, %rd2681, 32;
	and.b64  	%rd2683, %rd4763, 4294967295;
	and.b64  	%rd2684, %rd2665, 4294967295;
	mad.lo.s64 	%rd4795, %rd2683, %rd2638, %rd2684;
	shr.u64 	%rd2685, %rd4795, 32;
	and.b64  	%rd2686, %rd2669, 4294967295;
	add.s64 	%rd2687, %rd2685, %rd2686;
	mad.lo.s64 	%rd2688, %rd2641, %rd2683, %rd2687;
	shr.u64 	%rd2689, %rd2688, 32;
	and.b64  	%rd2690, %rd2673, 4294967295;
	add.s64 	%rd2691, %rd2689, %rd2690;
	mad.lo.s64 	%rd2692, %rd2644, %rd2683, %rd2691;
	shr.u64 	%rd2693, %rd2692, 32;
	and.b64  	%rd2694, %rd2677, 4294967295;
	add.s64 	%rd2695, %rd2693, %rd2694;
	mad.lo.s64 	%rd2696, %rd2647, %rd2683, %rd2695;
	shr.u64 	%rd2697, %rd2696, 32;
	and.b64  	%rd2698, %rd2681, 4294967295;
	add.s64 	%rd2699, %rd2697, %rd2698;
	mad.lo.s64 	%rd2700, %rd2650, %rd2683, %rd2699;
	shr.u64 	%rd2701, %rd2700, 32;
	and.b64  	%rd2702, %rd4764, 4294967295;
	and.b64  	%rd2703, %rd2688, 4294967295;
	mad.lo.s64 	%rd4796, %rd2702, %rd2638, %rd2703;
	shr.u64 	%rd2704, %rd4796, 32;
	and.b64  	%rd2705, %rd2692, 4294967295;
	add.s64 	%rd2706, %rd2704, %rd2705;
	mad.lo.s64 	%rd2707, %rd2641, %rd2702, %rd2706;
	shr.u64 	%rd2708, %rd2707, 32;
	and.b64  	%rd2709, %rd2696, 4294967295;
	add.s64 	%rd2710, %rd2708, %rd2709;
	mad.lo.s64 	%rd2711, %rd2644, %rd2702, %rd2710;
	shr.u64 	%rd2712, %rd2711, 32;
	and.b64  	%rd2713, %rd2700, 4294967295;
	add.s64 	%rd2714, %rd2712, %rd2713;
	mad.lo.s64 	%rd2715, %rd2647, %rd2702, %rd2714;
	shr.u64 	%rd2716, %rd2715, 32;
	and.b64  	%rd2717, %rd4765, 4294967295;
	and.b64  	%rd2718, %rd2707, 4294967295;
	mad.lo.s64 	%rd4797, %rd2717, %rd2638, %rd2718;
	shr.u64 	%rd2719, %rd4797, 32;
	and.b64  	%rd2720, %rd2711, 4294967295;
	add.s64 	%rd2721, %rd2719, %rd2720;
	mad.lo.s64 	%rd2722, %rd2641, %rd2717, %rd2721;
	shr.u64 	%rd2723, %rd2722, 32;
	and.b64  	%rd2724, %rd2715, 4294967295;
	add.s64 	%rd2725, %rd2723, %rd2724;
	mad.lo.s64 	%rd2726, %rd2644, %rd2717, %rd2725;
	shr.u64 	%rd2727, %rd2726, 32;
	and.b64  	%rd2728, %rd4766, 4294967295;
	and.b64  	%rd2729, %rd2722, 4294967295;
	mad.lo.s64 	%rd4798, %rd2728, %rd2638, %rd2729;
	shr.u64 	%rd2730, %rd4798, 32;
	and.b64  	%rd2731, %rd2726, 4294967295;
	add.s64 	%rd2732, %rd2730, %rd2731;
	mad.lo.s64 	%rd2733, %rd2641, %rd2728, %rd2732;
	shr.u64 	%rd2734, %rd2733, 32;
	and.b64  	%rd2735, %rd4767, 4294967295;
	and.b64  	%rd2736, %rd2733, 4294967295;
	mad.lo.s64 	%rd4799, %rd2735, %rd2638, %rd2736;
	shr.u64 	%rd2737, %rd4799, 32;
	cvt.u32.u64 	%r1225, %rd2734;
	cvt.u32.u64 	%r1226, %rd2727;
	cvt.u32.u64 	%r1227, %rd2716;
	cvt.u32.u64 	%r1228, %rd2701;
	cvt.u32.u64 	%r1229, %rd2682;
	cvt.u32.u64 	%r1230, %rd2658;
	cvt.u32.u64 	%r1231, %rd2639;
	cvt.u32.u64 	%r1232, %rd2659;
	mad.lo.s32 	%r1233, %r1232, %r1231, %r1230;
	add.s32 	%r1234, %r1229, %r1233;
	cvt.u32.u64 	%r1235, %rd4762;
	cvt.u32.u64 	%r1236, %rd4792;
	mad.lo.s32 	%r1237, %r1236, %r1235, %r1234;
	add.s32 	%r1238, %r1228, %r1237;
	cvt.u32.u64 	%r1239, %rd4763;
	cvt.u32.u64 	%r1240, %rd4791;
	mad.lo.s32 	%r1241, %r1240, %r1239, %r1238;
	add.s32 	%r1242, %r1227, %r1241;
	cvt.u32.u64 	%r1243, %rd4764;
	cvt.u32.u64 	%r1244, %rd4790;
	mad.lo.s32 	%r1245, %r1244, %r1243, %r1242;
	add.s32 	%r1246, %r1226, %r1245;
	cvt.u32.u64 	%r1247, %rd4765;
	cvt.u32.u64 	%r1248, %rd4789;
	mad.lo.s32 	%r1249, %r1248, %r1247, %r1246;
	add.s32 	%r1250, %r1225, %r1249;
	cvt.u32.u64 	%r1251, %rd4766;
	cvt.u32.u64 	%r1252, %rd4788;
	mad.lo.s32 	%r1253, %r1252, %r1251, %r1250;
	cvt.u32.u64 	%r1254, %rd2737;
	add.s32 	%r1255, %r1254, %r1253;
	cvt.u32.u64 	%r1256, %rd4767;
	cvt.u32.u64 	%r1257, %rd4787;
	mad.lo.s32 	%r1258, %r1257, %r1256, %r1255;
	cvt.u32.u64 	%r1260, %rd2638;
	mad.lo.s32 	%r1854, %r1260, %r1168, %r1258;
	ld.const.u32 	%rd510, [P+8];
	ld.const.u32 	%rd511, [P+20];
	ld.const.u32 	%rd512, [P+12];
	ld.const.u32 	%rd513, [P+4];
$L__BB1_244:
	cvt.u32.u64 	%r167, %rd4799;
	cvt.u32.u64 	%r168, %rd4798;
	cvt.u32.u64 	%r169, %rd4797;
	cvt.u32.u64 	%r170, %rd4796;
	cvt.u32.u64 	%r171, %rd4795;
	cvt.u32.u64 	%r172, %rd4794;
	setp.gt.u32 	%p277, %r1854, %r138;
	@%p277 bra 	$L__BB1_258;
	setp.lt.u32 	%p278, %r1854, %r138;
	@%p278 bra 	$L__BB1_259;
	ld.const.u32 	%r1261, [P+24];
	setp.lt.u32 	%p279, %r1261, %r167;
	@%p279 bra 	$L__BB1_258;
	setp.gt.u32 	%p280, %r1261, %r167;
	@%p280 bra 	$L__BB1_259;
	cvt.u32.u64 	%r1263, %rd511;
	setp.lt.u32 	%p281, %r1263, %r168;
	@%p281 bra 	$L__BB1_258;
	setp.gt.u32 	%p282, %r1263, %r168;
	@%p282 bra 	$L__BB1_259;
	cvt.u32.u64 	%r1265, %rd415;
	setp.lt.u32 	%p283, %r1265, %r169;
	@%p283 bra 	$L__BB1_258;
	setp.gt.u32 	%p284, %r1265, %r169;
	@%p284 bra 	$L__BB1_259;
	cvt.u32.u64 	%r1267, %rd512;
	setp.lt.u32 	%p285, %r1267, %r170;
	@%p285 bra 	$L__BB1_258;
	setp.gt.u32 	%p286, %r1267, %r170;
	@%p286 bra 	$L__BB1_259;
	cvt.u32.u64 	%r1269, %rd510;
	setp.lt.u32 	%p287, %r1269, %r171;
	@%p287 bra 	$L__BB1_258;
	setp.gt.u32 	%p288, %r1269, %r171;
	@%p288 bra 	$L__BB1_259;
	cvt.u32.u64 	%r1271, %rd513;
	setp.lt.u32 	%p289, %r1271, %r172;
	@%p289 bra 	$L__BB1_258;
	cvt.u32.u64 	%r1273, %rd458;
	setp.gt.u32 	%p290, %r1271, %r172;
	cvt.u32.u64 	%r1274, %rd4793;
	setp.gt.u32 	%p291, %r1273, %r1274;
	or.pred  	%p292, %p290, %p291;
	@%p292 bra 	$L__BB1_259;
$L__BB1_258:
	ld.const.u32 	%rd3070, [P+24];
	and.b64  	%rd3071, %rd4793, 4294967295;
	sub.s64 	%rd4793, %rd3071, %rd458;
	shr.u64 	%rd3072, %rd4793, 63;
	and.b64  	%rd3073, %rd4794, 4294967295;
	add.s64 	%rd3074, %rd3072, %rd513;
	sub.s64 	%rd4794, %rd3073, %rd3074;
	shr.u64 	%rd3075, %rd4794, 63;
	and.b64  	%rd3076, %rd4795, 4294967295;
	add.s64 	%rd3077, %rd3075, %rd510;
	sub.s64 	%rd4795, %rd3076, %rd3077;
	shr.u64 	%rd3078, %rd4795, 63;
	and.b64  	%rd3079, %rd4796, 4294967295;
	add.s64 	%rd3080, %rd3078, %rd512;
	sub.s64 	%rd4796, %rd3079, %rd3080;
	shr.u64 	%rd3081, %rd4796, 63;
	and.b64  	%rd3082, %rd4797, 4294967295;
	add.s64 	%rd3083, %rd3081, %rd415;
	sub.s64 	%rd4797, %rd3082, %rd3083;
	shr.u64 	%rd3084, %rd4797, 63;
	and.b64  	%rd3085, %rd4798, 4294967295;
	add.s64 	%rd3086, %rd3084, %rd511;
	sub.s64 	%rd4798, %rd3085, %rd3086;
	shr.u64 	%rd3087, %rd4798, 63;
	and.b64  	%rd3088, %rd4799, 4294967295;
	add.s64 	%rd3089, %rd3087, %rd3070;
	sub.s64 	%rd4799, %rd3088, %rd3089;
	shr.u64 	%rd3090, %rd4799, 63;
	cvt.u32.u64 	%r1347, %rd3090;
	add.s32 	%r1348, %r138, %r1347;
	sub.s32 	%r1854, %r1854, %r1348;
	bra.uni 	$L__BB1_244;
$L__BB1_259:
	cvt.u32.u64 	%r1275, %rd4730;
	shl.b32 	%r1855, %r1275, 1;
	shr.u64 	%rd2739, %rd4730, 31;
	and.b64  	%rd2740, %rd2739, 1;
	shl.b64 	%rd2741, %rd4731, 1;
	and.b64  	%rd2742, %rd2741, 8589934590;
	or.b64  	%rd4800, %rd2740, %rd2742;
	shr.u64 	%rd2743, %rd2742, 32;
	shl.b64 	%rd2744, %rd4732, 1;
	and.b64  	%rd2745, %rd2744, 8589934590;
	or.b64  	%rd4801, %rd2743, %rd2745;
	shr.u64 	%rd2746, %rd2745, 32;
	shl.b64 	%rd2747, %rd4733, 1;
	and.b64  	%rd2748, %rd2747, 8589934590;
	or.b64  	%rd4802, %rd2746, %rd2748;
	shr.u64 	%rd2749, %rd2748, 32;
	shl.b64 	%rd2750, %rd4734, 1;
	and.b64  	%rd2751, %rd2750, 8589934590;
	or.b64  	%rd4803, %rd2749, %rd2751;
	shr.u64 	%rd2752, %rd2751, 32;
	shl.b64 	%rd2753, %rd4735, 1;
	and.b64  	%rd2754, %rd2753, 8589934590;
	or.b64  	%rd4804, %rd2752, %rd2754;
	shr.u64 	%rd2755, %rd2754, 32;
	shl.b64 	%rd2756, %rd4736, 1;
	and.b64  	%rd2757, %rd2756, 8589934590;
	or.b64  	%rd4805, %rd2755, %rd2757;
	shr.u64 	%rd2758, %rd2757, 32;
	mul.wide.u32 	%rd2759, %r1837, 2;
	add.s64 	%rd2760, %rd2758, %rd2759;
	cvt.u32.u64 	%r175, %rd2760;
	setp.gt.u64 	%p293, %rd2760, 4294967295;
	setp.lt.u32 	%p294, %r138, %r175;
	or.pred  	%p295, %p293, %p294;
	@%p295 bra 	$L__BB1_262;
	setp.ne.s32 	%p296, %r138, %r175;
	mov.u32 	%r1856, %r175;
	@%p296 bra 	$L__BB1_263;
	ld.const.u32 	%r1276, [P+24];
	cvt.u32.u64 	%r1277, %rd4805;
	setp.ge.u32 	%p297, %r1276, %r1277;
	mov.u32 	%r1856, %r138;
	@%p297 bra 	$L__BB1_263;
$L__BB1_262:
	ld.const.u32 	%rd2761, [P+24];
	cvt.u64.u32 	%rd2762, %r1855;
	sub.s64 	%rd2763, %rd2762, %rd458;
	cvt.u32.u64 	%r1855, %rd2763;
	shr.u64 	%rd2764, %rd2763, 63;
	and.b64  	%rd2765, %rd4800, 4294967295;
	add.s64 	%rd2766, %rd2764, %rd513;
	sub.s64 	%rd4800, %rd2765, %rd2766;
	shr.u64 	%rd2767, %rd4800, 63;
	and.b64  	%rd2768, %rd4801, 4294967295;
	add.s64 	%rd2769, %rd2767, %rd510;
	sub.s64 	%rd4801, %rd2768, %rd2769;
	shr.u64 	%rd2770, %rd4801, 63;
	and.b64  	%rd2771, %rd4802, 4294967295;
	add.s64 	%rd2772, %rd2770, %rd512;
	sub.s64 	%rd4802, %rd2771, %rd2772;
	shr.u64 	%rd2773, %rd4802, 63;
	and.b64  	%rd2774, %rd4803, 4294967295;
	add.s64 	%rd2775, %rd2773, %rd415;
	sub.s64 	%rd4803, %rd2774, %rd2775;
	shr.u64 	%rd2776, %rd4803, 63;
	and.b64  	%rd2777, %rd4804, 4294967295;
	add.s64 	%rd2778, %rd2776, %rd511;
	sub.s64 	%rd4804, %rd2777, %rd2778;
	shr.u64 	%rd2779, %rd4804, 63;
	and.b64  	%rd2780, %rd4805, 4294967295;
	add.s64 	%rd2781, %rd2779, %rd2761;
	sub.s64 	%rd4805, %rd2780, %rd2781;
	shr.u64 	%rd2782, %rd4805, 63;
	cvt.u32.u64 	%r1278, %rd2782;
	add.s32 	%r1279, %r138, %r1278;
	sub.s32 	%r1856, %r175, %r1279;
$L__BB1_263:
	shl.b32 	%r1857, %r1855, 1;
	shr.u32 	%r1280, %r1855, 31;
	cvt.u64.u32 	%rd2783, %r1280;
	shl.b64 	%rd2784, %rd4800, 1;
	and.b64  	%rd2785, %rd2784, 8589934590;
	or.b64  	%rd4806, %rd2785, %rd2783;
	shr.u64 	%rd2786, %rd2785, 32;
	shl.b64 	%rd2787, %rd4801, 1;
	and.b64  	%rd2788, %rd2787, 8589934590;
	or.b64  	%rd4807, %rd2786, %rd2788;
	shr.u64 	%rd2789, %rd2788, 32;
	shl.b64 	%rd2790, %rd4802, 1;
	and.b64  	%rd2791, %rd2790, 8589934590;
	or.b64  	%rd4808, %rd2789, %rd2791;
	shr.u64 	%rd2792, %rd2791, 32;
	shl.b64 	%rd2793, %rd4803, 1;
	and.b64  	%rd2794, %rd2793, 8589934590;
	or.b64  	%rd4809, %rd2792, %rd2794;
	shr.u64 	%rd2795, %rd2794, 32;
	shl.b64 	%rd2796, %rd4804, 1;
	and.b64  	%rd2797, %rd2796, 8589934590;
	or.b64  	%rd4810, %rd2795, %rd2797;
	shr.u64 	%rd2798, %rd2797, 32;
	shl.b64 	%rd2799, %rd4805, 1;
	and.b64  	%rd2800, %rd2799, 8589934590;
	or.b64  	%rd4811, %rd2798, %rd2800;
	shr.u64 	%rd2801, %rd2800, 32;
	mul.wide.u32 	%rd2802, %r1856, 2;
	add.s64 	%rd2803, %rd2801, %rd2802;
	cvt.u32.u64 	%r181, %rd2803;
	setp.gt.u64 	%p298, %rd2803, 4294967295;
	setp.lt.u32 	%p299, %r138, %r181;
	or.pred  	%p300, %p298, %p299;
	@%p300 bra 	$L__BB1_266;
	setp.ne.s32 	%p301, %r138, %r181;
	mov.u32 	%r1858, %r181;
	@%p301 bra 	$L__BB1_267;
	ld.const.u32 	%r1281, [P+24];
	cvt.u32.u64 	%r1282, %rd4811;
	setp.ge.u32 	%p302, %r1281, %r1282;
	mov.u32 	%r1858, %r138;
	@%p302 bra 	$L__BB1_267;
$L__BB1_266:
	ld.const.u32 	%rd2804, [P+24];
	cvt.u64.u32 	%rd2805, %r1857;
	sub.s64 	%rd2806, %rd2805, %rd458;
	cvt.u32.u64 	%r1857, %rd2806;
	shr.u64 	%rd2807, %rd2806, 63;
	and.b64  	%rd2808, %rd4806, 4294967295;
	add.s64 	%rd2809, %rd2807, %rd513;
	sub.s64 	%rd4806, %rd2808, %rd2809;
	shr.u64 	%rd2810, %rd4806, 63;
	and.b64  	%rd2811, %rd4807, 4294967295;
	add.s64 	%rd2812, %rd2810, %rd510;
	sub.s64 	%rd4807, %rd2811, %rd2812;
	shr.u64 	%rd2813, %rd4807, 63;
	and.b64  	%rd2814, %rd4808, 4294967295;
	add.s64 	%rd2815, %rd2813, %rd512;
	sub.s64 	%rd4808, %rd2814, %rd2815;
	shr.u64 	%rd2816, %rd4808, 63;
	and.b64  	%rd2817, %rd4809, 4294967295;
	add.s64 	%rd2818, %rd2816, %rd415;
	sub.s64 	%rd4809, %rd2817, %rd2818;
	shr.u64 	%rd2819, %rd4809, 63;
	and.b64  	%rd2820, %rd4810, 4294967295;
	add.s64 	%rd2821, %rd2819, %rd511;
	sub.s64 	%rd4810, %rd2820, %rd2821;
	shr.u64 	%rd2822, %rd4810, 63;
	and.b64  	%rd2823, %rd4811, 4294967295;
	add.s64 	%rd2824, %rd2822, %rd2804;
	sub.s64 	%rd4811, %rd2823, %rd2824;
	shr.u64 	%rd2825, %rd4811, 63;
	cvt.u32.u64 	%r1283, %rd2825;
	add.s32 	%r1284, %r138, %r1283;
	sub.s32 	%r1858, %r181, %r1284;
$L__BB1_267:
	ld.const.u32 	%rd558, [P+24];
	shl.b32 	%r1859, %r1857, 1;
	shr.u32 	%r1285, %r1857, 31;
	cvt.u64.u32 	%rd2826, %r1285;
	shl.b64 	%rd2827, %rd4806, 1;
	and.b64  	%rd2828, %rd2827, 8589934590;
	or.b64  	%rd4812, %rd2828, %rd2826;
	shr.u64 	%rd2829, %rd2828, 32;
	shl.b64 	%rd2830, %rd4807, 1;
	and.b64  	%rd2831, %rd2830, 8589934590;
	or.b64  	%rd4813, %rd2829, %rd2831;
	shr.u64 	%rd2832, %rd2831, 32;
	shl.b64 	%rd2833, %rd4808, 1;
	and.b64  	%rd2834, %rd2833, 8589934590;
	or.b64  	%rd4814, %rd2832, %rd2834;
	shr.u64 	%rd2835, %rd2834, 32;
	shl.b64 	%rd2836, %rd4809, 1;
	and.b64  	%rd2837, %rd2836, 8589934590;
	or.b64  	%rd4815, %rd2835, %rd2837;
	shr.u64 	%rd2838, %rd2837, 32;
	shl.b64 	%rd2839, %rd4810, 1;
	and.b64  	%rd2840, %rd2839, 8589934590;
	or.b64  	%rd4816, %rd2838, %rd2840;
	shr.u64 	%rd2841, %rd2840, 32;
	shl.b64 	%rd2842, %rd4811, 1;
	and.b64  	%rd2843, %rd2842, 8589934590;
	or.b64  	%rd4817, %rd2841, %rd2843;
	shr.u64 	%rd2844, %rd2843, 32;
	mul.wide.u32 	%rd2845, %r1858, 2;
	add.s64 	%rd2846, %rd2844, %rd2845;
	cvt.u32.u64 	%r187, %rd2846;
	setp.gt.u64 	%p303, %rd2846, 4294967295;
	setp.lt.u32 	%p304, %r138, %r187;
	or.pred  	%p305, %p303, %p304;
	@%p305 bra 	$L__BB1_270;
	setp.ne.s32 	%p306, %r138, %r187;
	mov.u32 	%r1860, %r187;
	@%p306 bra 	$L__BB1_271;
	ld.const.u32 	%r1286, [P+24];
	cvt.u32.u64 	%r1287, %rd4817;
	setp.ge.u32 	%p307, %r1286, %r1287;
	mov.u32 	%r1860, %r138;
	@%p307 bra 	$L__BB1_271;
$L__BB1_270:
	cvt.u64.u32 	%rd2847, %r1859;
	sub.s64 	%rd2848, %rd2847, %rd458;
	cvt.u32.u64 	%r1859, %rd2848;
	shr.u64 	%rd2849, %rd2848, 63;
	and.b64  	%rd2850, %rd4812, 4294967295;
	add.s64 	%rd2851, %rd2849, %rd513;
	sub.s64 	%rd4812, %rd2850, %rd2851;
	shr.u64 	%rd2852, %rd4812, 63;
	and.b64  	%rd2853, %rd4813, 4294967295;
	add.s64 	%rd2854, %rd2852, %rd510;
	sub.s64 	%rd4813, %rd2853, %rd2854;
	shr.u64 	%rd2855, %rd4813, 63;
	and.b64  	%rd2856, %rd4814, 4294967295;
	add.s64 	%rd2857, %rd2855, %rd512;
	sub.s64 	%rd4814, %rd2856, %rd2857;
	shr.u64 	%rd2858, %rd4814, 63;
	and.b64  	%rd2859, %rd4815, 4294967295;
	add.s64 	%rd2860, %rd2858, %rd415;
	sub.s64 	%rd4815, %rd2859, %rd2860;
	shr.u64 	%rd2861, %rd4815, 63;
	and.b64  	%rd2862, %rd4816, 4294967295;
	add.s64 	%rd2863, %rd2861, %rd511;
	sub.s64 	%rd4816, %rd2862, %rd2863;
	shr.u64 	%rd2864, %rd4816, 63;
	and.b64  	%rd2865, %rd4817, 4294967295;
	add.s64 	%rd2866, %rd2864, %rd558;
	sub.s64 	%rd4817, %rd2865, %rd2866;
	shr.u64 	%rd2867, %rd4817, 63;
	cvt.u32.u64 	%r1288, %rd2867;
	add.s32 	%r1289, %r138, %r1288;
	sub.s32 	%r1860, %r187, %r1289;
$L__BB1_271:
	and.b64  	%rd2868, %rd4793, 4294967295;
	cvt.u64.u32 	%rd2869, %r1859;
	sub.s64 	%rd2870, %rd2868, %rd2869;
	cvt.u32.u64 	%r1903, %rd2870;
	shr.u64 	%rd2871, %rd2870, 63;
	and.b64  	%rd2872, %rd4794, 4294967295;
	and.b64  	%rd2873, %rd4812, 4294967295;
	add.s64 	%rd2874, %rd2871, %rd2873;
	sub.s64 	%rd4818, %rd2872, %rd2874;
	shr.u64 	%rd2875, %rd4818, 63;
	and.b64  	%rd2876, %rd4795, 4294967295;
	and.b64  	%rd2877, %rd4813, 4294967295;
	add.s64 	%rd2878, %rd2875, %rd2877;
	sub.s64 	%rd4819, %rd2876, %rd2878;
	shr.u64 	%rd2879, %rd4819, 63;
	and.b64  	%rd2880, %rd4796, 4294967295;
	and.b64  	%rd2881, %rd4814, 4294967295;
	add.s64 	%rd2882, %rd2879, %rd2881;
	sub.s64 	%rd4820, %rd2880, %rd2882;
	shr.u64 	%rd2883, %rd4820, 63;
	and.b64  	%rd2884, %rd4797, 4294967295;
	and.b64  	%rd2885, %rd4815, 4294967295;
	add.s64 	%rd2886, %rd2883, %rd2885;
	sub.s64 	%rd4821, %rd2884, %rd2886;
	shr.u64 	%rd2887, %rd4821, 63;
	and.b64  	%rd2888, %rd4798, 4294967295;
	and.b64  	%rd2889, %rd4816, 4294967295;
	add.s64 	%rd2890, %rd2887, %rd2889;
	sub.s64 	%rd4822, %rd2888, %rd2890;
	shr.u64 	%rd2891, %rd4822, 63;
	and.b64  	%rd2892, %rd4799, 4294967295;
	and.b64  	%rd2893, %rd4817, 4294967295;
	add.s64 	%rd2894, %rd2891, %rd2893;
	sub.s64 	%rd4823, %rd2892, %rd2894;
	shr.u64 	%rd2895, %rd4823, 63;
	cvt.u64.u32 	%rd2896, %r1854;
	cvt.u64.u32 	%rd2897, %r1860;
	add.s64 	%rd2898, %rd2895, %rd2897;
	sub.s64 	%rd2899, %rd2896, %rd2898;
	cvt.u32.u64 	%r1896, %rd2899;
	setp.gt.s64 	%p308, %rd2899, -1;
	@%p308 bra 	$L__BB1_273;
	cvt.u32.u64 	%r1290, %rd458;
	add.s32 	%r1903, %r1290, %r1903;
	setp.lt.u32 	%p309, %r1903, %r1290;
	selp.u64 	%rd2900, 1, 0, %p309;
	and.b64  	%rd2901, %rd4818, 4294967295;
	add.s64 	%rd2902, %rd2901, %rd2900;
	add.s64 	%rd4818, %rd2902, %rd513;
	shr.u64 	%rd2903, %rd4818, 32;
	and.b64  	%rd2904, %rd4819, 4294967295;
	add.s64 	%rd2905, %rd2903, %rd2904;
	add.s64 	%rd4819, %rd2905, %rd510;
	shr.u64 	%rd2906, %rd4819, 32;
	and.b64  	%rd2907, %rd4820, 4294967295;
	add.s64 	%rd2908, %rd2906, %rd2907;
	add.s64 	%rd4820, %rd2908, %rd512;
	shr.u64 	%rd2909, %rd4820, 32;
	and.b64  	%rd2910, %rd4821, 4294967295;
	add.s64 	%rd2911, %rd2909, %rd2910;
	add.s64 	%rd4821, %rd2911, %rd415;
	shr.u64 	%rd2912, %rd4821, 32;
	and.b64  	%rd2913, %rd4822, 4294967295;
	add.s64 	%rd2914, %rd2912, %rd2913;
	add.s64 	%rd4822, %rd2914, %rd511;
	shr.u64 	%rd2915, %rd4822, 32;
	and.b64  	%rd2916, %rd4823, 4294967295;
	add.s64 	%rd2917, %rd2915, %rd2916;
	add.s64 	%rd4823, %rd2917, %rd558;
	{ .reg .b32 tmp; mov.b64 {tmp, %r1291}, %rd4823; }
	add.s32 	%r1292, %r1896, %r1291;
	add.s32 	%r1896, %r1292, %r138;
$L__BB1_273:
	cvt.u32.u64 	%r1897, %rd4823;
	cvt.u32.u64 	%r1898, %rd4822;
	cvt.u32.u64 	%r1899, %rd4821;
	cvt.u32.u64 	%r1900, %rd4820;
	cvt.u32.u64 	%r1901, %rd4819;
	cvt.u32.u64 	%r1902, %rd4818;
	mul.lo.s64 	%rd4824, %rd3, %rd168;
	shr.u64 	%rd2918, %rd4824, 32;
	mad.lo.s64 	%rd2919, %rd5, %rd168, %rd2918;
	shr.u64 	%rd2920, %rd2919, 32;
	mad.lo.s64 	%rd2921, %rd6, %rd168, %rd2920;
	shr.u64 	%rd2922, %rd2921, 32;
	mad.lo.s64 	%rd2923, %rd7, %rd168, %rd2922;
	shr.u64 	%rd2924, %rd2923, 32;
	mad.lo.s64 	%rd2925, %rd8, %rd168, %rd2924;
	shr.u64 	%rd2926, %rd2925, 32;
	mad.lo.s64 	%rd2927, %rd9, %rd168, %rd2926;
	shr.u64 	%rd2928, %rd2927, 32;
	mad.lo.s64 	%rd2929, %rd10, %rd168, %rd2928;
	shr.u64 	%rd2930, %rd2929, 32;
	and.b64  	%rd2931, %rd2919, 4294967295;
	mad.lo.s64 	%rd4825, %rd3, %rd170, %rd2931;
	shr.u64 	%rd2932, %rd4825, 32;
	and.b64  	%rd2933, %rd2921, 4294967295;
	add.s64 	%rd2934, %rd2932, %rd2933;
	mad.lo.s64 	%rd2935, %rd5, %rd170, %rd2934;
	shr.u64 	%rd2936, %rd2935, 32;
	and.b64  	%rd2937, %rd2923, 4294967295;
	add.s64 	%rd2938, %rd2936, %rd2937;
	mad.lo.s64 	%rd2939, %rd6, %rd170, %rd2938;
	shr.u64 	%rd2940, %rd2939, 32;
	and.b64  	%rd2941, %rd2925, 4294967295;
	add.s64 	%rd2942, %rd2940, %rd2941;
	mad.lo.s64 	%rd2943, %rd7, %rd170, %rd2942;
	shr.u64 	%rd2944, %rd2943, 32;
	and.b64  	%rd2945, %rd2927, 4294967295;
	add.s64 	%rd2946, %rd2944, %rd2945;
	mad.lo.s64 	%rd2947, %rd8, %rd170, %rd2946;
	shr.u64 	%rd2948, %rd2947, 32;
	and.b64  	%rd2949, %rd2929, 4294967295;
	add.s64 	%rd2950, %rd2948, %rd2949;
	mad.lo.s64 	%rd2951, %rd9, %rd170, %rd2950;
	shr.u64 	%rd2952, %rd2951, 32;
	and.b64  	%rd2953, %rd2935, 4294967295;
	mad.lo.s64 	%rd4826, %rd3, %rd172, %rd2953;
	shr.u64 	%rd2954, %rd4826, 32;
	and.b64  	%rd2955, %rd2939, 4294967295;
	add.s64 	%rd2956, %rd2954, %rd2955;
	mad.lo.s64 	%rd2957, %rd5, %rd172, %rd2956;
	shr.u64 	%rd2958, %rd2957, 32;
	and.b64  	%rd2959, %rd2943, 4294967295;
	add.s64 	%rd2960, %rd2958, %rd2959;
	mad.lo.s64 	%rd2961, %rd6, %rd172, %rd2960;
	shr.u64 	%rd2962, %rd2961, 32;
	and.b64  	%rd2963, %rd2947, 4294967295;
	add.s64 	%rd2964, %rd2962, %rd2963;
	mad.lo.s64 	%rd2965, %rd7, %rd172, %rd2964;
	shr.u64 	%rd2966, %rd2965, 32;
	and.b64  	%rd2967, %rd2951, 4294967295;
	add.s64 	%rd2968, %rd2966, %rd2967;
	mad.lo.s64 	%rd2969, %rd8, %rd172, %rd2968;
	shr.u64 	%rd2970, %rd2969, 32;
	and.b64  	%rd2971, %rd2957, 4294967295;
	mad.lo.s64 	%rd4827, %rd3, %rd174, %rd2971;
	shr.u64 	%rd2972, %rd4827, 32;
	and.b64  	%rd2973, %rd2961, 4294967295;
	add.s64 	%rd2974, %rd2972, %rd2973;
	mad.lo.s64 	%rd2975, %rd5, %rd174, %rd2974;
	shr.u64 	%rd2976, %rd2975, 32;
	and.b64  	%rd2977, %rd2965, 4294967295;
	add.s64 	%rd2978, %rd2976, %rd2977;
	mad.lo.s64 	%rd2979, %rd6, %rd174, %rd2978;
	shr.u64 	%rd2980, %rd2979, 32;
	and.b64  	%rd2981, %rd2969, 4294967295;
	add.s64 	%rd2982, %rd2980, %rd2981;
	mad.lo.s64 	%rd2983, %rd7, %rd174, %rd2982;
	shr.u64 	%rd2984, %rd2983, 32;
	and.b64  	%rd2985, %rd2975, 4294967295;
	mad.lo.s64 	%rd4828, %rd3, %rd176, %rd2985;
	shr.u64 	%rd2986, %rd4828, 32;
	and.b64  	%rd2987, %rd2979, 4294967295;
	add.s64 	%rd2988, %rd2986, %rd2987;
	mad.lo.s64 	%rd2989, %rd5, %rd176, %rd2988;
	shr.u64 	%rd2990, %rd2989, 32;
	and.b64  	%rd2991, %rd2983, 4294967295;
	add.s64 	%rd2992, %rd2990, %rd2991;
	mad.lo.s64 	%rd2993, %rd6, %rd176, %rd2992;
	shr.u64 	%rd2994, %rd2993, 32;
	and.b64  	%rd2995, %rd2989, 4294967295;
	mad.lo.s64 	%rd4829, %rd3, %rd178, %rd2995;
	shr.u64 	%rd2996, %rd4829, 32;
	and.b64  	%rd2997, %rd2993, 4294967295;
	add.s64 	%rd2998, %rd2996, %rd2997;
	mad.lo.s64 	%rd2999, %rd5, %rd178, %rd2998;
	shr.u64 	%rd3000, %rd2999, 32;
	and.b64  	%rd3001, %rd2999, 4294967295;
	mad.lo.s64 	%rd4830, %rd3, %rd180, %rd3001;
	shr.u64 	%rd3002, %rd4830, 32;
	cvt.u32.u64 	%r1293, %rd3000;
	cvt.u32.u64 	%r1294, %rd2994;
	cvt.u32.u64 	%r1295, %rd2984;
	cvt.u32.u64 	%r1296, %rd2970;
	cvt.u32.u64 	%r1297, %rd2952;
	cvt.u32.u64 	%r1298, %rd2930;
	cvt.u32.u64 	%r1299, %rd168;
	mad.lo.s32 	%r1301, %r425, %r1299, %r1298;
	add.s32 	%r1302, %r1297, %r1301;
	cvt.u32.u64 	%r1303, %rd170;
	cvt.u32.u64 	%r1304, %rd10;
	mad.lo.s32 	%r1305, %r1304, %r1303, %r1302;
	add.s32 	%r1306, %r1296, %r1305;
	cvt.u32.u64 	%r1307, %rd172;
	cvt.u32.u64 	%r1308, %rd9;
	mad.lo.s32 	%r1309, %r1308, %r1307, %r1306;
	add.s32 	%r1310, %r1295, %r1309;
	cvt.u32.u64 	%r1311, %rd174;
	cvt.u32.u64 	%r1312, %rd8;
	mad.lo.s32 	%r1313, %r1312, %r1311, %r1310;
	add.s32 	%r1314, %r1294, %r1313;
	cvt.u32.u64 	%r1315, %rd176;
	cvt.u32.u64 	%r1316, %rd7;
	mad.lo.s32 	%r1317, %r1316, %r1315, %r1314;
	add.s32 	%r1318, %r1293, %r1317;
	cvt.u32.u64 	%r1319, %rd178;
	cvt.u32.u64 	%r1320, %rd6;
	mad.lo.s32 	%r1321, %r1320, %r1319, %r1318;
	cvt.u32.u64 	%r1322, %rd3002;
	add.s32 	%r1323, %r1322, %r1321;
	cvt.u32.u64 	%r1324, %rd180;
	cvt.u32.u64 	%r1325, %rd5;
	mad.lo.s32 	%r1326, %r1325, %r1324, %r1323;
	cvt.u32.u64 	%r1328, %rd3;
	mad.lo.s32 	%r1863, %r1328, %r817, %r1326;
$L__BB1_274:
	cvt.u32.u64 	%r206, %rd4830;
	cvt.u32.u64 	%r207, %rd4829;
	cvt.u32.u64 	%r208, %rd4828;
	cvt.u32.u64 	%r209, %rd4827;
	cvt.u32.u64 	%r210, %rd4826;
	cvt.u32.u64 	%r211, %rd4825;
	cvt.u32.u64 	%r212, %rd4824;
	setp.gt.u32 	%p310, %r1863, %r138;
	@%p310 bra 	$L__BB1_288;
	setp.lt.u32 	%p311, %r1863, %r138;
	@%p311 bra 	$L__BB1_289;
	ld.const.u32 	%r1329, [P+24];
	setp.lt.u32 	%p312, %r1329, %r206;
	@%p312 bra 	$L__BB1_288;
	setp.gt.u32 	%p313, %r1329, %r206;
	@%p313 bra 	$L__BB1_289;
	cvt.u32.u64 	%r1331, %rd511;
	setp.lt.u32 	%p314, %r1331, %r207;
	@%p314 bra 	$L__BB1_288;
	setp.gt.u32 	%p315, %r1331, %r207;
	@%p315 bra 	$L__BB1_289;
	cvt.u32.u64 	%r1333, %rd415;
	setp.lt.u32 	%p316, %r1333, %r208;
	@%p316 bra 	$L__BB1_288;
	setp.gt.u32 	%p317, %r1333, %r208;
	@%p317 bra 	$L__BB1_289;
	cvt.u32.u64 	%r1335, %rd512;
	setp.lt.u32 	%p318, %r1335, %r209;
	@%p318 bra 	$L__BB1_288;
	setp.gt.u32 	%p319, %r1335, %r209;
	@%p319 bra 	$L__BB1_289;
	cvt.u32.u64 	%r1337, %rd510;
	setp.lt.u32 	%p320, %r1337, %r210;
	@%p320 bra 	$L__BB1_288;
	setp.gt.u32 	%p321, %r1337, %r210;
	@%p321 bra 	$L__BB1_289;
	cvt.u32.u64 	%r1339, %rd513;
	setp.lt.u32 	%p322, %r1339, %r211;
	@%p322 bra 	$L__BB1_288;
	cvt.u32.u64 	%r1340, %rd458;
	setp.gt.u32 	%p323, %r1339, %r211;
	setp.gt.u32 	%p324, %r1340, %r212;
	or.pred  	%p325, %p323, %p324;
	@%p325 bra 	$L__BB1_289;
$L__BB1_288:
	and.b64  	%rd3050, %rd4824, 4294967295;
	sub.s64 	%rd4824, %rd3050, %rd458;
	shr.u64 	%rd3051, %rd4824, 63;
	and.b64  	%rd3052, %rd4825, 4294967295;
	add.s64 	%rd3053, %rd3051, %rd513;
	sub.s64 	%rd4825, %rd3052, %rd3053;
	shr.u64 	%rd3054, %rd4825, 63;
	and.b64  	%rd3055, %rd4826, 4294967295;
	add.s64 	%rd3056, %rd3054, %rd510;
	sub.s64 	%rd4826, %rd3055, %rd3056;
	shr.u64 	%rd3057, %rd4826, 63;
	and.b64  	%rd3058, %rd4827, 4294967295;
	add.s64 	%rd3059, %rd3057, %rd512;
	sub.s64 	%rd4827, %rd3058, %rd3059;
	shr.u64 	%rd3060, %rd4827, 63;
	and.b64  	%rd3061, %rd4828, 4294967295;
	add.s64 	%rd3062, %rd3060, %rd415;
	sub.s64 	%rd4828, %rd3061, %rd3062;
	shr.u64 	%rd3063, %rd4828, 63;
	and.b64  	%rd3064, %rd4829, 4294967295;
	add.s64 	%rd3065, %rd3063, %rd511;
	sub.s64 	%rd4829, %rd3064, %rd3065;
	shr.u64 	%rd3066, %rd4829, 63;
	and.b64  	%rd3067, %rd4830, 4294967295;
	add.s64 	%rd3068, %rd3066, %rd558;
	sub.s64 	%rd4830, %rd3067, %rd3068;
	shr.u64 	%rd3069, %rd4830, 63;
	cvt.u32.u64 	%r1345, %rd3069;
	add.s32 	%r1346, %r138, %r1345;
	sub.s32 	%r1863, %r1863, %r1346;
	bra.uni 	$L__BB1_274;
$L__BB1_289:
	shl.b32 	%r1895, %r212, 1;
	shr.u64 	%rd3004, %rd4824, 31;
	and.b64  	%rd3005, %rd3004, 1;
	shl.b64 	%rd3006, %rd4825, 1;
	and.b64  	%rd3007, %rd3006, 8589934590;
	or.b64  	%rd4831, %rd3005, %rd3007;
	shr.u64 	%rd3008, %rd3007, 32;
	shl.b64 	%rd3009, %rd4826, 1;
	and.b64  	%rd3010, %rd3009, 8589934590;
	or.b64  	%rd4832, %rd3008, %rd3010;
	shr.u64 	%rd3011, %rd3010, 32;
	shl.b64 	%rd3012, %rd4827, 1;
	and.b64  	%rd3013, %rd3012, 8589934590;
	or.b64  	%rd4833, %rd3011, %rd3013;
	shr.u64 	%rd3014, %rd3013, 32;
	shl.b64 	%rd3015, %rd4828, 1;
	and.b64  	%rd3016, %rd3015, 8589934590;
	or.b64  	%rd4834, %rd3014, %rd3016;
	shr.u64 	%rd3017, %rd3016, 32;
	shl.b64 	%rd3018, %rd4829, 1;
	and.b64  	%rd3019, %rd3018, 8589934590;
	or.b64  	%rd4835, %rd3017, %rd3019;
	shr.u64 	%rd3020, %rd3019, 32;
	shl.b64 	%rd3021, %rd4830, 1;
	and.b64  	%rd3022, %rd3021, 8589934590;
	or.b64  	%rd621, %rd3020, %rd3022;
	cvt.u32.u64 	%r1889, %rd621;
	shr.u64 	%rd3023, %rd3022, 32;
	mul.wide.u32 	%rd3024, %r1863, 2;
	add.s64 	%rd3025, %rd3023, %rd3024;
	cvt.u32.u64 	%r216, %rd3025;
	setp.gt.u64 	%p326, %rd3025, 4294967295;
	setp.lt.u32 	%p327, %r138, %r216;
	or.pred  	%p328, %p326, %p327;
	@%p328 bra 	$L__BB1_292;
	setp.ne.s32 	%p329, %r138, %r216;
	mov.u32 	%r1888, %r216;
	@%p329 bra 	$L__BB1_293;
	ld.const.u32 	%r1342, [P+24];
	setp.ge.u32 	%p330, %r1342, %r1889;
	mov.u32 	%r1888, %r138;
	@%p330 bra 	$L__BB1_293;
$L__BB1_292:
	cvt.u64.u32 	%rd3027, %r1895;
	sub.s64 	%rd3028, %rd3027, %rd458;
	cvt.u32.u64 	%r1895, %rd3028;
	shr.u64 	%rd3029, %rd3028, 63;
	and.b64  	%rd3030, %rd4831, 4294967295;
	add.s64 	%rd3031, %rd3029, %rd513;
	sub.s64 	%rd4831, %rd3030, %rd3031;
	shr.u64 	%rd3032, %rd4831, 63;
	and.b64  	%rd3033, %rd4832, 4294967295;
	add.s64 	%rd3034, %rd3032, %rd510;
	sub.s64 	%rd4832, %rd3033, %rd3034;
	shr.u64 	%rd3035, %rd4832, 63;
	and.b64  	%rd3036, %rd4833, 4294967295;
	add.s64 	%rd3037, %rd3035, %rd512;
	sub.s64 	%rd4833, %rd3036, %rd3037;
	shr.u64 	%rd3038, %rd4833, 63;
	and.b64  	%rd3039, %rd4834, 4294967295;
	add.s64 	%rd3040, %rd3038, %rd415;
	sub.s64 	%rd4834, %rd3039, %rd3040;
	shr.u64 	%rd3041, %rd4834, 63;
	and.b64  	%rd3042, %rd4835, 4294967295;
	add.s64 	%rd3043, %rd3041, %rd511;
	sub.s64 	%rd4835, %rd3042, %rd3043;
	shr.u64 	%rd3044, %rd4835, 63;
	and.b64  	%rd3045, %rd621, 4294967295;
	add.s64 	%rd3046, %rd3044, %rd558;
	sub.s64 	%rd3047, %rd3045, %rd3046;
	cvt.u32.u64 	%r1889, %rd3047;
	shr.u64 	%rd3048, %rd3047, 63;
	cvt.u32.u64 	%r1343, %rd3048;
	add.s32 	%r1344, %r138, %r1343;
	sub.s32 	%r1888, %r216, %r1344;
$L__BB1_293:
	cvt.u32.u64 	%r1894, %rd4831;
	cvt.u32.u64 	%r1893, %rd4832;
	cvt.u32.u64 	%r1892, %rd4833;
	cvt.u32.u64 	%r1891, %rd4834;
	cvt.u32.u64 	%r1890, %rd4835;
$L__BB1_294:
	ld.param.u64 	%rd4659, [_Z11step_kernelP13KangarooStateiPK5PointPj_param_0];
	cvta.to.global.u64 	%rd4590, %rd4659;
	mov.u32 	%r1806, %ctaid.x;
	mov.u32 	%r1807, %ntid.x;
	mov.u32 	%r1808, %tid.x;
	mad.lo.s32 	%r1809, %r1806, %r1807, %r1808;
	mul.wide.s32 	%rd4591, %r1809, 192;
	add.s64 	%rd946, %rd4590, %rd4591;
	st.global.v2.u32 	[%rd946], {%r1911, %r1910};
	st.global.v2.u32 	[%rd946+8], {%r1909, %r1908};
	st.global.v2.u32 	[%rd946+16], {%r1907, %r1906};
	st.global.v2.u32 	[%rd946+24], {%r1905, %r1904};
	st.global.v2.u32 	[%rd946+32], {%r1903, %r1902};
	st.global.v2.u32 	[%rd946+40], {%r1901, %r1900};
	st.global.v2.u32 	[%rd946+48], {%r1899, %r1898};
	st.global.v2.u32 	[%rd946+56], {%r1897, %r1896};
	st.global.v2.u32 	[%rd946+64], {%r1895, %r1894};
	st.global.v2.u32 	[%rd946+72], {%r1893, %r1892};
	st.global.v2.u32 	[%rd946+80], {%r1891, %r1890};
	st.global.v2.u32 	[%rd946+88], {%r1889, %r1888};
	ld.global.u32 	%r1810, [%rd946+96];
	ld.const.u32 	%r1811, [JUMP_SIZE];
	add.s32 	%r344, %r1810, %r1811;
	setp.lt.u32 	%p460, %r344, %r1810;
	selp.u64 	%rd4592, 1, 0, %p460;
	ld.global.u32 	%rd4593, [%rd946+100];
	ld.const.u32 	%rd4594, [JUMP_SIZE+4];
	add.s64 	%rd4595, %rd4592, %rd4593;
	add.s64 	%rd947, %rd4595, %rd4594;
	cvt.u32.u64 	%r1812, %rd947;
	st.global.v2.u32 	[%rd946+96], {%r344, %r1812};
	shr.u64 	%rd4596, %rd947, 32;
	ld.global.u32 	%rd4597, [%rd946+104];
	ld.const.u32 	%rd4598, [JUMP_SIZE+8];
	add.s64 	%rd4599, %rd4596, %rd4597;
	add.s64 	%rd948, %rd4599, %rd4598;
	cvt.u32.u64 	%r1813, %rd948;
	shr.u64 	%rd4600, %rd948, 32;
	ld.global.u32 	%rd4601, [%rd946+108];
	ld.const.u32 	%rd4602, [JUMP_SIZE+12];
	add.s64 	%rd4603, %rd4600, %rd4601;
	add.s64 	%rd949, %rd4603, %rd4602;
	cvt.u32.u64 	%r1814, %rd949;
	st.global.v2.u32 	[%rd946+104], {%r1813, %r1814};
	shr.u64 	%rd4604, %rd949, 32;
	ld.global.u32 	%rd4605, [%rd946+112];
	ld.const.u32 	%rd4606, [JUMP_SIZE+16];
	add.s64 	%rd4607, %rd4604, %rd4605;
	add.s64 	%rd950, %rd4607, %rd4606;
	cvt.u32.u64 	%r1815, %rd950;
	shr.u64 	%rd4608, %rd950, 32;
	ld.global.u32 	%rd4609, [%rd946+116];
	ld.const.u32 	%rd4610, [JUMP_SIZE+20];
	add.s64 	%rd4611, %rd4608, %rd4609;
	add.s64 	%rd951, %rd4611, %rd4610;
	cvt.u32.u64 	%r1816, %rd951;
	st.global.v2.u32 	[%rd946+112], {%r1815, %r1816};
	shr.u64 	%rd4612, %rd951, 32;
	ld.global.u32 	%rd4613, [%rd946+120];
	ld.const.u32 	%rd4614, [JUMP_SIZE+24];
	add.s64 	%rd4615, %rd4612, %rd4613;
	add.s64 	%rd952, %rd4615, %rd4614;
	cvt.u32.u64 	%r345, %rd952;
	shr.u64 	%rd4616, %rd952, 32;
	ld.global.u32 	%rd4617, [%rd946+124];
	ld.const.u32 	%rd4618, [JUMP_SIZE+28];
	add.s64 	%rd4619, %rd4616, %rd4617;
	add.s64 	%rd4620, %rd4619, %rd4618;
	cvt.u32.u64 	%r346, %rd4620;
	st.global.v2.u32 	[%rd946+120], {%r345, %r346};
	setp.gt.u64 	%p461, %rd4620, 4294967295;
	ld.const.u32 	%r1817, [CURVE_N+28];
	setp.lt.u32 	%p462, %r1817, %r346;
	or.pred  	%p463, %p461, %p462;
	ld.const.u32 	%rd953, [CURVE_N+24];
	@%p463 bra 	$L__BB1_296;
	cvt.u32.u64 	%r1818, %rd953;
	setp.ne.s32 	%p464, %r1817, %r346;
	setp.ge.u32 	%p465, %r1818, %r345;
	or.pred  	%p466, %p464, %p465;
	@%p466 bra 	$L__BB1_297;
$L__BB1_296:
	cvt.u64.u32 	%rd4623, %r344;
	ld.const.u32 	%rd4624, [CURVE_N];
	sub.s64 	%rd4625, %rd4623, %rd4624;
	st.global.u32 	[%rd946+96], %rd4625;
	shr.u64 	%rd4626, %rd4625, 63;
	and.b64  	%rd4627, %rd947, 4294967295;
	ld.const.u32 	%rd4628, [CURVE_N+4];
	add.s64 	%rd4629, %rd4626, %rd4628;
	sub.s64 	%rd4630, %rd4627, %rd4629;
	st.global.u32 	[%rd946+100], %rd4630;
	shr.u64 	%rd4631, %rd4630, 63;
	and.b64  	%rd4632, %rd948, 4294967295;
	ld.const.u32 	%rd4633, [CURVE_N+8];
	add.s64 	%rd4634, %rd4631, %rd4633;
	sub.s64 	%rd4635, %rd4632, %rd4634;
	st.global.u32 	[%rd946+104], %rd4635;
	shr.u64 	%rd4636, %rd4635, 63;
	and.b64  	%rd4637, %rd949, 4294967295;
	ld.const.u32 	%rd4638, [CURVE_N+12];
	add.s64 	%rd4639, %rd4636, %rd4638;
	sub.s64 	%rd4640, %rd4637, %rd4639;
	st.global.u32 	[%rd946+108], %rd4640;
	shr.u64 	%rd4641, %rd4640, 63;
	and.b64  	%rd4642, %rd950, 4294967295;
	ld.const.u32 	%rd4643, [CURVE_N+16];
	add.s64 	%rd4644, %rd4641, %rd4643;
	sub.s64 	%rd4645, %rd4642, %rd4644;
	st.global.u32 	[%rd946+112], %rd4645;
	shr.u64 	%rd4646, %rd4645, 63;
	and.b64  	%rd4647, %rd951, 4294967295;
	ld.const.u32 	%rd4648, [CURVE_N+20];
	add.s64 	%rd4649, %rd4646, %rd4648;
	sub.s64 	%rd4650, %rd4647, %rd4649;
	st.global.u32 	[%rd946+116], %rd4650;
	shr.u64 	%rd4651, %rd4650, 63;
	and.b64  	%rd4652, %rd952, 4294967295;
	add.s64 	%rd4653, %rd4651, %rd953;
	sub.s64 	%rd4654, %rd4652, %rd4653;
	st.global.u32 	[%rd946+120], %rd4654;
	shr.u64 	%rd4655, %rd4654, 63;
	cvt.u32.u64 	%r1819, %rd4655;
	add.s32 	%r1820, %r1817, %r1819;
	sub.s32 	%r1821, %r346, %r1820;
	st.global.u32 	[%rd946+124], %r1821;
$L__BB1_297:
	ld.global.u64 	%rd4656, [%rd946+176];
	add.s64 	%rd4657, %rd4656, 1;
	st.global.u64 	[%rd946+176], %rd4657;
$L__BB1_298:
	ret;
$L__BB1_299:
	ld.const.u32 	%rd632, [P+4];
	ld.const.u32 	%rd633, [P];
	and.b64  	%rd3196, %rd96, 4294967295;
	and.b64  	%rd3197, %rd79, 4294967295;
	sub.s64 	%rd3198, %rd3196, %rd3197;
	cvt.u32.u64 	%r1868, %rd3198;
	shr.u64 	%rd3199, %rd3198, 63;
	and.b64  	%rd3200, %rd97, 4294967295;
	and.b64  	%rd3201, %rd78, 4294967295;
	add.s64 	%rd3202, %rd3199, %rd3201;
	sub.s64 	%rd4841, %rd3200, %rd3202;
	shr.u64 	%rd3203, %rd4841, 63;
	and.b64  	%rd3204, %rd98, 4294967295;
	and.b64  	%rd3205, %rd77, 4294967295;
	add.s64 	%rd3206, %rd3203, %rd3205;
	sub.s64 	%rd4840, %rd3204, %rd3206;
	shr.u64 	%rd3207, %rd4840, 63;
	and.b64  	%rd3208, %rd99, 4294967295;
	and.b64  	%rd3209, %rd76, 4294967295;
	add.s64 	%rd3210, %rd3207, %rd3209;
	sub.s64 	%rd4839, %rd3208, %rd3210;
	shr.u64 	%rd3211, %rd4839, 63;
	and.b64  	%rd3212, %rd100, 4294967295;
	and.b64  	%rd3213, %rd75, 4294967295;
	add.s64 	%rd3214, %rd3211, %rd3213;
	sub.s64 	%rd4838, %rd3212, %rd3214;
	shr.u64 	%rd3215, %rd4838, 63;
	and.b64  	%rd3216, %rd101, 4294967295;
	and.b64  	%rd3217, %rd74, 4294967295;
	add.s64 	%rd3218, %rd3215, %rd3217;
	sub.s64 	%rd4837, %rd3216, %rd3218;
	shr.u64 	%rd3219, %rd4837, 63;
	and.b64  	%rd3220, %rd102, 4294967295;
	and.b64  	%rd3221, %rd73, 4294967295;
	add.s64 	%rd3222, %rd3219, %rd3221;
	sub.s64 	%rd4836, %rd3220, %rd3222;
	shr.u64 	%rd3223, %rd4836, 63;
	cvt.u64.u32 	%rd3224, %r72;
	cvt.u64.u32 	%rd3225, %r69;
	add.s64 	%rd3226, %rd3223, %rd3225;
	sub.s64 	%rd3227, %rd3224, %rd3226;
	cvt.u32.u64 	%r1867, %rd3227;
	setp.gt.s64 	%p331, %rd3227, -1;
	@%p331 bra 	$L__BB1_301;
	cvt.u32.u64 	%r1359, %rd633;
	ld.const.u32 	%rd3228, [P+24];
	add.s32 	%r1868, %r1359, %r1868;
	setp.lt.u32 	%p332, %r1868, %r1359;
	selp.u64 	%rd3229, 1, 0, %p332;
	and.b64  	%rd3230, %rd4841, 4294967295;
	add.s64 	%rd3231, %rd3230, %rd3229;
	add.s64 	%rd4841, %rd3231, %rd632;
	shr.u64 	%rd3232, %rd4841, 32;
	and.b64  	%rd3233, %rd4840, 4294967295;
	add.s64 	%rd3234, %rd3232, %rd3233;
	add.s64 	%rd4840, %rd3234, %rd217;
	shr.u64 	%rd3235, %rd4840, 32;
	and.b64  	%rd3236, %rd4839, 4294967295;
	add.s64 	%rd3237, %rd3235, %rd3236;
	add.s64 	%rd4839, %rd3237, %rd226;
	shr.u64 	%rd3238, %rd4839, 32;
	and.b64  	%rd3239, %rd4838, 4294967295;
	add.s64 	%rd3240, %rd3238, %rd3239;
	add.s64 	%rd4838, %rd3240, %rd215;
	shr.u64 	%rd3241, %rd4838, 32;
	and.b64  	%rd3242, %rd4837, 4294967295;
	add.s64 	%rd3243, %rd3241, %rd3242;
	add.s64 	%rd4837, %rd3243, %rd218;
	shr.u64 	%rd3244, %rd4837, 32;
	and.b64  	%rd3245, %rd4836, 4294967295;
	add.s64 	%rd3246, %rd3244, %rd3245;
	add.s64 	%rd4836, %rd3246, %rd3228;
	{ .reg .b32 tmp; mov.b64 {tmp, %r1360}, %rd4836; }
	add.s32 	%r1361, %r1867, %r1360;
	add.s32 	%r1867, %r1361, %r89;
$L__BB1_301:
	and.b64  	%rd3247, %rd208, 4294967295;
	and.b64  	%rd3248, %rd183, 4294967295;
	sub.s64 	%rd3249, %rd3247, %rd3248;
	cvt.u32.u64 	%r1870, %rd3249;
	shr.u64 	%rd3250, %rd3249, 63;
	and.b64  	%rd3251, %rd209, 4294967295;
	and.b64  	%rd3252, %rd184, 4294967295;
	add.s64 	%rd3253, %rd3250, %rd3252;
	sub.s64 	%rd4847, %rd3251, %rd3253;
	shr.u64 	%rd3254, %rd4847, 63;
	and.b64  	%rd3255, %rd210, 4294967295;
	and.b64  	%rd3256, %rd185, 4294967295;
	add.s64 	%rd3257, %rd3254, %rd3256;
	sub.s64 	%rd4846, %rd3255, %rd3257;
	shr.u64 	%rd3258, %rd4846, 63;
	and.b64  	%rd3259, %rd211, 4294967295;
	and.b64  	%rd3260, %rd186, 4294967295;
	add.s64 	%rd3261, %rd3258, %rd3260;
	sub.s64 	%rd4845, %rd3259, %rd3261;
	shr.u64 	%rd3262, %rd4845, 63;
	and.b64  	%rd3263, %rd212, 4294967295;
	and.b64  	%rd3264, %rd187, 4294967295;
	add.s64 	%rd3265, %rd3262, %rd3264;
	sub.s64 	%rd4844, %rd3263, %rd3265;
	shr.u64 	%rd3266, %rd4844, 63;
	and.b64  	%rd3267, %rd213, 4294967295;
	and.b64  	%rd3268, %rd188, 4294967295;
	add.s64 	%rd3269, %rd3266, %rd3268;
	sub.s64 	%rd4843, %rd3267, %rd3269;
	shr.u64 	%rd3270, %rd4843, 63;
	and.b64  	%rd3271, %rd214, 4294967295;
	and.b64  	%rd3272, %rd189, 4294967295;
	add.s64 	%rd3273, %rd3270, %rd3272;
	sub.s64 	%rd4842, %rd3271, %rd3273;
	shr.u64 	%rd3274, %rd4842, 63;
	cvt.u64.u32 	%rd3275, %r88;
	cvt.u64.u32 	%rd3276, %r84;
	add.s64 	%rd3277, %rd3274, %rd3276;
	sub.s64 	%rd3278, %rd3275, %rd3277;
	cvt.u32.u64 	%r1869, %rd3278;
	setp.gt.s64 	%p333, %rd3278, -1;
	@%p333 bra 	$L__BB1_303;
	cvt.u32.u64 	%r1362, %rd633;
	ld.const.u32 	%rd3279, [P+24];
	add.s32 	%r1870, %r1362, %r1870;
	setp.lt.u32 	%p334, %r1870, %r1362;
	selp.u64 	%rd3280, 1, 0, %p334;
	and.b64  	%rd3281, %rd4847, 4294967295;
	add.s64 	%rd3282, %rd3281, %rd3280;
	add.s64 	%rd4847, %rd3282, %rd632;
	shr.u64 	%rd3283, %rd4847, 32;
	and.b64  	%rd3284, %rd4846, 4294967295;
	add.s64 	%rd3285, %rd3283, %rd3284;
	add.s64 	%rd4846, %rd3285, %rd217;
	shr.u64 	%rd3286, %rd4846, 32;
	and.b64  	%rd3287, %rd4845, 4294967295;
	add.s64 	%rd3288, %rd3286, %rd3287;
	add.s64 	%rd4845, %rd3288, %rd226;
	shr.u64 	%rd3289, %rd4845, 32;
	and.b64  	%rd3290, %rd4844, 4294967295;
	add.s64 	%rd3291, %rd3289, %rd3290;
	add.s64 	%rd4844, %rd3291, %rd215;
	shr.u64 	%rd3292, %rd4844, 32;
	and.b64  	%rd3293, %rd4843, 4294967295;
	add.s64 	%rd3294, %rd3292, %rd3293;
	add.s64 	%rd4843, %rd3294, %rd218;
	shr.u64 	%rd3295, %rd4843, 32;
	and.b64  	%rd3296, %rd4842, 4294967295;
	add.s64 	%rd3297, %rd3295, %rd3296;
	add.s64 	%rd4842, %rd3297, %rd3279;
	{ .reg .b32 tmp; mov.b64 {tmp, %r1363}, %rd4842; }
	add.s32 	%r1364, %r1869, %r1363;
	add.s32 	%r1869, %r1364, %r89;
$L__BB1_303:
	cvt.u64.u32 	%rd3298, %r1868;
	mul.wide.u32 	%rd4848, %r1868, %r1868;
	shr.u64 	%rd3299, %rd4848, 32;
	and.b64  	%rd3300, %rd4841, 4294967295;
	mul.lo.s64 	%rd3301, %rd3300, %rd3298;
	add.s64 	%rd3302, %rd3299, %rd3301;
	shr.u64 	%rd3303, %rd3302, 32;
	and.b64  	%rd3304, %rd4840, 4294967295;
	mul.lo.s64 	%rd3305, %rd3304, %rd3298;
	add.s64 	%rd3306, %rd3303, %rd3305;
	shr.u64 	%rd3307, %rd3306, 32;
	and.b64  	%rd3308, %rd4839, 4294967295;
	mul.lo.s64 	%rd3309, %rd3308, %rd3298;
	add.s64 	%rd3310, %rd3307, %rd3309;
	shr.u64 	%rd3311, %rd3310, 32;
	and.b64  	%rd3312, %rd4838, 4294967295;
	mul.lo.s64 	%rd3313, %rd3312, %rd3298;
	add.s64 	%rd3314, %rd3311, %rd3313;
	shr.u64 	%rd3315, %rd3314, 32;
	and.b64  	%rd3316, %rd4837, 4294967295;
	mul.lo.s64 	%rd3317, %rd3316, %rd3298;
	add.s64 	%rd3318, %rd3315, %rd3317;
	shr.u64 	%rd3319, %rd3318, 32;
	and.b64  	%rd3320, %rd4836, 4294967295;
	mul.lo.s64 	%rd3321, %rd3320, %rd3298;
	add.s64 	%rd3322, %rd3319, %rd3321;
	shr.u64 	%rd3323, %rd3322, 32;
	cvt.u64.u32 	%rd3324, %r1867;
	and.b64  	%rd3325, %rd3302, 4294967295;
	add.s64 	%rd4849, %rd3301, %rd3325;
	shr.u64 	%rd3326, %rd4849, 32;
	and.b64  	%rd3327, %rd3306, 4294967295;
	add.s64 	%rd3328, %rd3326, %rd3327;
	mad.lo.s64 	%rd3329, %rd3300, %rd3300, %rd3328;
	shr.u64 	%rd3330, %rd3329, 32;
	mul.lo.s64 	%rd3331, %rd3304, %rd3300;
	and.b64  	%rd3332, %rd3310, 4294967295;
	add.s64 	%rd3333, %rd3330, %rd3332;
	add.s64 	%rd3334, %rd3333, %rd3331;
	shr.u64 	%rd3335, %rd3334, 32;
	mul.lo.s64 	%rd3336, %rd3308, %rd3300;
	and.b64  	%rd3337, %rd3314, 4294967295;
	add.s64 	%rd3338, %rd3335, %rd3337;
	add.s64 	%rd3339, %rd3338, %rd3336;
	shr.u64 	%rd3340, %rd3339, 32;
	mul.lo.s64 	%rd3341, %rd3312, %rd3300;
	and.b64  	%rd3342, %rd3318, 4294967295;
	add.s64 	%rd3343, %rd3340, %rd3342;
	add.s64 	%rd3344, %rd3343, %rd3341;
	shr.u64 	%rd3345, %rd3344, 32;
	mul.lo.s64 	%rd3346, %rd3316, %rd3300;
	and.b64  	%rd3347, %rd3322, 4294967295;
	add.s64 	%rd3348, %rd3345, %rd3347;
	add.s64 	%rd3349, %rd3348, %rd3346;
	shr.u64 	%rd3350, %rd3349, 32;
	mul.lo.s64 	%rd3351, %rd4836, %rd4841;
	and.b64  	%rd3352, %rd3329, 4294967295;
	add.s64 	%rd4850, %rd3305, %rd3352;
	shr.u64 	%rd3353, %rd4850, 32;
	and.b64  	%rd3354, %rd3334, 4294967295;
	add.s64 	%rd3355, %rd3353, %rd3354;
	add.s64 	%rd3356, %rd3355, %rd3331;
	shr.u64 	%rd3357, %rd3356, 32;
	and.b64  	%rd3358, %rd3339, 4294967295;
	add.s64 	%rd3359, %rd3357, %rd3358;
	mad.lo.s64 	%rd3360, %rd3304, %rd3304, %rd3359;
	shr.u64 	%rd3361, %rd3360, 32;
	mul.lo.s64 	%rd3362, %rd3308, %rd3304;
	and.b64  	%rd3363, %rd3344, 4294967295;
	add.s64 	%rd3364, %rd3361, %rd3363;
	add.s64 	%rd3365, %rd3364, %rd3362;
	shr.u64 	%rd3366, %rd3365, 32;
	mul.lo.s64 	%rd3367, %rd3312, %rd3304;
	and.b64  	%rd3368, %rd3349, 4294967295;
	add.s64 	%rd3369, %rd3366, %rd3368;
	add.s64 	%rd3370, %rd3369, %rd3367;
	shr.u64 	%rd3371, %rd3370, 32;
	mul.lo.s64 	%rd3372, %rd4837, %rd4840;
	and.b64  	%rd3373, %rd3356, 4294967295;
	add.s64 	%rd4851, %rd3309, %rd3373;
	shr.u64 	%rd3374, %rd4851, 32;
	and.b64  	%rd3375, %rd3360, 4294967295;
	add.s64 	%rd3376, %rd3374, %rd3375;
	add.s64 	%rd3377, %rd3376, %rd3336;
	shr.u64 	%rd3378, %rd3377, 32;
	and.b64  	%rd3379, %rd3365, 4294967295;
	add.s64 	%rd3380, %rd3378, %rd3379;
	add.s64 	%rd3381, %rd3380, %rd3362;
	shr.u64 	%rd3382, %rd3381, 32;
	and.b64  	%rd3383, %rd3370, 4294967295;
	add.s64 	%rd3384, %rd3382, %rd3383;
	mad.lo.s64 	%rd3385, %rd3308, %rd3308, %rd3384;
	shr.u64 	%rd3386, %rd3385, 32;
	mul.lo.s64 	%rd3387, %rd4838, %rd4839;
	and.b64  	%rd3388, %rd3377, 4294967295;
	add.s64 	%rd4852, %rd3313, %rd3388;
	shr.u64 	%rd3389, %rd4852, 32;
	and.b64  	%rd3390, %rd3381, 4294967295;
	add.s64 	%rd3391, %rd3389, %rd3390;
	add.s64 	%rd3392, %rd3391, %rd3341;
	shr.u64 	%rd3393, %rd3392, 32;
	and.b64  	%rd3394, %rd3385, 4294967295;
	add.s64 	%rd3395, %rd3393, %rd3394;
	add.s64 	%rd3396, %rd3395, %rd3367;
	shr.u64 	%rd3397, %rd3396, 32;
	and.b64  	%rd3398, %rd3392, 4294967295;
	add.s64 	%rd4853, %rd3317, %rd3398;
	shr.u64 	%rd3399, %rd4853, 32;
	and.b64  	%rd3400, %rd3396, 4294967295;
	add.s64 	%rd3401, %rd3399, %rd3400;
	add.s64 	%rd3402, %rd3401, %rd3346;
	shr.u64 	%rd3403, %rd3402, 32;
	and.b64  	%rd3404, %rd3402, 4294967295;
	add.s64 	%rd4854, %rd3321, %rd3404;
	shr.u64 	%rd3405, %rd4854, 32;
	cvt.u32.u64 	%r1365, %rd3403;
	cvt.u32.u64 	%r1366, %rd3397;
	cvt.u32.u64 	%r1367, %rd3386;
	cvt.u32.u64 	%r1368, %rd3371;
	cvt.u32.u64 	%r1369, %rd3350;
	cvt.u32.u64 	%r1370, %rd3323;
	cvt.u32.u64 	%r1371, %rd3298;
	cvt.u32.u64 	%r1372, %rd3324;
	mul.lo.s32 	%r1373, %r1372, %r1371;
	add.s32 	%r1374, %r1370, %r1373;
	add.s32 	%r1375, %r1369, %r1374;
	cvt.u32.u64 	%r1376, %rd3351;
	add.s32 	%r1377, %r1375, %r1376;
	add.s32 	%r1378, %r1368, %r1377;
	cvt.u32.u64 	%r1379, %rd3372;
	add.s32 	%r1380, %r1378, %r1379;
	add.s32 	%r1381, %r1367, %r1380;
	cvt.u32.u64 	%r1382, %rd3387;
	add.s32 	%r1383, %r1381, %r1382;
	add.s32 	%r1384, %r1366, %r1383;
	add.s32 	%r1385, %r1384, %r1382;
	add.s32 	%r1386, %r1365, %r1385;
	add.s32 	%r1387, %r1386, %r1379;
	cvt.u32.u64 	%r1388, %rd3405;
	add.s32 	%r1389, %r1388, %r1387;
	add.s32 	%r1390, %r1389, %r1376;
	add.s32 	%r1871, %r1373, %r1390;
	ld.const.u32 	%rd685, [P+8];
	ld.const.u32 	%rd686, [P+20];
	ld.const.u32 	%rd687, [P+12];
	ld.const.u32 	%rd688, [P+4];
	ld.const.u32 	%rd689, [P];
	ld.const.u32 	%r242, [P+28];
$L__BB1_304:
	setp.gt.u32 	%p335, %r1871, %r242;
	@%p335 bra 	$L__BB1_318;
	setp.lt.u32 	%p336, %r1871, %r242;
	@%p336 bra 	$L__BB1_319;
	ld.const.u32 	%r1391, [P+24];
	cvt.u32.u64 	%r1392, %rd4854;
	setp.lt.u32 	%p337, %r1391, %r1392;
	@%p337 bra 	$L__BB1_318;
	setp.gt.u32 	%p338, %r1391, %r1392;
	@%p338 bra 	$L__BB1_319;
	cvt.u32.u64 	%r1395, %rd686;
	cvt.u32.u64 	%r1396, %rd4853;
	setp.lt.u32 	%p339, %r1395, %r1396;
	@%p339 bra 	$L__BB1_318;
	setp.gt.u32 	%p340, %r1395, %r1396;
	@%p340 bra 	$L__BB1_319;
	cvt.u32.u64 	%r1399, %rd215;
	cvt.u32.u64 	%r1400, %rd4852;
	setp.lt.u32 	%p341, %r1399, %r1400;
	@%p341 bra 	$L__BB1_318;
	setp.gt.u32 	%p342, %r1399, %r1400;
	@%p342 bra 	$L__BB1_319;
	cvt.u32.u64 	%r1403, %rd687;
	cvt.u32.u64 	%r1404, %rd4851;
	setp.lt.u32 	%p343, %r1403, %r1404;
	@%p343 bra 	$L__BB1_318;
	setp.gt.u32 	%p344, %r1403, %r1404;
	@%p344 bra 	$L__BB1_319;
	cvt.u32.u64 	%r1407, %rd685;
	cvt.u32.u64 	%r1408, %rd4850;
	setp.lt.u32 	%p345, %r1407, %r1408;
	@%p345 bra 	$L__BB1_318;
	setp.gt.u32 	%p346, %r1407, %r1408;
	@%p346 bra 	$L__BB1_319;
	cvt.u32.u64 	%r1411, %rd688;
	cvt.u32.u64 	%r1412, %rd4849;
	setp.lt.u32 	%p347, %r1411, %r1412;
	@%p347 bra 	$L__BB1_318;
	cvt.u32.u64 	%r1413, %rd689;
	setp.gt.u32 	%p348, %r1411, %r1412;
	cvt.u32.u64 	%r1416, %rd4848;
	setp.gt.u32 	%p349, %r1413, %r1416;
	or.pred  	%p350, %p348, %p349;
	@%p350 bra 	$L__BB1_319;
$L__BB1_318:
	ld.const.u32 	%rd4391, [P+24];
	and.b64  	%rd4392, %rd4848, 4294967295;
	sub.s64 	%rd4848, %rd4392, %rd689;
	shr.u64 	%rd4393, %rd4848, 63;
	and.b64  	%rd4394, %rd4849, 4294967295;
	add.s64 	%rd4395, %rd4393, %rd688;
	sub.s64 	%rd4849, %rd4394, %rd4395;
	shr.u64 	%rd4396, %rd4849, 63;
	and.b64  	%rd4397, %rd4850, 4294967295;
	add.s64 	%rd4398, %rd4396, %rd685;
	sub.s64 	%rd4850, %rd4397, %rd4398;
	shr.u64 	%rd4399, %rd4850, 63;
	and.b64  	%rd4400, %rd4851, 4294967295;
	add.s64 	%rd4401, %rd4399, %rd687;
	sub.s64 	%rd4851, %rd4400, %rd4401;
	shr.u64 	%rd4402, %rd4851, 63;
	and.b64  	%rd4403, %rd4852, 4294967295;
	add.s64 	%rd4404, %rd4402, %rd215;
	sub.s64 	%rd4852, %rd4403, %rd4404;
	shr.u64 	%rd4405, %rd4852, 63;
	and.b64  	%rd4406, %rd4853, 4294967295;
	add.s64 	%rd4407, %rd4405, %rd686;
	sub.s64 	%rd4853, %rd4406, %rd4407;
	shr.u64 	%rd4408, %rd4853, 63;
	and.b64  	%rd4409, %rd4854, 4294967295;
	add.s64 	%rd4410, %rd4408, %rd4391;
	sub.s64 	%rd4854, %rd4409, %rd4410;
	shr.u64 	%rd4411, %rd4854, 63;
	cvt.u32.u64 	%r1788, %rd4411;
	add.s32 	%r1789, %r242, %r1788;
	sub.s32 	%r1871, %r1871, %r1789;
	bra.uni 	$L__BB1_304;
$L__BB1_319:
	and.b64  	%rd3407, %rd4848, 4294967295;
	cvt.u64.u32 	%rd3408, %r1868;
	mul.lo.s64 	%rd4855, %rd3407, %rd3408;
	shr.u64 	%rd3409, %rd4855, 32;
	and.b64  	%rd3410, %rd4841, 4294967295;
	mad.lo.s64 	%rd3411, %rd3410, %rd3407, %rd3409;
	shr.u64 	%rd3412, %rd3411, 32;
	and.b64  	%rd3413, %rd4840, 4294967295;
	mad.lo.s64 	%rd3414, %rd3413, %rd3407, %rd3412;
	shr.u64 	%rd3415, %rd3414, 32;
	and.b64  	%rd3416, %rd4839, 4294967295;
	mad.lo.s64 	%rd3417, %rd3416, %rd3407, %rd3415;
	shr.u64 	%rd3418, %rd3417, 32;
	and.b64  	%rd3419, %rd4838, 4294967295;
	mad.lo.s64 	%rd3420, %rd3419, %rd3407, %rd3418;
	shr.u64 	%rd3421, %rd3420, 32;
	and.b64  	%rd3422, %rd4837, 4294967295;
	mad.lo.s64 	%rd3423, %rd3422, %rd3407, %rd3421;
	shr.u64 	%rd3424, %rd3423, 32;
	and.b64  	%rd3425, %rd4836, 4294967295;
	mad.lo.s64 	%rd3426, %rd3425, %rd3407, %rd3424;
	shr.u64 	%rd3427, %rd3426, 32;
	and.b64  	%rd3429, %rd4849, 4294967295;
	and.b64  	%rd3430, %rd3411, 4294967295;
	mad.lo.s64 	%rd4856, %rd3429, %rd3408, %rd3430;
	shr.u64 	%rd3431, %rd4856, 32;
	and.b64  	%rd3432, %rd3414, 4294967295;
	add.s64 	%rd3433, %rd3431, %rd3432;
	mad.lo.s64 	%rd3434, %rd3410, %rd3429, %rd3433;
	shr.u64 	%rd3435, %rd3434, 32;
	and.b64  	%rd3436, %rd3417, 4294967295;
	add.s64 	%rd3437, %rd3435, %rd3436;
	mad.lo.s64 	%rd3438, %rd3413, %rd3429, %rd3437;
	shr.u64 	%rd3439, %rd3438, 32;
	and.b64  	%rd3440, %rd3420, 4294967295;
	add.s64 	%rd3441, %rd3439, %rd3440;
	mad.lo.s64 	%rd3442, %rd3416, %rd3429, %rd3441;
	shr.u64 	%rd3443, %rd3442, 32;
	and.b64  	%rd3444, %rd3423, 4294967295;
	add.s64 	%rd3445, %rd3443, %rd3444;
	mad.lo.s64 	%rd3446, %rd3419, %rd3429, %rd3445;
	shr.u64 	%rd3447, %rd3446, 32;
	and.b64  	%rd3448, %rd3426, 4294967295;
	add.s64 	%rd3449, %rd3447, %rd3448;
	mad.lo.s64 	%rd3450, %rd3422, %rd3429, %rd3449;
	shr.u64 	%rd3451, %rd3450, 32;
	and.b64  	%rd3452, %rd4850, 4294967295;
	and.b64  	%rd3453, %rd3434, 4294967295;
	mad.lo.s64 	%rd4857, %rd3452, %rd3408, %rd3453;
	shr.u64 	%rd3454, %rd4857, 32;
	and.b64  	%rd3455, %rd3438, 4294967295;
	add.s64 	%rd3456, %rd3454, %rd3455;
	mad.lo.s64 	%rd3457, %rd3410, %rd3452, %rd3456;
	shr.u64 	%rd3458, %rd3457, 32;
	and.b64  	%rd3459, %rd3442, 4294967295;
	add.s64 	%rd3460, %rd3458, %rd3459;
	mad.lo.s64 	%rd3461, %rd3413, %rd3452, %rd3460;
	shr.u64 	%rd3462, %rd3461, 32;
	and.b64  	%rd3463, %rd3446, 4294967295;
	add.s64 	%rd3464, %rd3462, %rd3463;
	mad.lo.s64 	%rd3465, %rd3416, %rd3452, %rd3464;
	shr.u64 	%rd3466, %rd3465, 32;
	and.b64  	%rd3467, %rd3450, 4294967295;
	add.s64 	%rd3468, %rd3466, %rd3467;
	mad.lo.s64 	%rd3469, %rd3419, %rd3452, %rd3468;
	shr.u64 	%rd3470, %rd3469, 32;
	and.b64  	%rd3471, %rd4851, 4294967295;
	and.b64  	%rd3472, %rd3457, 4294967295;
	mad.lo.s64 	%rd4858, %rd3471, %rd3408, %rd3472;
	shr.u64 	%rd3473, %rd4858, 32;
	and.b64  	%rd3474, %rd3461, 4294967295;
	add.s64 	%rd3475, %rd3473, %rd3474;
	mad.lo.s64 	%rd3476, %rd3410, %rd3471, %rd3475;
	shr.u64 	%rd3477, %rd3476, 32;
	and.b64  	%rd3478, %rd3465, 4294967295;
	add.s64 	%rd3479, %rd3477, %rd3478;
	mad.lo.s64 	%rd3480, %rd3413, %rd3471, %rd3479;
	shr.u64 	%rd3481, %rd3480, 32;
	and.b64  	%rd3482, %rd3469, 4294967295;
	add.s64 	%rd3483, %rd3481, %rd3482;
	mad.lo.s64 	%rd3484, %rd3416, %rd3471, %rd3483;
	shr.u64 	%rd3485, %rd3484, 32;
	and.b64  	%rd3486, %rd4852, 4294967295;
	and.b64  	%rd3487, %rd3476, 4294967295;
	mad.lo.s64 	%rd4859, %rd3486, %rd3408, %rd3487;
	shr.u64 	%rd3488, %rd4859, 32;
	and.b64  	%rd3489, %rd3480, 4294967295;
	add.s64 	%rd3490, %rd3488, %rd3489;
	mad.lo.s64 	%rd3491, %rd3410, %rd3486, %rd3490;
	shr.u64 	%rd3492, %rd3491, 32;
	and.b64  	%rd3493, %rd3484, 4294967295;
	add.s64 	%rd3494, %rd3492, %rd3493;
	mad.lo.s64 	%rd3495, %rd3413, %rd3486, %rd3494;
	shr.u64 	%rd3496, %rd3495, 32;
	and.b64  	%rd3497, %rd4853, 4294967295;
	and.b64  	%rd3498, %rd3491, 4294967295;
	mad.lo.s64 	%rd4860, %rd3497, %rd3408, %rd3498;
	shr.u64 	%rd3499, %rd4860, 32;
	and.b64  	%rd3500, %rd3495, 4294967295;
	add.s64 	%rd3501, %rd3499, %rd3500;
	mad.lo.s64 	%rd3502, %rd3410, %rd3497, %rd3501;
	shr.u64 	%rd3503, %rd3502, 32;
	and.b64  	%rd3504, %rd4854, 4294967295;
	and.b64  	%rd3505, %rd3502, 4294967295;
	mad.lo.s64 	%rd4861, %rd3504, %rd3408, %rd3505;
	shr.u64 	%rd3506, %rd4861, 32;
	cvt.u64.u32 	%rd3507, %r1871;
	cvt.u32.u64 	%r1417, %rd3503;
	cvt.u32.u64 	%r1418, %rd3496;
	cvt.u32.u64 	%r1419, %rd3485;
	cvt.u32.u64 	%r1420, %rd3470;
	cvt.u32.u64 	%r1421, %rd3451;
	cvt.u32.u64 	%r1422, %rd3427;
	cvt.u32.u64 	%r1423, %rd4848;
	mad.lo.s32 	%r1425, %r1423, %r1372, %r1422;
	add.s32 	%r1426, %r1421, %r1425;
	cvt.u32.u64 	%r1427, %rd4849;
	cvt.u32.u64 	%r1428, %rd4836;
	mad.lo.s32 	%r1429, %r1428, %r1427, %r1426;
	add.s32 	%r1430, %r1420, %r1429;
	cvt.u32.u64 	%r1431, %rd4850;
	cvt.u32.u64 	%r1432, %rd4837;
	mad.lo.s32 	%r1433, %r1432, %r1431, %r1430;
	add.s32 	%r1434, %r1419, %r1433;
	cvt.u32.u64 	%r1435, %rd4851;
	cvt.u32.u64 	%r1436, %rd4838;
	mad.lo.s32 	%r1437, %r1436, %r1435, %r1434;
	add.s32 	%r1438, %r1418, %r1437;
	cvt.u32.u64 	%r1439, %rd4852;
	cvt.u32.u64 	%r1440, %rd4839;
	mad.lo.s32 	%r1441, %r1440, %r1439, %r1438;
	add.s32 	%r1442, %r1417, %r1441;
	cvt.u32.u64 	%r1443, %rd4853;
	cvt.u32.u64 	%r1444, %rd4840;
	mad.lo.s32 	%r1445, %r1444, %r1443, %r1442;
	cvt.u32.u64 	%r1446, %rd3506;
	add.s32 	%r1447, %r1446, %r1445;
	cvt.u32.u64 	%r1448, %rd4854;
	cvt.u32.u64 	%r1449, %rd4841;
	mad.lo.s32 	%r1450, %r1449, %r1448, %r1447;
	cvt.u32.u64 	%r1451, %rd3507;
	cvt.u32.u64 	%r1452, %rd3408;
	mad.lo.s32 	%r1872, %r1452, %r1451, %r1450;
	ld.const.u32 	%rd711, [P+8];
	ld.const.u32 	%rd712, [P+20];
	ld.const.u32 	%rd713, [P+12];
	ld.const.u32 	%rd714, [P+4];
	ld.const.u32 	%rd715, [P];
$L__BB1_320:
	setp.gt.u32 	%p351, %r1872, %r242;
	@%p351 bra 	$L__BB1_334;
	setp.lt.u32 	%p352, %r1872, %r242;
	@%p352 bra 	$L__BB1_335;
	ld.const.u32 	%r1453, [P+24];
	cvt.u32.u64 	%r1454, %rd4861;
	setp.lt.u32 	%p353, %r1453, %r1454;
	@%p353 bra 	$L__BB1_334;
	setp.gt.u32 	%p354, %r1453, %r1454;
	@%p354 bra 	$L__BB1_335;
	cvt.u32.u64 	%r1457, %rd712;
	cvt.u32.u64 	%r1458, %rd4860;
	setp.lt.u32 	%p355, %r1457, %r1458;
	@%p355 bra 	$L__BB1_334;
	setp.gt.u32 	%p356, %r1457, %r1458;
	@%p356 bra 	$L__BB1_335;
	cvt.u32.u64 	%r1461, %rd215;
	cvt.u32.u64 	%r1462, %rd4859;
	setp.lt.u32 	%p357, %r1461, %r1462;
	@%p357 bra 	$L__BB1_334;
	setp.gt.u32 	%p358, %r1461, %r1462;
	@%p358 bra 	$L__BB1_335;
	cvt.u32.u64 	%r1465, %rd713;
	cvt.u32.u64 	%r1466, %rd4858;
	setp.lt.u32 	%p359, %r1465, %r1466;
	@%p359 bra 	$L__BB1_334;
	setp.gt.u32 	%p360, %r1465, %r1466;
	@%p360 bra 	$L__BB1_335;
	cvt.u32.u64 	%r1469, %rd711;
	cvt.u32.u64 	%r1470, %rd4857;
	setp.lt.u32 	%p361, %r1469, %r1470;
	@%p361 bra 	$L__BB1_334;
	setp.gt.u32 	%p362, %r1469, %r1470;
	@%p362 bra 	$L__BB1_335;
	cvt.u32.u64 	%r1473, %rd714;
	cvt.u32.u64 	%r1474, %rd4856;
	setp.lt.u32 	%p363, %r1473, %r1474;
	@%p363 bra 	$L__BB1_334;
	cvt.u32.u64 	%r1475, %rd715;
	setp.gt.u32 	%p364, %r1473, %r1474;
	cvt.u32.u64 	%r1478, %rd4855;
	setp.gt.u32 	%p365, %r1475, %r1478;
	or.pred  	%p366, %p364, %p365;
	@%p366 bra 	$L__BB1_335;
$L__BB1_334:
	ld.const.u32 	%rd4370, [P+24];
	and.b64  	%rd4371, %rd4855, 4294967295;
	sub.s64 	%rd4855, %rd4371, %rd715;
	shr.u64 	%rd4372, %rd4855, 63;
	and.b64  	%rd4373, %rd4856, 4294967295;
	add.s64 	%rd4374, %rd4372, %rd714;
	sub.s64 	%rd4856, %rd4373, %rd4374;
	shr.u64 	%rd4375, %rd4856, 63;
	and.b64  	%rd4376, %rd4857, 4294967295;
	add.s64 	%rd4377, %rd4375, %rd711;
	sub.s64 	%rd4857, %rd4376, %rd4377;
	shr.u64 	%rd4378, %rd4857, 63;
	and.b64  	%rd4379, %rd4858, 4294967295;
	add.s64 	%rd4380, %rd4378, %rd713;
	sub.s64 	%rd4858, %rd4379, %rd4380;
	shr.u64 	%rd4381, %rd4858, 63;
	and.b64  	%rd4382, %rd4859, 4294967295;
	add.s64 	%rd4383, %rd4381, %rd215;
	sub.s64 	%rd4859, %rd4382, %rd4383;
	shr.u64 	%rd4384, %rd4859, 63;
	and.b64  	%rd4385, %rd4860, 4294967295;
	add.s64 	%rd4386, %rd4384, %rd712;
	sub.s64 	%rd4860, %rd4385, %rd4386;
	shr.u64 	%rd4387, %rd4860, 63;
	and.b64  	%rd4388, %rd4861, 4294967295;
	add.s64 	%rd4389, %rd4387, %rd4370;
	sub.s64 	%rd4861, %rd4388, %rd4389;
	shr.u64 	%rd4390, %rd4861, 63;
	cvt.u32.u64 	%r1786, %rd4390;
	add.s32 	%r1787, %r242, %r1786;
	sub.s32 	%r1872, %r1872, %r1787;
	bra.uni 	$L__BB1_320;
$L__BB1_335:
	and.b64  	%rd3509, %rd79, 4294967295;
	and.b64  	%rd3510, %rd4848, 4294967295;
	mul.lo.s64 	%rd4862, %rd3510, %rd3509;
	shr.u64 	%rd3511, %rd4862, 32;
	and.b64  	%rd3512, %rd4849, 4294967295;
	mad.lo.s64 	%rd3513, %rd3512, %rd3509, %rd3511;
	shr.u64 	%rd3514, %rd3513, 32;
	and.b64  	%rd3515, %rd4850, 4294967295;
	mad.lo.s64 	%rd3516, %rd3515, %rd3509, %rd3514;
	shr.u64 	%rd3517, %rd3516, 32;
	and.b64  	%rd3518, %rd4851, 4294967295;
	mad.lo.s64 	%rd3519, %rd3518, %rd3509, %rd3517;
	shr.u64 	%rd3520, %rd3519, 32;
	and.b64  	%rd3521, %rd4852, 4294967295;
	mad.lo.s64 	%rd3522, %rd3521, %rd3509, %rd3520;
	shr.u64 	%rd3523, %rd3522, 32;
	and.b64  	%rd3524, %rd4853, 4294967295;
	mad.lo.s64 	%rd3525, %rd3524, %rd3509, %rd3523;
	shr.u64 	%rd3526, %rd3525, 32;
	and.b64  	%rd3527, %rd4854, 4294967295;
	mad.lo.s64 	%rd3528, %rd3527, %rd3509, %rd3526;
	shr.u64 	%rd3529, %rd3528, 32;
	cvt.u64.u32 	%rd3530, %r1871;
	and.b64  	%rd3531, %rd78, 4294967295;
	and.b64  	%rd3532, %rd3513, 4294967295;
	mad.lo.s64 	%rd4863, %rd3510, %rd3531, %rd3532;
	shr.u64 	%rd3533, %rd4863, 32;
	and.b64  	%rd3534, %rd3516, 4294967295;
	add.s64 	%rd3535, %rd3533, %rd3534;
	mad.lo.s64 	%rd3536, %rd3512, %rd3531, %rd3535;
	shr.u64 	%rd3537, %rd3536, 32;
	and.b64  	%rd3538, %rd3519, 4294967295;
	add.s64 	%rd3539, %rd3537, %rd3538;
	mad.lo.s64 	%rd3540, %rd3515, %rd3531, %rd3539;
	shr.u64 	%rd3541, %rd3540, 32;
	and.b64  	%rd3542, %rd3522, 4294967295;
	add.s64 	%rd3543, %rd3541, %rd3542;
	mad.lo.s64 	%rd3544, %rd3518, %rd3531, %rd3543;
	shr.u64 	%rd3545, %rd3544, 32;
	and.b64  	%rd3546, %rd3525, 4294967295;
	add.s64 	%rd3547, %rd3545, %rd3546;
	mad.lo.s64 	%rd3548, %rd3521, %rd3531, %rd3547;
	shr.u64 	%rd3549, %rd3548, 32;
	and.b64  	%rd3550, %rd3528, 4294967295;
	add.s64 	%rd3551, %rd3549, %rd3550;
	mad.lo.s64 	%rd3552, %rd3524, %rd3531, %rd3551;
	shr.u64 	%rd3553, %rd3552, 32;
	and.b64  	%rd3554, %rd77, 4294967295;
	and.b64  	%rd3555, %rd3536, 4294967295;
	mad.lo.s64 	%rd4864, %rd3510, %rd3554, %rd3555;
	shr.u64 	%rd3556, %rd4864, 32;
	and.b64  	%rd3557, %rd3540, 4294967295;
	add.s64 	%rd3558, %rd3556, %rd3557;
	mad.lo.s64 	%rd3559, %rd3512, %rd3554, %rd3558;
	shr.u64 	%rd3560, %rd3559, 32;
	and.b64  	%rd3561, %rd3544, 4294967295;
	add.s64 	%rd3562, %rd3560, %rd3561;
	mad.lo.s64 	%rd3563, %rd3515, %rd3554, %rd3562;
	shr.u64 	%rd3564, %rd3563, 32;
	and.b64  	%rd3565, %rd3548, 4294967295;
	add.s64 	%rd3566, %rd3564, %rd3565;
	mad.lo.s64 	%rd3567, %rd3518, %rd3554, %rd3566;
	shr.u64 	%rd3568, %rd3567, 32;
	and.b64  	%rd3569, %rd3552, 4294967295;
	add.s64 	%rd3570, %rd3568, %rd3569;
	mad.lo.s64 	%rd3571, %rd3521, %rd3554, %rd3570;
	shr.u64 	%rd3572, %rd3571, 32;
	and.b64  	%rd3573, %rd76, 4294967295;
	and.b64  	%rd3574, %rd3559, 4294967295;
	mad.lo.s64 	%rd4865, %rd3510, %rd3573, %rd3574;
	shr.u64 	%rd3575, %rd4865, 32;
	and.b64  	%rd3576, %rd3563, 4294967295;
	add.s64 	%rd3577, %rd3575, %rd3576;
	mad.lo.s64 	%rd3578, %rd3512, %rd3573, %rd3577;
	shr.u64 	%rd3579, %rd3578, 32;
	and.b64  	%rd3580, %rd3567, 4294967295;
	add.s64 	%rd3581, %rd3579, %rd3580;
	mad.lo.s64 	%rd3582, %rd3515, %rd3573, %rd3581;
	shr.u64 	%rd3583, %rd3582, 32;
	and.b64  	%rd3584, %rd3571, 4294967295;
	add.s64 	%rd3585, %rd3583, %rd3584;
	mad.lo.s64 	%rd3586, %rd3518, %rd3573, %rd3585;
	shr.u64 	%rd3587, %rd3586, 32;
	and.b64  	%rd3588, %rd75, 4294967295;
	and.b64  	%rd3589, %rd3578, 4294967295;
	mad.lo.s64 	%rd4866, %rd3510, %rd3588, %rd3589;
	shr.u64 	%rd3590, %rd4866, 32;
	and.b64  	%rd3591, %rd3582, 4294967295;
	add.s64 	%rd3592, %rd3590, %rd3591;
	mad.lo.s64 	%rd3593, %rd3512, %rd3588, %rd3592;
	shr.u64 	%rd3594, %rd3593, 32;
	and.b64  	%rd3595, %rd3586, 4294967295;
	add.s64 	%rd3596, %rd3594, %rd3595;
	mad.lo.s64 	%rd3597, %rd3515, %rd3588, %rd3596;
	shr.u64 	%rd3598, %rd3597, 32;
	and.b64  	%rd3599, %rd74, 4294967295;
	and.b64  	%rd3600, %rd3593, 4294967295;
	mad.lo.s64 	%rd4867, %rd3510, %rd3599, %rd3600;
	shr.u64 	%rd3601, %rd4867, 32;
	and.b64  	%rd3602, %rd3597, 4294967295;
	add.s64 	%rd3603, %rd3601, %rd3602;
	mad.lo.s64 	%rd3604, %rd3512, %rd3599, %rd3603;
	shr.u64 	%rd3605, %rd3604, 32;
	and.b64  	%rd3606, %rd73, 4294967295;
	and.b64  	%rd3607, %rd3604, 4294967295;
	mad.lo.s64 	%rd4868, %rd3510, %rd3606, %rd3607;
	shr.u64 	%rd3608, %rd4868, 32;
	cvt.u64.u32 	%rd3609, %r69;
	cvt.u32.u64 	%r1479, %rd3605;
	cvt.u32.u64 	%r1480, %rd3598;
	cvt.u32.u64 	%r1481, %rd3587;
	cvt.u32.u64 	%r1482, %rd3572;
	cvt.u32.u64 	%r1483, %rd3553;
	cvt.u32.u64 	%r1484, %rd3529;
	cvt.u32.u64 	%r1485, %rd79;
	cvt.u32.u64 	%r1486, %rd3530;
	mad.lo.s32 	%r1487, %r1485, %r1486, %r1484;
	add.s32 	%r1488, %r1483, %r1487;
	cvt.u32.u64 	%r1489, %rd78;
	cvt.u32.u64 	%r1490, %rd4854;
	mad.lo.s32 	%r1491, %r1490, %r1489, %r1488;
	add.s32 	%r1492, %r1482, %r1491;
	cvt.u32.u64 	%r1493, %rd77;
	cvt.u32.u64 	%r1494, %rd4853;
	mad.lo.s32 	%r1495, %r1494, %r1493, %r1492;
	add.s32 	%r1496, %r1481, %r1495;
	cvt.u32.u64 	%r1497, %rd76;
	cvt.u32.u64 	%r1498, %rd4852;
	mad.lo.s32 	%r1499, %r1498, %r1497, %r1496;
	add.s32 	%r1500, %r1480, %r1499;
	cvt.u32.u64 	%r1501, %rd75;
	cvt.u32.u64 	%r1502, %rd4851;
	mad.lo.s32 	%r1503, %r1502, %r1501, %r1500;
	add.s32 	%r1504, %r1479, %r1503;
	cvt.u32.u64 	%r1505, %rd74;
	cvt.u32.u64 	%r1506, %rd4850;
	mad.lo.s32 	%r1507, %r1506, %r1505, %r1504;
	cvt.u32.u64 	%r1508, %rd3608;
	add.s32 	%r1509, %r1508, %r1507;
	cvt.u32.u64 	%r1510, %rd73;
	cvt.u32.u64 	%r1511, %rd4849;
	mad.lo.s32 	%r1512, %r1511, %r1510, %r1509;
	cvt.u32.u64 	%r1513, %rd4848;
	cvt.u32.u64 	%r1514, %rd3609;
	mad.lo.s32 	%r1873, %r1513, %r1514, %r1512;
	ld.const.u32 	%rd737, [P+12];
	ld.const.u32 	%rd738, [P+4];
	ld.const.u32 	%rd739, [P];
	cvt.u32.u64 	%r1519, %rd712;
$L__BB1_336:
	setp.gt.u32 	%p367, %r1873, %r242;
	@%p367 bra 	$L__BB1_350;
	setp.lt.u32 	%p368, %r1873, %r242;
	@%p368 bra 	$L__BB1_351;
	ld.const.u32 	%r1515, [P+24];
	cvt.u32.u64 	%r1516, %rd4868;
	setp.lt.u32 	%p369, %r1515, %r1516;
	@%p369 bra 	$L__BB1_350;
	setp.gt.u32 	%p370, %r1515, %r1516;
	@%p370 bra 	$L__BB1_351;
	cvt.u32.u64 	%r1520, %rd4867;
	setp.lt.u32 	%p371, %r1519, %r1520;
	@%p371 bra 	$L__BB1_350;
	setp.gt.u32 	%p372, %r1519, %r1520;
	@%p372 bra 	$L__BB1_351;
	cvt.u32.u64 	%r1523, %rd215;
	cvt.u32.u64 	%r1524, %rd4866;
	setp.lt.u32 	%p373, %r1523, %r1524;
	@%p373 bra 	$L__BB1_350;
	setp.gt.u32 	%p374, %r1523, %r1524;
	@%p374 bra 	$L__BB1_351;
	cvt.u32.u64 	%r1527, %rd737;
	cvt.u32.u64 	%r1528, %rd4865;
	setp.lt.u32 	%p375, %r1527, %r1528;
	@%p375 bra 	$L__BB1_350;
	setp.gt.u32 	%p376, %r1527, %r1528;
	@%p376 bra 	$L__BB1_351;
	cvt.u32.u64 	%r1531, %rd711;
	cvt.u32.u64 	%r1532, %rd4864;
	setp.lt.u32 	%p377, %r1531, %r1532;
	@%p377 bra 	$L__BB1_350;
	setp.gt.u32 	%p378, %r1531, %r1532;
	@%p378 bra 	$L__BB1_351;
	cvt.u32.u64 	%r1535, %rd738;
	cvt.u32.u64 	%r1536, %rd4863;
	setp.lt.u32 	%p379, %r1535, %r1536;
	@%p379 bra 	$L__BB1_350;
	cvt.u32.u64 	%r1537, %rd739;
	setp.gt.u32 	%p380, %r1535, %r1536;
	cvt.u32.u64 	%r1540, %rd4862;
	setp.gt.u32 	%p381, %r1537, %r1540;
	or.pred  	%p382, %p380, %p381;
	@%p382 bra 	$L__BB1_351;
$L__BB1_350:
	ld.const.u32 	%rd4349, [P+24];
	and.b64  	%rd4350, %rd4862, 4294967295;
	sub.s64 	%rd4862, %rd4350, %rd739;
	shr.u64 	%rd4351, %rd4862, 63;
	and.b64  	%rd4352, %rd4863, 4294967295;
	add.s64 	%rd4353, %rd4351, %rd738;
	sub.s64 	%rd4863, %rd4352, %rd4353;
	shr.u64 	%rd4354, %rd4863, 63;
	and.b64  	%rd4355, %rd4864, 4294967295;
	add.s64 	%rd4356, %rd4354, %rd711;
	sub.s64 	%rd4864, %rd4355, %rd4356;
	shr.u64 	%rd4357, %rd4864, 63;
	and.b64  	%rd4358, %rd4865, 4294967295;
	add.s64 	%rd4359, %rd4357, %rd737;
	sub.s64 	%rd4865, %rd4358, %rd4359;
	shr.u64 	%rd4360, %rd4865, 63;
	and.b64  	%rd4361, %rd4866, 4294967295;
	add.s64 	%rd4362, %rd4360, %rd215;
	sub.s64 	%rd4866, %rd4361, %rd4362;
	shr.u64 	%rd4363, %rd4866, 63;
	and.b64  	%rd4364, %rd4867, 4294967295;
	add.s64 	%rd4365, %rd4363, %rd712;
	sub.s64 	%rd4867, %rd4364, %rd4365;
	shr.u64 	%rd4366, %rd4867, 63;
	and.b64  	%rd4367, %rd4868, 4294967295;
	add.s64 	%rd4368, %rd4366, %rd4349;
	sub.s64 	%rd4868, %rd4367, %rd4368;
	shr.u64 	%rd4369, %rd4868, 63;
	cvt.u32.u64 	%r1784, %rd4369;
	add.s32 	%r1785, %r242, %r1784;
	sub.s32 	%r1873, %r1873, %r1785;
	bra.uni 	$L__BB1_336;
$L__BB1_351:
	shr.u64 	%rd3611, %rd4862, 31;
	and.b64  	%rd3612, %rd3611, 1;
	and.b64  	%rd747, %rd4863, 4294967295;
	shl.b64 	%rd3613, %rd4863, 1;
	and.b64  	%rd3614, %rd3613, 8589934590;
	or.b64  	%rd4874, %rd3612, %rd3614;
	shr.u64 	%rd3615, %rd3614, 32;
	and.b64  	%rd749, %rd4864, 4294967295;
	shl.b64 	%rd3616, %rd4864, 1;
	and.b64  	%rd3617, %rd3616, 8589934590;
	or.b64  	%rd4873, %rd3615, %rd3617;
	shr.u64 	%rd3618, %rd3617, 32;
	and.b64  	%rd751, %rd4865, 4294967295;
	shl.b64 	%rd3619, %rd4865, 1;
	and.b64  	%rd3620, %rd3619, 8589934590;
	or.b64  	%rd4872, %rd3618, %rd3620;
	shr.u64 	%rd3621, %rd3620, 32;
	and.b64  	%rd753, %rd4866, 4294967295;
	shl.b64 	%rd3622, %rd4866, 1;
	and.b64  	%rd3623, %rd3622, 8589934590;
	or.b64  	%rd4871, %rd3621, %rd3623;
	shr.u64 	%rd3624, %rd3623, 32;
	and.b64  	%rd755, %rd4867, 4294967295;
	shl.b64 	%rd3625, %rd4867, 1;
	and.b64  	%rd3626, %rd3625, 8589934590;
	or.b64  	%rd4870, %rd3624, %rd3626;
	shr.u64 	%rd3627, %rd3626, 32;
	and.b64  	%rd757, %rd4868, 4294967295;
	shl.b64 	%rd3628, %rd4868, 1;
	and.b64  	%rd3629, %rd3628, 8589934590;
	or.b64  	%rd4869, %rd3627, %rd3629;
	shr.u64 	%rd3630, %rd3629, 32;
	mul.wide.u32 	%rd3631, %r1873, 2;
	add.s64 	%rd3632, %rd3630, %rd3631;
	cvt.u32.u64 	%r250, %rd3632;
	setp.gt.u64 	%p383, %rd3632, 4294967295;
	setp.lt.u32 	%p384, %r242, %r250;
	or.pred  	%p385, %p383, %p384;
	@%p385 bra 	$L__BB1_354;
	cvt.u32.u64 	%r1541, %rd4862;
	shl.b32 	%r1875, %r1541, 1;
	setp.ne.s32 	%p386, %r242, %r250;
	mov.u32 	%r1874, %r250;
	@%p386 bra 	$L__BB1_355;
	ld.const.u32 	%r1543, [P+24];
	cvt.u32.u64 	%r1544, %rd4869;
	setp.ge.u32 	%p387, %r1543, %r1544;
	mov.u32 	%r1874, %r242;
	@%p387 bra 	$L__BB1_355;
$L__BB1_354:
	ld.const.u32 	%rd3633, [P+24];
	cvt.u32.u64 	%r1545, %rd4862;
	shl.b32 	%r1546, %r1545, 1;
	cvt.u64.u32 	%rd3634, %r1546;
	sub.s64 	%rd3635, %rd3634, %rd739;
	cvt.u32.u64 	%r1875, %rd3635;
	shr.u64 	%rd3636, %rd3635, 63;
	and.b64  	%rd3637, %rd4874, 4294967295;
	add.s64 	%rd3638, %rd3636, %rd738;
	sub.s64 	%rd4874, %rd3637, %rd3638;
	shr.u64 	%rd3639, %rd4874, 63;
	and.b64  	%rd3640, %rd4873, 4294967295;
	add.s64 	%rd3641, %rd3639, %rd711;
	sub.s64 	%rd4873, %rd3640, %rd3641;
	shr.u64 	%rd3642, %rd4873, 63;
	and.b64  	%rd3643, %rd4872, 4294967295;
	add.s64 	%rd3644, %rd3642, %rd737;
	sub.s64 	%rd4872, %rd3643, %rd3644;
	shr.u64 	%rd3645, %rd4872, 63;
	and.b64  	%rd3646, %rd4871, 4294967295;
	add.s64 	%rd3647, %rd3645, %rd215;
	sub.s64 	%rd4871, %rd3646, %rd3647;
	shr.u64 	%rd3648, %rd4871, 63;
	and.b64  	%rd3649, %rd4870, 4294967295;
	add.s64 	%rd3650, %rd3648, %rd712;
	sub.s64 	%rd4870, %rd3649, %rd3650;
	shr.u64 	%rd3651, %rd4870, 63;
	and.b64  	%rd3652, %rd4869, 4294967295;
	add.s64 	%rd3653, %rd3651, %rd3633;
	sub.s64 	%rd4869, %rd3652, %rd3653;
	shr.u64 	%rd3654, %rd4869, 63;
	cvt.u32.u64 	%r1547, %rd3654;
	add.s32 	%r1548, %r242, %r1547;
	sub.s32 	%r1874, %r250, %r1548;
$L__BB1_355:
	cvt.u64.u32 	%rd3655, %r1870;
	mul.wide.u32 	%rd4875, %r1870, %r1870;
	shr.u64 	%rd3656, %rd4875, 32;
	and.b64  	%rd3657, %rd4847, 4294967295;
	mul.lo.s64 	%rd3658, %rd3657, %rd3655;
	add.s64 	%rd3659, %rd3656, %rd3658;
	shr.u64 	%rd3660, %rd3659, 32;
	and.b64  	%rd3661, %rd4846, 4294967295;
	mul.lo.s64 	%rd3662, %rd3661, %rd3655;
	add.s64 	%rd3663, %rd3660, %rd3662;
	shr.u64 	%rd3664, %rd3663, 32;
	and.b64  	%rd3665, %rd4845, 4294967295;
	mul.lo.s64 	%rd3666, %rd3665, %rd3655;
	add.s64 	%rd3667, %rd3664, %rd3666;
	shr.u64 	%rd3668, %rd3667, 32;
	and.b64  	%rd3669, %rd4844, 4294967295;
	mul.lo.s64 	%rd3670, %rd3669, %rd3655;
	add.s64 	%rd3671, %rd3668, %rd3670;
	shr.u64 	%rd3672, %rd3671, 32;
	and.b64  	%rd3673, %rd4843, 4294967295;
	mul.lo.s64 	%rd3674, %rd3673, %rd3655;
	add.s64 	%rd3675, %rd3672, %rd3674;
	shr.u64 	%rd3676, %rd3675, 32;
	and.b64  	%rd3677, %rd4842, 4294967295;
	mul.lo.s64 	%rd3678, %rd3677, %rd3655;
	add.s64 	%rd3679, %rd3676, %rd3678;
	shr.u64 	%rd3680, %rd3679, 32;
	cvt.u64.u32 	%rd3681, %r1869;
	and.b64  	%rd3682, %rd3659, 4294967295;
	add.s64 	%rd4876, %rd3658, %rd3682;
	shr.u64 	%rd3683, %rd4876, 32;
	and.b64  	%rd3684, %rd3663, 4294967295;
	add.s64 	%rd3685, %rd3683, %rd3684;
	mad.lo.s64 	%rd3686, %rd3657, %rd3657, %rd3685;
	shr.u64 	%rd3687, %rd3686, 32;
	mul.lo.s64 	%rd3688, %rd3661, %rd3657;
	and.b64  	%rd3689, %rd3667, 4294967295;
	add.s64 	%rd3690, %rd3687, %rd3689;
	add.s64 	%rd3691, %rd3690, %rd3688;
	shr.u64 	%rd3692, %rd3691, 32;
	mul.lo.s64 	%rd3693, %rd3665, %rd3657;
	and.b64  	%rd3694, %rd3671, 4294967295;
	add.s64 	%rd3695, %rd3692, %rd3694;
	add.s64 	%rd3696, %rd3695, %rd3693;
	shr.u64 	%rd3697, %rd3696, 32;
	mul.lo.s64 	%rd3698, %rd3669, %rd3657;
	and.b64  	%rd3699, %rd3675, 4294967295;
	add.s64 	%rd3700, %rd3697, %rd3699;
	add.s64 	%rd3701, %rd3700, %rd3698;
	shr.u64 	%rd3702, %rd3701, 32;
	mul.lo.s64 	%rd3703, %rd3673, %rd3657;
	and.b64  	%rd3704, %rd3679, 4294967295;
	add.s64 	%rd3705, %rd3702, %rd3704;
	add.s64 	%rd3706, %rd3705, %rd3703;
	shr.u64 	%rd3707, %rd3706, 32;
	mul.lo.s64 	%rd3708, %rd4842, %rd4847;
	and.b64  	%rd3709, %rd3686, 4294967295;
	add.s64 	%rd4877, %rd3662, %rd3709;
	shr.u64 	%rd3710, %rd4877, 32;
	and.b64  	%rd3711, %rd3691, 4294967295;
	add.s64 	%rd3712, %rd3710, %rd3711;
	add.s64 	%rd3713, %rd3712, %rd3688;
	shr.u64 	%rd3714, %rd3713, 32;
	and.b64  	%rd3715, %rd3696, 4294967295;
	add.s64 	%rd3716, %rd3714, %rd3715;
	mad.lo.s64 	%rd3717, %rd3661, %rd3661, %rd3716;
	shr.u64 	%rd3718, %rd3717, 32;
	mul.lo.s64 	%rd3719, %rd3665, %rd3661;
	and.b64  	%rd3720, %rd3701, 4294967295;
	add.s64 	%rd3721, %rd3718, %rd3720;
	add.s64 	%rd3722, %rd3721, %rd3719;
	shr.u64 	%rd3723, %rd3722, 32;
	mul.lo.s64 	%rd3724, %rd3669, %rd3661;
	and.b64  	%rd3725, %rd3706, 4294967295;
	add.s64 	%rd3726, %rd3723, %rd3725;
	add.s64 	%rd3727, %rd3726, %rd3724;
	shr.u64 	%rd3728, %rd3727, 32;
	mul.lo.s64 	%rd3729, %rd4843, %rd4846;
	and.b64  	%rd3730, %rd3713, 4294967295;
	add.s64 	%rd4878, %rd3666, %rd3730;
	shr.u64 	%rd3731, %rd4878, 32;
	and.b64  	%rd3732, %rd3717, 4294967295;
	add.s64 	%rd3733, %rd3731, %rd3732;
	add.s64 	%rd3734, %rd3733, %rd3693;
	shr.u64 	%rd3735, %rd3734, 32;
	and.b64  	%rd3736, %rd3722, 4294967295;
	add.s64 	%rd3737, %rd3735, %rd3736;
	add.s64 	%rd3738, %rd3737, %rd3719;
	shr.u64 	%rd3739, %rd3738, 32;
	and.b64  	%rd3740, %rd3727, 4294967295;
	add.s64 	%rd3741, %rd3739, %rd3740;
	mad.lo.s64 	%rd3742, %rd3665, %rd3665, %rd3741;
	shr.u64 	%rd3743, %rd3742, 32;
	mul.lo.s64 	%rd3744, %rd4844, %rd4845;
	and.b64  	%rd3745, %rd3734, 4294967295;
	add.s64 	%rd4879, %rd3670, %rd3745;
	shr.u64 	%rd3746, %rd4879, 32;
	and.b64  	%rd3747, %rd3738, 4294967295;
	add.s64 	%rd3748, %rd3746, %rd3747;
	add.s64 	%rd3749, %rd3748, %rd3698;
	shr.u64 	%rd3750, %rd3749, 32;
	and.b64  	%rd3751, %rd3742, 4294967295;
	add.s64 	%rd3752, %rd3750, %rd3751;
	add.s64 	%rd3753, %rd3752, %rd3724;
	shr.u64 	%rd3754, %rd3753, 32;
	and.b64  	%rd3755, %rd3749, 4294967295;
	add.s64 	%rd4880, %rd3674, %rd3755;
	shr.u64 	%rd3756, %rd4880, 32;
	and.b64  	%rd3757, %rd3753, 4294967295;
	add.s64 	%rd3758, %rd3756, %rd3757;
	add.s64 	%rd3759, %rd3758, %rd3703;
	shr.u64 	%rd3760, %rd3759, 32;
	and.b64  	%rd3761, %rd3759, 4294967295;
	add.s64 	%rd4881, %rd3678, %rd3761;
	shr.u64 	%rd3762, %rd4881, 32;
	cvt.u32.u64 	%r1549, %rd3760;
	cvt.u32.u64 	%r1550, %rd3754;
	cvt.u32.u64 	%r1551, %rd3743;
	cvt.u32.u64 	%r1552, %rd3728;
	cvt.u32.u64 	%r1553, %rd3707;
	cvt.u32.u64 	%r1554, %rd3680;
	cvt.u32.u64 	%r1555, %rd3655;
	cvt.u32.u64 	%r1556, %rd3681;
	mul.lo.s32 	%r1557, %r1556, %r1555;
	add.s32 	%r1558, %r1554, %r1557;
	add.s32 	%r1559, %r1553, %r1558;
	cvt.u32.u64 	%r1560, %rd3708;
	add.s32 	%r1561, %r1559, %r1560;
	add.s32 	%r1562, %r1552, %r1561;
	cvt.u32.u64 	%r1563, %rd3729;
	add.s32 	%r1564, %r1562, %r1563;
	add.s32 	%r1565, %r1551, %r1564;
	cvt.u32.u64 	%r1566, %rd3744;
	add.s32 	%r1567, %r1565, %r1566;
	add.s32 	%r1568, %r1550, %r1567;
	add.s32 	%r1569, %r1568, %r1566;
	add.s32 	%r1570, %r1549, %r1569;
	add.s32 	%r1571, %r1570, %r1563;
	cvt.u32.u64 	%r1572, %rd3762;
	add.s32 	%r1573, %r1572, %r1571;
	add.s32 	%r1574, %r1573, %r1560;
	add.s32 	%r1876, %r1557, %r1574;
	ld.const.u32 	%rd785, [P+16];
	ld.const.u32 	%r259, [P+28];
$L__BB1_356:
	setp.gt.u32 	%p388, %r1876, %r259;
	@%p388 bra 	$L__BB1_370;
	setp.lt.u32 	%p389, %r1876, %r259;
	@%p389 bra 	$L__BB1_371;
	ld.const.u32 	%r1575, [P+24];
	cvt.u32.u64 	%r1576, %rd4881;
	setp.lt.u32 	%p390, %r1575, %r1576;
	@%p390 bra 	$L__BB1_370;
	setp.gt.u32 	%p391, %r1575, %r1576;
	@%p391 bra 	$L__BB1_371;
	ld.const.u32 	%r1579, [P+20];
	cvt.u64.u32 	%rd786, %r1579;
	cvt.u32.u64 	%r1580, %rd4880;
	setp.lt.u32 	%p392, %r1579, %r1580;
	@%p392 bra 	$L__BB1_370;
	cvt.u32.u64 	%r1581, %rd786;
	setp.gt.u32 	%p393, %r1581, %r1580;
	@%p393 bra 	$L__BB1_371;
	cvt.u32.u64 	%r1583, %rd785;
	cvt.u32.u64 	%r1584, %rd4879;
	setp.lt.u32 	%p394, %r1583, %r1584;
	@%p394 bra 	$L__BB1_370;
	setp.gt.u32 	%p395, %r1583, %r1584;
	@%p395 bra 	$L__BB1_371;
	ld.const.u32 	%r1587, [P+12];
	cvt.u64.u32 	%rd787, %r1587;
	cvt.u32.u64 	%r1588, %rd4878;
	setp.lt.u32 	%p396, %r1587, %r1588;
	@%p396 bra 	$L__BB1_370;
	cvt.u32.u64 	%r1589, %rd787;
	setp.gt.u32 	%p397, %r1589, %r1588;
	@%p397 bra 	$L__BB1_371;
	ld.const.u32 	%r1591, [P+8];
	cvt.u64.u32 	%rd788, %r1591;
	cvt.u32.u64 	%r1592, %rd4877;
	setp.lt.u32 	%p398, %r1591, %r1592;
	@%p398 bra 	$L__BB1_370;
	cvt.u32.u64 	%r1593, %rd788;
	setp.gt.u32 	%p399, %r1593, %r1592;
	@%p399 bra 	$L__BB1_371;
	ld.const.u32 	%r1595, [P+4];
	cvt.u32.u64 	%r1596, %rd4876;
	setp.lt.u32 	%p400, %r1595, %r1596;
	@%p400 bra 	$L__BB1_370;
	ld.const.u32 	%r1597, [P];
	setp.gt.u32 	%p401, %r1595, %r1596;
	cvt.u32.u64 	%r1601, %rd4875;
	setp.gt.u32 	%p402, %r1597, %r1601;
	or.pred  	%p403, %p401, %p402;
	@%p403 bra 	$L__BB1_371;
$L__BB1_370:
	ld.const.u32 	%rd4323, [P+24];
	and.b64  	%rd4324, %rd4875, 4294967295;
	ld.const.u32 	%rd4325, [P];
	sub.s64 	%rd4875, %rd4324, %rd4325;
	shr.u64 	%rd4326, %rd4875, 63;
	and.b64  	%rd4327, %rd4876, 4294967295;
	ld.const.u32 	%rd4328, [P+4];
	add.s64 	%rd4329, %rd4326, %rd4328;
	sub.s64 	%rd4876, %rd4327, %rd4329;
	shr.u64 	%rd4330, %rd4876, 63;
	and.b64  	%rd4331, %rd4877, 4294967295;
	ld.const.u32 	%rd4332, [P+8];
	add.s64 	%rd4333, %rd4330, %rd4332;
	sub.s64 	%rd4877, %rd4331, %rd4333;
	shr.u64 	%rd4334, %rd4877, 63;
	and.b64  	%rd4335, %rd4878, 4294967295;
	ld.const.u32 	%rd4336, [P+12];
	add.s64 	%rd4337, %rd4334, %rd4336;
	sub.s64 	%rd4878, %rd4335, %rd4337;
	shr.u64 	%rd4338, %rd4878, 63;
	and.b64  	%rd4339, %rd4879, 4294967295;
	add.s64 	%rd4340, %rd4338, %rd785;
	sub.s64 	%rd4879, %rd4339, %rd4340;
	shr.u64 	%rd4341, %rd4879, 63;
	and.b64  	%rd4342, %rd4880, 4294967295;
	ld.const.u32 	%rd4343, [P+20];
	add.s64 	%rd4344, %rd4341, %rd4343;
	sub.s64 	%rd4880, %rd4342, %rd4344;
	shr.u64 	%rd4345, %rd4880, 63;
	and.b64  	%rd4346, %rd4881, 4294967295;
	add.s64 	%rd4347, %rd4345, %rd4323;
	sub.s64 	%rd4881, %rd4346, %rd4347;
	shr.u64 	%rd4348, %rd4881, 63;
	cvt.u32.u64 	%r1782, %rd4348;
	add.s32 	%r1783, %r259, %r1782;
	sub.s32 	%r1876, %r1876, %r1783;
	bra.uni 	$L__BB1_356;
$L__BB1_371:
	ld.const.u32 	%rd797, [P+8];
	ld.const.u32 	%rd798, [P+20];
	and.b64  	%rd3763, %rd4875, 4294967295;
	and.b64  	%rd3764, %rd4855, 4294967295;
	sub.s64 	%rd3765, %rd3763, %rd3764;
	cvt.u32.u64 	%r1878, %rd3765;
	shr.u64 	%rd3766, %rd3765, 63;
	and.b64  	%rd3767, %rd4876, 4294967295;
	and.b64  	%rd3768, %rd4856, 4294967295;
	add.s64 	%rd3769, %rd3766, %rd3768;
	sub.s64 	%rd4887, %rd3767, %rd3769;
	shr.u64 	%rd3770, %rd4887, 63;
	and.b64  	%rd3771, %rd4877, 4294967295;
	and.b64  	%rd3772, %rd4857, 4294967295;
	add.s64 	%rd3773, %rd3770, %rd3772;
	sub.s64 	%rd4886, %rd3771, %rd3773;
	shr.u64 	%rd3774, %rd4886, 63;
	and.b64  	%rd3775, %rd4878, 4294967295;
	and.b64  	%rd3776, %rd4858, 4294967295;
	add.s64 	%rd3777, %rd3774, %rd3776;
	sub.s64 	%rd4885, %rd3775, %rd3777;
	shr.u64 	%rd3778, %rd4885, 63;
	and.b64  	%rd3779, %rd4879, 4294967295;
	and.b64  	%rd3780, %rd4859, 4294967295;
	add.s64 	%rd3781, %rd3778, %rd3780;
	sub.s64 	%rd4884, %rd3779, %rd3781;
	shr.u64 	%rd3782, %rd4884, 63;
	and.b64  	%rd3783, %rd4880, 4294967295;
	and.b64  	%rd3784, %rd4860, 4294967295;
	add.s64 	%rd3785, %rd3782, %rd3784;
	sub.s64 	%rd4883, %rd3783, %rd3785;
	shr.u64 	%rd3786, %rd4883, 63;
	and.b64  	%rd3787, %rd4881, 4294967295;
	and.b64  	%rd3788, %rd4861, 4294967295;
	add.s64 	%rd3789, %rd3786, %rd3788;
	sub.s64 	%rd4882, %rd3787, %rd3789;
	shr.u64 	%rd3790, %rd4882, 63;
	cvt.u64.u32 	%rd3791, %r1876;
	cvt.u64.u32 	%rd3792, %r1872;
	add.s64 	%rd3793, %rd3790, %rd3792;
	sub.s64 	%rd3794, %rd3791, %rd3793;
	cvt.u32.u64 	%r1877, %rd3794;
	setp.gt.s64 	%p404, %rd3794, -1;
	@%p404 bra 	$L__BB1_373;
	ld.const.u32 	%r1602, [P];
	ld.const.u32 	%rd3795, [P+24];
	add.s32 	%r1878, %r1602, %r1878;
	setp.lt.u32 	%p405, %r1878, %r1602;
	selp.u64 	%rd3796, 1, 0, %p405;
	and.b64  	%rd3797, %rd4887, 4294967295;
	add.s64 	%rd3798, %rd3797, %rd3796;
	ld.const.u32 	%rd3799, [P+4];
	add.s64 	%rd4887, %rd3798, %rd3799;
	shr.u64 	%rd3800, %rd4887, 32;
	and.b64  	%rd3801, %rd4886, 4294967295;
	add.s64 	%rd3802, %rd3800, %rd3801;
	add.s64 	%rd4886, %rd3802, %rd797;
	shr.u64 	%rd3803, %rd4886, 32;
	and.b64  	%rd3804, %rd4885, 4294967295;
	add.s64 	%rd3805, %rd3803, %rd3804;
	ld.const.u32 	%rd3806, [P+12];
	add.s64 	%rd4885, %rd3805, %rd3806;
	shr.u64 	%rd3807, %rd4885, 32;
	and.b64  	%rd3808, %rd4884, 4294967295;
	add.s64 	%rd3809, %rd3807, %rd3808;
	add.s64 	%rd4884, %rd3809, %rd785;
	shr.u64 	%rd3810, %rd4884, 32;
	and.b64  	%rd3811, %rd4883, 4294967295;
	add.s64 	%rd3812, %rd3810, %rd3811;
	add.s64 	%rd4883, %rd3812, %rd798;
	shr.u64 	%rd3813, %rd4883, 32;
	and.b64  	%rd3814, %rd4882, 4294967295;
	add.s64 	%rd3815, %rd3813, %rd3814;
	add.s64 	%rd4882, %rd3815, %rd3795;
	{ .reg .b32 tmp; mov.b64 {tmp, %r1603}, %rd4882; }
	add.s32 	%r1604, %r1877, %r1603;
	add.s32 	%r1877, %r1604, %r259;
$L__BB1_373:
	ld.const.u32 	%rd817, [P+12];
	ld.const.u32 	%rd818, [P+4];
	ld.const.u32 	%rd819, [P];
	cvt.u64.u32 	%rd3816, %r1878;
	cvt.u64.u32 	%rd3817, %r1875;
	sub.s64 	%rd3818, %rd3816, %rd3817;
	cvt.u32.u64 	%r1911, %rd3818;
	shr.u64 	%rd3819, %rd3818, 63;
	and.b64  	%rd3820, %rd4887, 4294967295;
	and.b64  	%rd3821, %rd4874, 4294967295;
	add.s64 	%rd3822, %rd3819, %rd3821;
	sub.s64 	%rd4893, %rd3820, %rd3822;
	shr.u64 	%rd3823, %rd4893, 63;
	and.b64  	%rd3824, %rd4886, 4294967295;
	and.b64  	%rd3825, %rd4873, 4294967295;
	add.s64 	%rd3826, %rd3823, %rd3825;
	sub.s64 	%rd4892, %rd3824, %rd3826;
	shr.u64 	%rd3827, %rd4892, 63;
	and.b64  	%rd3828, %rd4885, 4294967295;
	and.b64  	%rd3829, %rd4872, 4294967295;
	add.s64 	%rd3830, %rd3827, %rd3829;
	sub.s64 	%rd4891, %rd3828, %rd3830;
	shr.u64 	%rd3831, %rd4891, 63;
	and.b64  	%rd3832, %rd4884, 4294967295;
	and.b64  	%rd3833, %rd4871, 4294967295;
	add.s64 	%rd3834, %rd3831, %rd3833;
	sub.s64 	%rd4890, %rd3832, %rd3834;
	shr.u64 	%rd3835, %rd4890, 63;
	and.b64  	%rd3836, %rd4883, 4294967295;
	and.b64  	%rd3837, %rd4870, 4294967295;
	add.s64 	%rd3838, %rd3835, %rd3837;
	sub.s64 	%rd4889, %rd3836, %rd3838;
	shr.u64 	%rd3839, %rd4889, 63;
	and.b64  	%rd3840, %rd4882, 4294967295;
	and.b64  	%rd3841, %rd4869, 4294967295;
	add.s64 	%rd3842, %rd3839, %rd3841;
	sub.s64 	%rd4888, %rd3840, %rd3842;
	shr.u64 	%rd3843, %rd4888, 63;
	cvt.u64.u32 	%rd3844, %r1877;
	cvt.u64.u32 	%rd3845, %r1874;
	add.s64 	%rd3846, %rd3843, %rd3845;
	sub.s64 	%rd3847, %rd3844, %rd3846;
	cvt.u32.u64 	%r1904, %rd3847;
	setp.gt.s64 	%p406, %rd3847, -1;
	@%p406 bra 	$L__BB1_375;
	cvt.u32.u64 	%r1605, %rd819;
	ld.const.u32 	%rd3848, [P+24];
	add.s32 	%r1911, %r1605, %r1911;
	setp.lt.u32 	%p407, %r1911, %r1605;
	selp.u64 	%rd3849, 1, 0, %p407;
	and.b64  	%rd3850, %rd4893, 4294967295;
	add.s64 	%rd3851, %rd3850, %rd3849;
	add.s64 	%rd4893, %rd3851, %rd818;
	shr.u64 	%rd3852, %rd4893, 32;
	and.b64  	%rd3853, %rd4892, 4294967295;
	add.s64 	%rd3854, %rd3852, %rd3853;
	add.s64 	%rd4892, %rd3854, %rd797;
	shr.u64 	%rd3855, %rd4892, 32;
	and.b64  	%rd3856, %rd4891, 4294967295;
	add.s64 	%rd3857, %rd3855, %rd3856;
	add.s64 	%rd4891, %rd3857, %rd817;
	shr.u64 	%rd3858, %rd4891, 32;
	and.b64  	%rd3859, %rd4890, 4294967295;
	add.s64 	%rd3860, %rd3858, %rd3859;
	add.s64 	%rd4890, %rd3860, %rd785;
	shr.u64 	%rd3861, %rd4890, 32;
	and.b64  	%rd3862, %rd4889, 4294967295;
	add.s64 	%rd3863, %rd3861, %rd3862;
	add.s64 	%rd4889, %rd3863, %rd798;
	shr.u64 	%rd3864, %rd4889, 32;
	and.b64  	%rd3865, %rd4888, 4294967295;
	add.s64 	%rd3866, %rd3864, %rd3865;
	add.s64 	%rd4888, %rd3866, %rd3848;
	{ .reg .b32 tmp; mov.b64 {tmp, %r1606}, %rd4888; }
	add.s32 	%r1607, %r1904, %r1606;
	add.s32 	%r1904, %r1607, %r259;
$L__BB1_375:
	cvt.u32.u64 	%r1910, %rd4893;
	cvt.u32.u64 	%r1909, %rd4892;
	cvt.u32.u64 	%r1908, %rd4891;
	cvt.u32.u64 	%r1907, %rd4890;
	cvt.u32.u64 	%r1906, %rd4889;
	cvt.u32.u64 	%r1905, %rd4888;
	and.b64  	%rd3867, %rd4862, 4294967295;
	cvt.u64.u32 	%rd3868, %r1911;
	sub.s64 	%rd3869, %rd3867, %rd3868;
	cvt.u32.u64 	%r1882, %rd3869;
	shr.u64 	%rd3870, %rd3869, 63;
	and.b64  	%rd3871, %rd4893, 4294967295;
	add.s64 	%rd3872, %rd3870, %rd3871;
	sub.s64 	%rd4899, %rd747, %rd3872;
	shr.u64 	%rd3873, %rd4899, 63;
	and.b64  	%rd3874, %rd4892, 4294967295;
	add.s64 	%rd3875, %rd3873, %rd3874;
	sub.s64 	%rd4898, %rd749, %rd3875;
	shr.u64 	%rd3876, %rd4898, 63;
	and.b64  	%rd3877, %rd4891, 4294967295;
	add.s64 	%rd3878, %rd3876, %rd3877;
	sub.s64 	%rd4897, %rd751, %rd3878;
	shr.u64 	%rd3879, %rd4897, 63;
	and.b64  	%rd3880, %rd4890, 4294967295;
	add.s64 	%rd3881, %rd3879, %rd3880;
	sub.s64 	%rd4896, %rd753, %rd3881;
	shr.u64 	%rd3882, %rd4896, 63;
	and.b64  	%rd3883, %rd4889, 4294967295;
	add.s64 	%rd3884, %rd3882, %rd3883;
	sub.s64 	%rd4895, %rd755, %rd3884;
	shr.u64 	%rd3885, %rd4895, 63;
	and.b64  	%rd3886, %rd4888, 4294967295;
	add.s64 	%rd3887, %rd3885, %rd3886;
	sub.s64 	%rd4894, %rd757, %rd3887;
	shr.u64 	%rd3888, %rd4894, 63;
	cvt.u64.u32 	%rd3889, %r1904;
	add.s64 	%rd3890, %rd3888, %rd3889;
	cvt.u64.u32 	%rd3891, %r1873;
	sub.s64 	%rd3892, %rd3891, %rd3890;
	cvt.u32.u64 	%r1881, %rd3892;
	setp.gt.s64 	%p408, %rd3892, -1;
	@%p408 bra 	$L__BB1_377;
	cvt.u32.u64 	%r1608, %rd819;
	ld.const.u32 	%rd3893, [P+24];
	add.s32 	%r1882, %r1608, %r1882;
	setp.lt.u32 	%p409, %r1882, %r1608;
	selp.u64 	%rd3894, 1, 0, %p409;
	and.b64  	%rd3895, %rd4899, 4294967295;
	add.s64 	%rd3896, %rd3895, %rd3894;
	add.s64 	%rd4899, %rd3896, %rd818;
	shr.u64 	%rd3897, %rd4899, 32;
	and.b64  	%rd3898, %rd4898, 4294967295;
	add.s64 	%rd3899, %rd3897, %rd3898;
	add.s64 	%rd4898, %rd3899, %rd797;
	shr.u64 	%rd3900, %rd4898, 32;
	and.b64  	%rd3901, %rd4897, 4294967295;
	add.s64 	%rd3902, %rd3900, %rd3901;
	add.s64 	%rd4897, %rd3902, %rd817;
	shr.u64 	%rd3903, %rd4897, 32;
	and.b64  	%rd3904, %rd4896, 4294967295;
	add.s64 	%rd3905, %rd3903, %rd3904;
	add.s64 	%rd4896, %rd3905, %rd785;
	shr.u64 	%rd3906, %rd4896, 32;
	and.b64  	%rd3907, %rd4895, 4294967295;
	add.s64 	%rd3908, %rd3906, %rd3907;
	add.s64 	%rd4895, %rd3908, %rd798;
	shr.u64 	%rd3909, %rd4895, 32;
	and.b64  	%rd3910, %rd4894, 4294967295;
	add.s64 	%rd3911, %rd3909, %rd3910;
	add.s64 	%rd4894, %rd3911, %rd3893;
	{ .reg .b32 tmp; mov.b64 {tmp, %r1609}, %rd4894; }
	add.s32 	%r1610, %r1881, %r1609;
	add.s32 	%r1881, %r1610, %r259;
$L__BB1_377:
	cvt.u64.u32 	%rd3913, %r1882;
	mul.wide.u32 	%rd4900, %r1882, %r1870;
	shr.u64 	%rd3915, %rd4900, 32;
	and.b64  	%rd3916, %rd4899, 4294967295;
	mad.lo.s64 	%rd3917, %rd3916, %rd3655, %rd3915;
	shr.u64 	%rd3918, %rd3917, 32;
	and.b64  	%rd3919, %rd4898, 4294967295;
	mad.lo.s64 	%rd3920, %rd3919, %rd3655, %rd3918;
	shr.u64 	%rd3921, %rd3920, 32;
	and.b64  	%rd3922, %rd4897, 4294967295;
	mad.lo.s64 	%rd3923, %rd3922, %rd3655, %rd3921;
	shr.u64 	%rd3924, %rd3923, 32;
	and.b64  	%rd3925, %rd4896, 4294967295;
	mad.lo.s64 	%rd3926, %rd3925, %rd3655, %rd3924;
	shr.u64 	%rd3927, %rd3926, 32;
	and.b64  	%rd3928, %rd4895, 4294967295;
	mad.lo.s64 	%rd3929, %rd3928, %rd3655, %rd3927;
	shr.u64 	%rd3930, %rd3929, 32;
	and.b64  	%rd3931, %rd4894, 4294967295;
	mad.lo.s64 	%rd3932, %rd3931, %rd3655, %rd3930;
	shr.u64 	%rd3933, %rd3932, 32;
	cvt.u64.u32 	%rd3934, %r1881;
	and.b64  	%rd3936, %rd3917, 4294967295;
	mad.lo.s64 	%rd4901, %rd3657, %rd3913, %rd3936;
	shr.u64 	%rd3937, %rd4901, 32;
	and.b64  	%rd3938, %rd3920, 4294967295;
	add.s64 	%rd3939, %rd3937, %rd3938;
	mad.lo.s64 	%rd3940, %rd3916, %rd3657, %rd3939;
	shr.u64 	%rd3941, %rd3940, 32;
	and.b64  	%rd3942, %rd3923, 4294967295;
	add.s64 	%rd3943, %rd3941, %rd3942;
	mad.lo.s64 	%rd3944, %rd3919, %rd3657, %rd3943;
	shr.u64 	%rd3945, %rd3944, 32;
	and.b64  	%rd3946, %rd3926, 4294967295;
	add.s64 	%rd3947, %rd3945, %rd3946;
	mad.lo.s64 	%rd3948, %rd3922, %rd3657, %rd3947;
	shr.u64 	%rd3949, %rd3948, 32;
	and.b64  	%rd3950, %rd3929, 4294967295;
	add.s64 	%rd3951, %rd3949, %rd3950;
	mad.lo.s64 	%rd3952, %rd3925, %rd3657, %rd3951;
	shr.u64 	%rd3953, %rd3952, 32;
	and.b64  	%rd3954, %rd3932, 4294967295;
	add.s64 	%rd3955, %rd3953, %rd3954;
	mad.lo.s64 	%rd3956, %rd3928, %rd3657, %rd3955;
	shr.u64 	%rd3957, %rd3956, 32;
	and.b64  	%rd3959, %rd3940, 4294967295;
	mad.lo.s64 	%rd4902, %rd3661, %rd3913, %rd3959;
	shr.u64 	%rd3960, %rd4902, 32;
	and.b64  	%rd3961, %rd3944, 4294967295;
	add.s64 	%rd3962, %rd3960, %rd3961;
	mad.lo.s64 	%rd3963, %rd3916, %rd3661, %rd3962;
	shr.u64 	%rd3964, %rd3963, 32;
	and.b64  	%rd3965, %rd3948, 4294967295;
	add.s64 	%rd3966, %rd3964, %rd3965;
	mad.lo.s64 	%rd3967, %rd3919, %rd3661, %rd3966;
	shr.u64 	%rd3968, %rd3967, 32;
	and.b64  	%rd3969, %rd3952, 4294967295;
	add.s64 	%rd3970, %rd3968, %rd3969;
	mad.lo.s64 	%rd3971, %rd3922, %rd3661, %rd3970;
	shr.u64 	%rd3972, %rd3971, 32;
	and.b64  	%rd3973, %rd3956, 4294967295;
	add.s64 	%rd3974, %rd3972, %rd3973;
	mad.lo.s64 	%rd3975, %rd3925, %rd3661, %rd3974;
	shr.u64 	%rd3976, %rd3975, 32;
	and.b64  	%rd3977, %rd4845, 4294967295;
	and.b64  	%rd3978, %rd3963, 4294967295;
	mad.lo.s64 	%rd4903, %rd3977, %rd3913, %rd3978;
	shr.u64 	%rd3979, %rd4903, 32;
	and.b64  	%rd3980, %rd3967, 4294967295;
	add.s64 	%rd3981, %rd3979, %rd3980;
	mad.lo.s64 	%rd3982, %rd3916, %rd3977, %rd3981;
	shr.u64 	%rd3983, %rd3982, 32;
	and.b64  	%rd3984, %rd3971, 4294967295;
	add.s64 	%rd3985, %rd3983, %rd3984;
	mad.lo.s64 	%rd3986, %rd3919, %rd3977, %rd3985;
	shr.u64 	%rd3987, %rd3986, 32;
	and.b64  	%rd3988, %rd3975, 4294967295;
	add.s64 	%rd3989, %rd3987, %rd3988;
	mad.lo.s64 	%rd3990, %rd3922, %rd3977, %rd3989;
	shr.u64 	%rd3991, %rd3990, 32;
	and.b64  	%rd3992, %rd4844, 4294967295;
	and.b64  	%rd3993, %rd3982, 4294967295;
	mad.lo.s64 	%rd4904, %rd3992, %rd3913, %rd3993;
	shr.u64 	%rd3994, %rd4904, 32;
	and.b64  	%rd3995, %rd3986, 4294967295;
	add.s64 	%rd3996, %rd3994, %rd3995;
	mad.lo.s64 	%rd3997, %rd3916, %rd3992, %rd3996;
	shr.u64 	%rd3998, %rd3997, 32;
	and.b64  	%rd3999, %rd3990, 4294967295;
	add.s64 	%rd4000, %rd3998, %rd3999;
	mad.lo.s64 	%rd4001, %rd3919, %rd3992, %rd4000;
	shr.u64 	%rd4002, %rd4001, 32;
	and.b64  	%rd4003, %rd4843, 4294967295;
	and.b64  	%rd4004, %rd3997, 4294967295;
	mad.lo.s64 	%rd4905, %rd4003, %rd3913, %rd4004;
	shr.u64 	%rd4005, %rd4905, 32;
	and.b64  	%rd4006, %rd4001, 4294967295;
	add.s64 	%rd4007, %rd4005, %rd4006;
	mad.lo.s64 	%rd4008, %rd3916, %rd4003, %rd4007;
	shr.u64 	%rd4009, %rd4008, 32;
	and.b64  	%rd4010, %rd4842, 4294967295;
	and.b64  	%rd4011, %rd4008, 4294967295;
	mad.lo.s64 	%rd4906, %rd4010, %rd3913, %rd4011;
	shr.u64 	%rd4012, %rd4906, 32;
	cvt.u32.u64 	%r1611, %rd4009;
	cvt.u32.u64 	%r1612, %rd4002;
	cvt.u32.u64 	%r1613, %rd3991;
	cvt.u32.u64 	%r1614, %rd3976;
	cvt.u32.u64 	%r1615, %rd3957;
	cvt.u32.u64 	%r1616, %rd3933;
	cvt.u32.u64 	%r1617, %rd3655;
	cvt.u32.u64 	%r1618, %rd3934;
	mad.lo.s32 	%r1619, %r1618, %r1617, %r1616;
	add.s32 	%r1620, %r1615, %r1619;
	cvt.u32.u64 	%r1621, %rd4847;
	cvt.u32.u64 	%r1622, %rd4894;
	mad.lo.s32 	%r1623, %r1622, %r1621, %r1620;
	add.s32 	%r1624, %r1614, %r1623;
	cvt.u32.u64 	%r1625, %rd4846;
	cvt.u32.u64 	%r1626, %rd4895;
	mad.lo.s32 	%r1627, %r1626, %r1625, %r1624;
	add.s32 	%r1628, %r1613, %r1627;
	cvt.u32.u64 	%r1629, %rd4845;
	cvt.u32.u64 	%r1630, %rd4896;
	mad.lo.s32 	%r1631, %r1630, %r1629, %r1628;
	add.s32 	%r1632, %r1612, %r1631;
	cvt.u32.u64 	%r1633, %rd4844;
	cvt.u32.u64 	%r1634, %rd4897;
	mad.lo.s32 	%r1635, %r1634, %r1633, %r1632;
	add.s32 	%r1636, %r1611, %r1635;
	cvt.u32.u64 	%r1637, %rd4843;
	cvt.u32.u64 	%r1638, %rd4898;
	mad.lo.s32 	%r1639, %r1638, %r1637, %r1636;
	cvt.u32.u64 	%r1640, %rd4012;
	add.s32 	%r1641, %r1640, %r1639;
	cvt.u32.u64 	%r1642, %rd4842;
	cvt.u32.u64 	%r1643, %rd4899;
	mad.lo.s32 	%r1644, %r1643, %r1642, %r1641;
	cvt.u32.u64 	%r1646, %rd3913;
	mad.lo.s32 	%r1883, %r1646, %r1556, %r1644;
	ld.const.u32 	%rd871, [P+8];
	ld.const.u32 	%rd872, [P+20];
	ld.const.u32 	%rd873, [P+12];
	ld.const.u32 	%rd874, [P+4];
	ld.const.u32 	%rd875, [P];
	ld.const.u32 	%rd876, [P+24];
$L__BB1_378:
	setp.gt.u32 	%p410, %r1883, %r259;
	@%p410 bra 	$L__BB1_392;
	setp.lt.u32 	%p411, %r1883, %r259;
	@%p411 bra 	$L__BB1_393;
	ld.const.u32 	%r1647, [P+24];
	cvt.u32.u64 	%r1648, %rd4906;
	setp.lt.u32 	%p412, %r1647, %r1648;
	@%p412 bra 	$L__BB1_392;
	setp.gt.u32 	%p413, %r1647, %r1648;
	@%p413 bra 	$L__BB1_393;
	cvt.u32.u64 	%r1651, %rd872;
	cvt.u32.u64 	%r1652, %rd4905;
	setp.lt.u32 	%p414, %r1651, %r1652;
	@%p414 bra 	$L__BB1_392;
	setp.gt.u32 	%p415, %r1651, %r1652;
	@%p415 bra 	$L__BB1_393;
	cvt.u32.u64 	%r1655, %rd785;
	cvt.u32.u64 	%r1656, %rd4904;
	setp.lt.u32 	%p416, %r1655, %r1656;
	@%p416 bra 	$L__BB1_392;
	setp.gt.u32 	%p417, %r1655, %r1656;
	@%p417 bra 	$L__BB1_393;
	cvt.u32.u64 	%r1659, %rd873;
	cvt.u32.u64 	%r1660, %rd4903;
	setp.lt.u32 	%p418, %r1659, %r1660;
	@%p418 bra 	$L__BB1_392;
	setp.gt.u32 	%p419, %r1659, %r1660;
	@%p419 bra 	$L__BB1_393;
	cvt.u32.u64 	%r1663, %rd871;
	cvt.u32.u64 	%r1664, %rd4902;
	setp.lt.u32 	%p420, %r1663, %r1664;
	@%p420 bra 	$L__BB1_392;
	setp.gt.u32 	%p421, %r1663, %r1664;
	@%p421 bra 	$L__BB1_393;
	cvt.u32.u64 	%r1667, %rd874;
	cvt.u32.u64 	%r1668, %rd4901;
	setp.lt.u32 	%p422, %r1667, %r1668;
	@%p422 bra 	$L__BB1_392;
	cvt.u32.u64 	%r1669, %rd875;
	setp.gt.u32 	%p423, %r1667, %r1668;
	cvt.u32.u64 	%r1672, %rd4900;
	setp.gt.u32 	%p424, %r1669, %r1672;
	or.pred  	%p425, %p423, %p424;
	@%p425 bra 	$L__BB1_393;
$L__BB1_392:
	and.b64  	%rd4303, %rd4900, 4294967295;
	sub.s64 	%rd4900, %rd4303, %rd875;
	shr.u64 	%rd4304, %rd4900, 63;
	and.b64  	%rd4305, %rd4901, 4294967295;
	add.s64 	%rd4306, %rd4304, %rd874;
	sub.s64 	%rd4901, %rd4305, %rd4306;
	shr.u64 	%rd4307, %rd4901, 63;
	and.b64  	%rd4308, %rd4902, 4294967295;
	add.s64 	%rd4309, %rd4307, %rd871;
	sub.s64 	%rd4902, %rd4308, %rd4309;
	shr.u64 	%rd4310, %rd4902, 63;
	and.b64  	%rd4311, %rd4903, 4294967295;
	add.s64 	%rd4312, %rd4310, %rd873;
	sub.s64 	%rd4903, %rd4311, %rd4312;
	shr.u64 	%rd4313, %rd4903, 63;
	and.b64  	%rd4314, %rd4904, 4294967295;
	add.s64 	%rd4315, %rd4313, %rd785;
	sub.s64 	%rd4904, %rd4314, %rd4315;
	shr.u64 	%rd4316, %rd4904, 63;
	and.b64  	%rd4317, %rd4905, 4294967295;
	add.s64 	%rd4318, %rd4316, %rd872;
	sub.s64 	%rd4905, %rd4317, %rd4318;
	shr.u64 	%rd4319, %rd4905, 63;
	and.b64  	%rd4320, %rd4906, 4294967295;
	add.s64 	%rd4321, %rd4319, %rd876;
	sub.s64 	%rd4906, %rd4320, %rd4321;
	shr.u64 	%rd4322, %rd4906, 63;
	cvt.u32.u64 	%r1780, %rd4322;
	add.s32 	%r1781, %r259, %r1780;
	sub.s32 	%r1883, %r1883, %r1781;
	bra.uni 	$L__BB1_378;
$L__BB1_393:
	and.b64  	%rd4014, %rd183, 4294967295;
	and.b64  	%rd4015, %rd4855, 4294967295;
	mul.lo.s64 	%rd4907, %rd4015, %rd4014;
	shr.u64 	%rd4016, %rd4907, 32;
	and.b64  	%rd4017, %rd4856, 4294967295;
	mad.lo.s64 	%rd4018, %rd4017, %rd4014, %rd4016;
	shr.u64 	%rd4019, %rd4018, 32;
	and.b64  	%rd4020, %rd4857, 4294967295;
	mad.lo.s64 	%rd4021, %rd4020, %rd4014, %rd4019;
	shr.u64 	%rd4022, %rd4021, 32;
	and.b64  	%rd4023, %rd4858, 4294967295;
	mad.lo.s64 	%rd4024, %rd4023, %rd4014, %rd4022;
	shr.u64 	%rd4025, %rd4024, 32;
	and.b64  	%rd4026, %rd4859, 4294967295;
	mad.lo.s64 	%rd4027, %rd4026, %rd4014, %rd4025;
	shr.u64 	%rd4028, %rd4027, 32;
	and.b64  	%rd4029, %rd4860, 4294967295;
	mad.lo.s64 	%rd4030, %rd4029, %rd4014, %rd4028;
	shr.u64 	%rd4031, %rd4030, 32;
	and.b64  	%rd4032, %rd4861, 4294967295;
	mad.lo.s64 	%rd4033, %rd4032, %rd4014, %rd4031;
	shr.u64 	%rd4034, %rd4033, 32;
	cvt.u64.u32 	%rd4035, %r1872;
	and.b64  	%rd4036, %rd184, 4294967295;
	and.b64  	%rd4037, %rd4018, 4294967295;
	mad.lo.s64 	%rd4908, %rd4015, %rd4036, %rd4037;
	shr.u64 	%rd4038, %rd4908, 32;
	and.b64  	%rd4039, %rd4021, 4294967295;
	add.s64 	%rd4040, %rd4038, %rd4039;
	mad.lo.s64 	%rd4041, %rd4017, %rd4036, %rd4040;
	shr.u64 	%rd4042, %rd4041, 32;
	and.b64  	%rd4043, %rd4024, 4294967295;
	add.s64 	%rd4044, %rd4042, %rd4043;
	mad.lo.s64 	%rd4045, %rd4020, %rd4036, %rd4044;
	shr.u64 	%rd4046, %rd4045, 32;
	and.b64  	%rd4047, %rd4027, 4294967295;
	add.s64 	%rd4048, %rd4046, %rd4047;
	mad.lo.s64 	%rd4049, %rd4023, %rd4036, %rd4048;
	shr.u64 	%rd4050, %rd4049, 32;
	and.b64  	%rd4051, %rd4030, 4294967295;
	add.s64 	%rd4052, %rd4050, %rd4051;
	mad.lo.s64 	%rd4053, %rd4026, %rd4036, %rd4052;
	shr.u64 	%rd4054, %rd4053, 32;
	and.b64  	%rd4055, %rd4033, 4294967295;
	add.s64 	%rd4056, %rd4054, %rd4055;
	mad.lo.s64 	%rd4057, %rd4029, %rd4036, %rd4056;
	shr.u64 	%rd4058, %rd4057, 32;
	and.b64  	%rd4059, %rd185, 4294967295;
	and.b64  	%rd4060, %rd4041, 4294967295;
	mad.lo.s64 	%rd4909, %rd4015, %rd4059, %rd4060;
	shr.u64 	%rd4061, %rd4909, 32;
	and.b64  	%rd4062, %rd4045, 4294967295;
	add.s64 	%rd4063, %rd4061, %rd4062;
	mad.lo.s64 	%rd4064, %rd4017, %rd4059, %rd4063;
	shr.u64 	%rd4065, %rd4064, 32;
	and.b64  	%rd4066, %rd4049, 4294967295;
	add.s64 	%rd4067, %rd4065, %rd4066;
	mad.lo.s64 	%rd4068, %rd4020, %rd4059, %rd4067;
	shr.u64 	%rd4069, %rd4068, 32;
	and.b64  	%rd4070, %rd4053, 4294967295;
	add.s64 	%rd4071, %rd4069, %rd4070;
	mad.lo.s64 	%rd4072, %rd4023, %rd4059, %rd4071;
	shr.u64 	%rd4073, %rd4072, 32;
	and.b64  	%rd4074, %rd4057, 4294967295;
	add.s64 	%rd4075, %rd4073, %rd4074;
	mad.lo.s64 	%rd4076, %rd4026, %rd4059, %rd4075;
	shr.u64 	%rd4077, %rd4076, 32;
	and.b64  	%rd4078, %rd186, 4294967295;
	and.b64  	%rd4079, %rd4064, 4294967295;
	mad.lo.s64 	%rd4910, %rd4015, %rd4078, %rd4079;
	shr.u64 	%rd4080, %rd4910, 32;
	and.b64  	%rd4081, %rd4068, 4294967295;
	add.s64 	%rd4082, %rd4080, %rd4081;
	mad.lo.s64 	%rd4083, %rd4017, %rd4078, %rd4082;
	shr.u64 	%rd4084, %rd4083, 32;
	and.b64  	%rd4085, %rd4072, 4294967295;
	add.s64 	%rd4086, %rd4084, %rd4085;
	mad.lo.s64 	%rd4087, %rd4020, %rd4078, %rd4086;
	shr.u64 	%rd4088, %rd4087, 32;
	and.b64  	%rd4089, %rd4076, 4294967295;
	add.s64 	%rd4090, %rd4088, %rd4089;
	mad.lo.s64 	%rd4091, %rd4023, %rd4078, %rd4090;
	shr.u64 	%rd4092, %rd4091, 32;
	and.b64  	%rd4093, %rd187, 4294967295;
	and.b64  	%rd4094, %rd4083, 4294967295;
	mad.lo.s64 	%rd4911, %rd4015, %rd4093, %rd4094;
	shr.u64 	%rd4095, %rd4911, 32;
	and.b64  	%rd4096, %rd4087, 4294967295;
	add.s64 	%rd4097, %rd4095, %rd4096;
	mad.lo.s64 	%rd4098, %rd4017, %rd4093, %rd4097;
	shr.u64 	%rd4099, %rd4098, 32;
	and.b64  	%rd4100, %rd4091, 4294967295;
	add.s64 	%rd4101, %rd4099, %rd4100;
	mad.lo.s64 	%rd4102, %rd4020, %rd4093, %rd4101;
	shr.u64 	%rd4103, %rd4102, 32;
	and.b64  	%rd4104, %rd188, 4294967295;
	and.b64  	%rd4105, %rd4098, 4294967295;
	mad.lo.s64 	%rd4912, %rd4015, %rd4104, %rd4105;
	shr.u64 	%rd4106, %rd4912, 32;
	and.b64  	%rd4107, %rd4102, 4294967295;
	add.s64 	%rd4108, %rd4106, %rd4107;
	mad.lo.s64 	%rd4109, %rd4017, %rd4104, %rd4108;
	shr.u64 	%rd4110, %rd4109, 32;
	and.b64  	%rd4111, %rd189, 4294967295;
	and.b64  	%rd4112, %rd4109, 4294967295;
	mad.lo.s64 	%rd4913, %rd4015, %rd4111, %rd4112;
	shr.u64 	%rd4113, %rd4913, 32;
	cvt.u64.u32 	%rd4114, %r84;
	cvt.u32.u64 	%r1673, %rd4110;
	cvt.u32.u64 	%r1674, %rd4103;
	cvt.u32.u64 	%r1675, %rd4092;
	cvt.u32.u64 	%r1676, %rd4077;
	cvt.u32.u64 	%r1677, %rd4058;
	cvt.u32.u64 	%r1678, %rd4034;
	cvt.u32.u64 	%r1679, %rd183;
	cvt.u32.u64 	%r1680, %rd4035;
	mad.lo.s32 	%r1681, %r1679, %r1680, %r1678;
	add.s32 	%r1682, %r1677, %r1681;
	cvt.u32.u64 	%r1683, %rd184;
	cvt.u32.u64 	%r1684, %rd4861;
	mad.lo.s32 	%r1685, %r1684, %r1683, %r1682;
	add.s32 	%r1686, %r1676, %r1685;
	cvt.u32.u64 	%r1687, %rd185;
	cvt.u32.u64 	%r1688, %rd4860;
	mad.lo.s32 	%r1689, %r1688, %r1687, %r1686;
	add.s32 	%r1690, %r1675, %r1689;
	cvt.u32.u64 	%r1691, %rd186;
	cvt.u32.u64 	%r1692, %rd4859;
	mad.lo.s32 	%r1693, %r1692, %r1691, %r1690;
	add.s32 	%r1694, %r1674, %r1693;
	cvt.u32.u64 	%r1695, %rd187;
	cvt.u32.u64 	%r1696, %rd4858;
	mad.lo.s32 	%r1697, %r1696, %r1695, %r1694;
	add.s32 	%r1698, %r1673, %r1697;
	cvt.u32.u64 	%r1699, %rd188;
	cvt.u32.u64 	%r1700, %rd4857;
	mad.lo.s32 	%r1701, %r1700, %r1699, %r1698;
	cvt.u32.u64 	%r1702, %rd4113;
	add.s32 	%r1703, %r1702, %r1701;
	cvt.u32.u64 	%r1704, %rd189;
	cvt.u32.u64 	%r1705, %rd4856;
	mad.lo.s32 	%r1706, %r1705, %r1704, %r1703;
	cvt.u32.u64 	%r1707, %rd4855;
	cvt.u32.u64 	%r1708, %rd4114;
	mad.lo.s32 	%r1884, %r1707, %r1708, %r1706;
$L__BB1_394:
	cvt.u32.u64 	%r291, %rd4913;
	cvt.u32.u64 	%r292, %rd4912;
	cvt.u32.u64 	%r293, %rd4911;
	cvt.u32.u64 	%r294, %rd4910;
	cvt.u32.u64 	%r295, %rd4909;
	cvt.u32.u64 	%r296, %rd4908;
	setp.gt.u32 	%p426, %r1884, %r259;
	@%p426 bra 	$L__BB1_408;
	setp.lt.u32 	%p427, %r1884, %r259;
	@%p427 bra 	$L__BB1_409;
	ld.const.u32 	%r1709, [P+24];
	setp.lt.u32 	%p428, %r1709, %r291;
	@%p428 bra 	$L__BB1_408;
	setp.gt.u32 	%p429, %r1709, %r291;
	@%p429 bra 	$L__BB1_409;
	cvt.u32.u64 	%r1711, %rd872;
	setp.lt.u32 	%p430, %r1711, %r292;
	@%p430 bra 	$L__BB1_408;
	setp.gt.u32 	%p431, %r1711, %r292;
	@%p431 bra 	$L__BB1_409;
	cvt.u32.u64 	%r1713, %rd785;
	setp.lt.u32 	%p432, %r1713, %r293;
	@%p432 bra 	$L__BB1_408;
	setp.gt.u32 	%p433, %r1713, %r293;
	@%p433 bra 	$L__BB1_409;
	cvt.u32.u64 	%r1715, %rd873;
	setp.lt.u32 	%p434, %r1715, %r294;
	@%p434 bra 	$L__BB1_408;
	setp.gt.u32 	%p435, %r1715, %r294;
	@%p435 bra 	$L__BB1_409;
	cvt.u32.u64 	%r1717, %rd871;
	setp.lt.u32 	%p436, %r1717, %r295;
	@%p436 bra 	$L__BB1_408;
	setp.gt.u32 	%p437, %r1717, %r295;
	@%p437 bra 	$L__BB1_409;
	cvt.u32.u64 	%r1719, %rd874;
	setp.lt.u32 	%p438, %r1719, %r296;
	@%p438 bra 	$L__BB1_408;
	cvt.u32.u64 	%r1720, %rd875;
	setp.gt.u32 	%p439, %r1719, %r296;
	cvt.u32.u64 	%r1722, %rd4907;
	setp.gt.u32 	%p440, %r1720, %r1722;
	or.pred  	%p441, %p439, %p440;
	@%p441 bra 	$L__BB1_409;
$L__BB1_408:
	and.b64  	%rd4283, %rd4907, 4294967295;
	sub.s64 	%rd4907, %rd4283, %rd875;
	shr.u64 	%rd4284, %rd4907, 63;
	and.b64  	%rd4285, %rd4908, 4294967295;
	add.s64 	%rd4286, %rd4284, %rd874;
	sub.s64 	%rd4908, %rd4285, %rd4286;
	shr.u64 	%rd4287, %rd4908, 63;
	and.b64  	%rd4288, %rd4909, 4294967295;
	add.s64 	%rd4289, %rd4287, %rd871;
	sub.s64 	%rd4909, %rd4288, %rd4289;
	shr.u64 	%rd4290, %rd4909, 63;
	and.b64  	%rd4291, %rd4910, 4294967295;
	add.s64 	%rd4292, %rd4290, %rd873;
	sub.s64 	%rd4910, %rd4291, %rd4292;
	shr.u64 	%rd4293, %rd4910, 63;
	and.b64  	%rd4294, %rd4911, 4294967295;
	add.s64 	%rd4295, %rd4293, %rd785;
	sub.s64 	%rd4911, %rd4294, %rd4295;
	shr.u64 	%rd4296, %rd4911, 63;
	and.b64  	%rd4297, %rd4912, 4294967295;
	add.s64 	%rd4298, %rd4296, %rd872;
	sub.s64 	%rd4912, %rd4297, %rd4298;
	shr.u64 	%rd4299, %rd4912, 63;
	and.b64  	%rd4300, %rd4913, 4294967295;
	add.s64 	%rd4301, %rd4299, %rd876;
	sub.s64 	%rd4913, %rd4300, %rd4301;
	shr.u64 	%rd4302, %rd4913, 63;
	cvt.u32.u64 	%r1778, %rd4302;
	add.s32 	%r1779, %r259, %r1778;
	sub.s32 	%r1884, %r1884, %r1779;
	bra.uni 	$L__BB1_394;
$L__BB1_409:
	and.b64  	%rd4116, %rd4900, 4294967295;
	and.b64  	%rd4117, %rd4907, 4294967295;
	sub.s64 	%rd4118, %rd4116, %rd4117;
	cvt.u32.u64 	%r1903, %rd4118;
	shr.u64 	%rd4119, %rd4118, 63;
	and.b64  	%rd4120, %rd4901, 4294967295;
	and.b64  	%rd4121, %rd4908, 4294967295;
	add.s64 	%rd4122, %rd4119, %rd4121;
	sub.s64 	%rd4919, %rd4120, %rd4122;
	shr.u64 	%rd4123, %rd4919, 63;
	and.b64  	%rd4124, %rd4902, 4294967295;
	and.b64  	%rd4125, %rd4909, 4294967295;
	add.s64 	%rd4126, %rd4123, %rd4125;
	sub.s64 	%rd4918, %rd4124, %rd4126;
	shr.u64 	%rd4127, %rd4918, 63;
	and.b64  	%rd4128, %rd4903, 4294967295;
	and.b64  	%rd4129, %rd4910, 4294967295;
	add.s64 	%rd4130, %rd4127, %rd4129;
	sub.s64 	%rd4917, %rd4128, %rd4130;
	shr.u64 	%rd4131, %rd4917, 63;
	and.b64  	%rd4132, %rd4904, 4294967295;
	and.b64  	%rd4133, %rd4911, 4294967295;
	add.s64 	%rd4134, %rd4131, %rd4133;
	sub.s64 	%rd4916, %rd4132, %rd4134;
	shr.u64 	%rd4135, %rd4916, 63;
	and.b64  	%rd4136, %rd4905, 4294967295;
	and.b64  	%rd4137, %rd4912, 4294967295;
	add.s64 	%rd4138, %rd4135, %rd4137;
	sub.s64 	%rd4915, %rd4136, %rd4138;
	shr.u64 	%rd4139, %rd4915, 63;
	and.b64  	%rd4140, %rd4906, 4294967295;
	and.b64  	%rd4141, %rd4913, 4294967295;
	add.s64 	%rd4142, %rd4139, %rd4141;
	sub.s64 	%rd4914, %rd4140, %rd4142;
	shr.u64 	%rd4143, %rd4914, 63;
	cvt.u64.u32 	%rd4144, %r1883;
	cvt.u64.u32 	%rd4145, %r1884;
	add.s64 	%rd4146, %rd4143, %rd4145;
	sub.s64 	%rd4147, %rd4144, %rd4146;
	cvt.u32.u64 	%r1896, %rd4147;
	setp.gt.s64 	%p442, %rd4147, -1;
	@%p442 bra 	$L__BB1_411;
	cvt.u32.u64 	%r1723, %rd875;
	add.s32 	%r1903, %r1723, %r1903;
	setp.lt.u32 	%p443, %r1903, %r1723;
	selp.u64 	%rd4148, 1, 0, %p443;
	and.b64  	%rd4149, %rd4919, 4294967295;
	add.s64 	%rd4150, %rd4149, %rd4148;
	add.s64 	%rd4919, %rd4150, %rd874;
	shr.u64 	%rd4151, %rd4919, 32;
	and.b64  	%rd4152, %rd4918, 4294967295;
	add.s64 	%rd4153, %rd4151, %rd4152;
	add.s64 	%rd4918, %rd4153, %rd871;
	shr.u64 	%rd4154, %rd4918, 32;
	and.b64  	%rd4155, %rd4917, 4294967295;
	add.s64 	%rd4156, %rd4154, %rd4155;
	add.s64 	%rd4917, %rd4156, %rd873;
	shr.u64 	%rd4157, %rd4917, 32;
	and.b64  	%rd4158, %rd4916, 4294967295;
	add.s64 	%rd4159, %rd4157, %rd4158;
	add.s64 	%rd4916, %rd4159, %rd785;
	shr.u64 	%rd4160, %rd4916, 32;
	and.b64  	%rd4161, %rd4915, 4294967295;
	add.s64 	%rd4162, %rd4160, %rd4161;
	add.s64 	%rd4915, %rd4162, %rd872;
	shr.u64 	%rd4163, %rd4915, 32;
	and.b64  	%rd4164, %rd4914, 4294967295;
	add.s64 	%rd4165, %rd4163, %rd4164;
	add.s64 	%rd4914, %rd4165, %rd876;
	{ .reg .b32 tmp; mov.b64 {tmp, %r1724}, %rd4914; }
	add.s32 	%r1725, %r1896, %r1724;
	add.s32 	%r1896, %r1725, %r259;
$L__BB1_411:
	cvt.u32.u64 	%r1902, %rd4919;
	cvt.u32.u64 	%r1901, %rd4918;
	cvt.u32.u64 	%r1900, %rd4917;
	cvt.u32.u64 	%r1899, %rd4916;
	cvt.u32.u64 	%r1898, %rd4915;
	cvt.u32.u64 	%r1897, %rd4914;
	mul.wide.u32 	%rd4166, %r395, 96;
	mov.u64 	%rd4167, JUMP_TABLE;
	add.s64 	%rd4168, %rd4167, %rd4166;
	ld.const.u32 	%rd4169, [%rd4168+64];
	mul.lo.s64 	%rd4920, %rd4169, %rd3;
	shr.u64 	%rd4170, %rd4920, 32;
	ld.const.u32 	%rd4171, [%rd4168+68];
	mad.lo.s64 	%rd4172, %rd4171, %rd3, %rd4170;
	shr.u64 	%rd4173, %rd4172, 32;
	ld.const.u32 	%rd4174, [%rd4168+72];
	mad.lo.s64 	%rd4175, %rd4174, %rd3, %rd4173;
	shr.u64 	%rd4176, %rd4175, 32;
	ld.const.u32 	%rd4177, [%rd4168+76];
	mad.lo.s64 	%rd4178, %rd4177, %rd3, %rd4176;
	shr.u64 	%rd4179, %rd4178, 32;
	ld.const.u32 	%rd4180, [%rd4168+80];
	mad.lo.s64 	%rd4181, %rd4180, %rd3, %rd4179;
	shr.u64 	%rd4182, %rd4181, 32;
	ld.const.u32 	%rd4183, [%rd4168+84];
	mad.lo.s64 	%rd4184, %rd4183, %rd3, %rd4182;
	shr.u64 	%rd4185, %rd4184, 32;
	ld.const.u32 	%rd4186, [%rd4168+88];
	mad.lo.s64 	%rd4187, %rd4186, %rd3, %rd4185;
	shr.u64 	%rd4188, %rd4187, 32;
	ld.const.u32 	%rd4189, [%rd4168+92];
	and.b64  	%rd4190, %rd4172, 4294967295;
	mad.lo.s64 	%rd4921, %rd4169, %rd5, %rd4190;
	shr.u64 	%rd4191, %rd4921, 32;
	and.b64  	%rd4192, %rd4175, 4294967295;
	add.s64 	%rd4193, %rd4191, %rd4192;
	mad.lo.s64 	%rd4194, %rd4171, %rd5, %rd4193;
	shr.u64 	%rd4195, %rd4194, 32;
	and.b64  	%rd4196, %rd4178, 4294967295;
	add.s64 	%rd4197, %rd4195, %rd4196;
	mad.lo.s64 	%rd4198, %rd4174, %rd5, %rd4197;
	shr.u64 	%rd4199, %rd4198, 32;
	and.b64  	%rd4200, %rd4181, 4294967295;
	add.s64 	%rd4201, %rd4199, %rd4200;
	mad.lo.s64 	%rd4202, %rd4177, %rd5, %rd4201;
	shr.u64 	%rd4203, %rd4202, 32;
	and.b64  	%rd4204, %rd4184, 4294967295;
	add.s64 	%rd4205, %rd4203, %rd4204;
	mad.lo.s64 	%rd4206, %rd4180, %rd5, %rd4205;
	shr.u64 	%rd4207, %rd4206, 32;
	and.b64  	%rd4208, %rd4187, 4294967295;
	add.s64 	%rd4209, %rd4207, %rd4208;
	mad.lo.s64 	%rd4210, %rd4183, %rd5, %rd4209;
	shr.u64 	%rd4211, %rd4210, 32;
	and.b64  	%rd4212, %rd4194, 4294967295;
	mad.lo.s64 	%rd4922, %rd4169, %rd6, %rd4212;
	shr.u64 	%rd4213, %rd4922, 32;
	and.b64  	%rd4214, %rd4198, 4294967295;
	add.s64 	%rd4215, %rd4213, %rd4214;
	mad.lo.s64 	%rd4216, %rd4171, %rd6, %rd4215;
	shr.u64 	%rd4217, %rd4216, 32;
	and.b64  	%rd4218, %rd4202, 4294967295;
	add.s64 	%rd4219, %rd4217, %rd4218;
	mad.lo.s64 	%rd4220, %rd4174, %rd6, %rd4219;
	shr.u64 	%rd4221, %rd4220, 32;
	and.b64  	%rd4222, %rd4206, 4294967295;
	add.s64 	%rd4223, %rd4221, %rd4222;
	mad.lo.s64 	%rd4224, %rd4177, %rd6, %rd4223;
	shr.u64 	%rd4225, %rd4224, 32;
	and.b64  	%rd4226, %rd4210, 4294967295;
	add.s64 	%rd4227, %rd4225, %rd4226;
	mad.lo.s64 	%rd4228, %rd4180, %rd6, %rd4227;
	shr.u64 	%rd4229, %rd4228, 32;
	and.b64  	%rd4230, %rd4216, 4294967295;
	mad.lo.s64 	%rd4923, %rd4169, %rd7, %rd4230;
	shr.u64 	%rd4231, %rd4923, 32;
	and.b64  	%rd4232, %rd4220, 4294967295;
	add.s64 	%rd4233, %rd4231, %rd4232;
	mad.lo.s64 	%rd4234, %rd4171, %rd7, %rd4233;
	shr.u64 	%rd4235, %rd4234, 32;
	and.b64  	%rd4236, %rd4224, 4294967295;
	add.s64 	%rd4237, %rd4235, %rd4236;
	mad.lo.s64 	%rd4238, %rd4174, %rd7, %rd4237;
	shr.u64 	%rd4239, %rd4238, 32;
	and.b64  	%rd4240, %rd4228, 4294967295;
	add.s64 	%rd4241, %rd4239, %rd4240;
	mad.lo.s64 	%rd4242, %rd4177, %rd7, %rd4241;
	shr.u64 	%rd4243, %rd4242, 32;
	and.b64  	%rd4244, %rd4234, 4294967295;
	mad.lo.s64 	%rd4924, %rd4169, %rd8, %rd4244;
	shr.u64 	%rd4245, %rd4924, 32;
	and.b64  	%rd4246, %rd4238, 4294967295;
	add.s64 	%rd4247, %rd4245, %rd4246;
	mad.lo.s64 	%rd4248, %rd4171, %rd8, %rd4247;
	shr.u64 	%rd4249, %rd4248, 32;
	and.b64  	%rd4250, %rd4242, 4294967295;
	add.s64 	%rd4251, %rd4249, %rd4250;
	mad.lo.s64 	%rd4252, %rd4174, %rd8, %rd4251;
	shr.u64 	%rd4253, %rd4252, 32;
	and.b64  	%rd4254, %rd4248, 4294967295;
	mad.lo.s64 	%rd4925, %rd4169, %rd9, %rd4254;
	shr.u64 	%rd4255, %rd4925, 32;
	and.b64  	%rd4256, %rd4252, 4294967295;
	add.s64 	%rd4257, %rd4255, %rd4256;
	mad.lo.s64 	%rd4258, %rd4171, %rd9, %rd4257;
	shr.u64 	%rd4259, %rd4258, 32;
	and.b64  	%rd4260, %rd4258, 4294967295;
	mad.lo.s64 	%rd4926, %rd4169, %rd10, %rd4260;
	shr.u64 	%rd4261, %rd4926, 32;
	cvt.u32.u64 	%r1727, %rd4259;
	cvt.u32.u64 	%r1728, %rd4253;
	cvt.u32.u64 	%r1729, %rd4243;
	cvt.u32.u64 	%r1730, %rd4229;
	cvt.u32.u64 	%r1731, %rd4211;
	cvt.u32.u64 	%r1732, %rd4188;
	cvt.u32.u64 	%r1733, %rd4189;
	cvt.u32.u64 	%r1734, %rd3;
	mad.lo.s32 	%r1735, %r1733, %r1734, %r1732;
	add.s32 	%r1736, %r1731, %r1735;
	cvt.u32.u64 	%r1737, %rd4186;
	cvt.u32.u64 	%r1738, %rd5;
	mad.lo.s32 	%r1739, %r1737, %r1738, %r1736;
	add.s32 	%r1740, %r1730, %r1739;
	cvt.u32.u64 	%r1741, %rd4183;
	cvt.u32.u64 	%r1742, %rd6;
	mad.lo.s32 	%r1743, %r1741, %r1742, %r1740;
	add.s32 	%r1744, %r1729, %r1743;
	cvt.u32.u64 	%r1745, %rd4180;
	cvt.u32.u64 	%r1746, %rd7;
	mad.lo.s32 	%r1747, %r1745, %r1746, %r1744;
	add.s32 	%r1748, %r1728, %r1747;
	cvt.u32.u64 	%r1749, %rd4177;
	cvt.u32.u64 	%r1750, %rd8;
	mad.lo.s32 	%r1751, %r1749, %r1750, %r1748;
	add.s32 	%r1752, %r1727, %r1751;
	cvt.u32.u64 	%r1753, %rd4174;
	cvt.u32.u64 	%r1754, %rd9;
	mad.lo.s32 	%r1755, %r1753, %r1754, %r1752;
	cvt.u32.u64 	%r1756, %rd4261;
	add.s32 	%r1757, %r1756, %r1755;
	cvt.u32.u64 	%r1758, %rd4171;
	cvt.u32.u64 	%r1759, %rd10;
	mad.lo.s32 	%r1760, %r1758, %r1759, %r1757;
	cvt.u32.u64 	%r1761, %rd4169;
	mad.lo.s32 	%r1888, %r1761, %r425, %r1760;
$L__BB1_412:
	cvt.u32.u64 	%r1889, %rd4926;
	cvt.u32.u64 	%r1890, %rd4925;
	cvt.u32.u64 	%r1891, %rd4924;
	cvt.u32.u64 	%r1892, %rd4923;
	cvt.u32.u64 	%r1893, %rd4922;
	cvt.u32.u64 	%r1894, %rd4921;
	cvt.u32.u64 	%r1895, %rd4920;
	setp.gt.u32 	%p444, %r1888, %r259;
	@%p444 bra 	$L__BB1_426;
	setp.lt.u32 	%p445, %r1888, %r259;
	@%p445 bra 	$L__BB1_294;
	cvt.u32.u64 	%r1763, %rd876;
	setp.lt.u32 	%p446, %r1763, %r1889;
	@%p446 bra 	$L__BB1_426;
	setp.gt.u32 	%p447, %r1763, %r1889;
	@%p447 bra 	$L__BB1_294;
	cvt.u32.u64 	%r1765, %rd872;
	setp.lt.u32 	%p448, %r1765, %r1890;
	@%p448 bra 	$L__BB1_426;
	setp.gt.u32 	%p449, %r1765, %r1890;
	@%p449 bra 	$L__BB1_294;
	cvt.u32.u64 	%r1767, %rd785;
	setp.lt.u32 	%p450, %r1767, %r1891;
	@%p450 bra 	$L__BB1_426;
	setp.gt.u32 	%p451, %r1767, %r1891;
	@%p451 bra 	$L__BB1_294;
	cvt.u32.u64 	%r1769, %rd873;
	setp.lt.u32 	%p452, %r1769, %r1892;
	@%p452 bra 	$L__BB1_426;
	setp.gt.u32 	%p453, %r1769, %r1892;
	@%p453 bra 	$L__BB1_294;
	cvt.u32.u64 	%r1771, %rd871;
	setp.lt.u32 	%p454, %r1771, %r1893;
	@%p454 bra 	$L__BB1_426;
	setp.gt.u32 	%p455, %r1771, %r1893;
	@%p455 bra 	$L__BB1_294;
	cvt.u32.u64 	%r1773, %rd874;
	setp.lt.u32 	%p456, %r1773, %r1894;
	@%p456 bra 	$L__BB1_426;
	cvt.u32.u64 	%r1775, %rd875;
	setp.gt.u32 	%p457, %r1773, %r1894;
	setp.gt.u32 	%p458, %r1775, %r1895;
	or.pred  	%p459, %p457, %p458;
	@%p459 bra 	$L__BB1_294;
$L__BB1_426:
	and.b64  	%rd4263, %rd4920, 4294967295;
	sub.s64 	%rd4920, %rd4263, %rd875;
	shr.u64 	%rd4264, %rd4920, 63;
	and.b64  	%rd4265, %rd4921, 4294967295;
	add.s64 	%rd4266, %rd4264, %rd874;
	sub.s64 	%rd4921, %rd4265, %rd4266;
	shr.u64 	%rd4267, %rd4921, 63;
	and.b64  	%rd4268, %rd4922, 4294967295;
	add.s64 	%rd4269, %rd4267, %rd871;
	sub.s64 	%rd4922, %rd4268, %rd4269;
	shr.u64 	%rd4270, %rd4922, 63;
	and.b64  	%rd4271, %rd4923, 4294967295;
	add.s64 	%rd4272, %rd4270, %rd873;
	sub.s64 	%rd4923, %rd4271, %rd4272;
	shr.u64 	%rd4273, %rd4923, 63;
	and.b64  	%rd4274, %rd4924, 4294967295;
	add.s64 	%rd4275, %rd4273, %rd785;
	sub.s64 	%rd4924, %rd4274, %rd4275;
	shr.u64 	%rd4276, %rd4924, 63;
	and.b64  	%rd4277, %rd4925, 4294967295;
	add.s64 	%rd4278, %rd4276, %rd872;
	sub.s64 	%rd4925, %rd4277, %rd4278;
	shr.u64 	%rd4279, %rd4925, 63;
	and.b64  	%rd4280, %rd4926, 4294967295;
	add.s64 	%rd4281, %rd4279, %rd876;
	sub.s64 	%rd4926, %rd4280, %rd4281;
	shr.u64 	%rd4282, %rd4926, 63;
	cvt.u32.u64 	%r1776, %rd4282;
	add.s32 	%r1777, %r259, %r1776;
	sub.s32 	%r1888, %r1888, %r1777;
	bra.uni 	$L__BB1_412;

}


// ===== COMPILED SASS (sm_100) =====

	.target	sm_100

	.elftype	@"ET_EXEC"


//--------------------- .note.nv.tkinfo           --------------------------
	.section	.note.nv.tkinfo,"",@"SHT_NOTE"
	.sectionflags	@"SHF_NOTE_NV_TKINFO"
	.tkinfo
        /*0018*/ 	.word	0x00000002
        /*0030*/ 	.string	""
        /*0030*/ 	.string	"ptxas"
        /*0030*/ 	.string	"Cuda compilation tools, release 13.0, V13.0.88"
        /*0030*/ 	.string	"Build cuda_13.0.r13.0/compiler.36424714_0"
        /*0030*/ 	.string	"-arch sm_100 -m 64 "



//--------------------- .note.nv.cuinfo           --------------------------
	.section	.note.nv.cuinfo,"",@"SHT_NOTE"
	.sectionflags	@"SHF_NOTE_NV_CUINFO"
        /*0018*/ 	.short	0x0002
        /*001a*/ 	.short	0x0064
        /*001c*/ 	.short	0x0082
	.zero		2


//--------------------- .nv.info                  --------------------------
	.section	.nv.info,"",@"SHT_CUDA_INFO"
	.align	4


	//----- nvinfo : EIATTR_REGCOUNT
	.align		4
        /*0000*/ 	.byte	0x04, 0x2f
        /*0002*/ 	.short	(.L_7 - .L_6)
	.align		4
.L_6:
        /*0004*/ 	.word	index@(_Z17kangaroo_step_optP5PointPmPjS0_P4Trapjjjjiim)
        /*0008*/ 	.word	0x000000b0


	//----- nvinfo : EIATTR_FRAME_SIZE
	.align		4
.L_7:
        /*000c*/ 	.byte	0x04, 0x11
        /*000e*/ 	.short	(.L_9 - .L_8)
	.align		4
.L_8:
        /*0010*/ 	.word	index@($__internal_1_$__cuda_sm20_rem_u64)
        /*0014*/ 	.word	0x000000e0


	//----- nvinfo : EIATTR_FRAME_SIZE
	.align		4
.L_9:
        /*0018*/ 	.byte	0x04, 0x11
        /*001a*/ 	.short	(.L_11 - .L_10)
	.align		4
.L_10:
        /*001c*/ 	.word	index@($__internal_0_$__cuda_sm20_div_u64)
        /*0020*/ 	.word	0x000000e0


	//----- nvinfo : EIATTR_FRAME_SIZE
	.align		4
.L_11:
        /*0024*/ 	.byte	0x04, 0x11
        /*0026*/ 	.short	(.L_13 - .L_12)
	.align		4
.L_12:
        /*0028*/ 	.word	index@(_Z17kangaroo_step_optP5PointPmPjS0_P4Trapjjjjiim)
        /*002c*/ 	.word	0x000000e0


	//----- nvinfo : EIATTR_REGCOUNT
	.align		4
.L_13:
        /*0030*/ 	.byte	0x04, 0x2f
        /*0032*/ 	.short	(.L_15 - .L_14)
	.align		4
.L_14:
        /*0034*/ 	.word	index@(_Z11step_kernelP13KangarooStateiPK5PointPj)
        /*0038*/ 	.word	0x00000050


	//----- nvinfo : EIATTR_FRAME_SIZE
	.align		4
.L_15:
        /*003c*/ 	.byte	0x04, 0x11
        /*003e*/ 	.short	(.L_17 - .L_16)
	.align		4
.L_16:
        /*0040*/ 	.word	index@(_Z11step_kernelP13KangarooStateiPK5PointPj)
        /*0044*/ 	.word	0x00000000


	//----- nvinfo : EIATTR_MIN_STACK_SIZE
	.align		4
.L_17:
        /*0048*/ 	.byte	0x04, 0x12
        /*004a*/ 	.short	(.L_19 - .L_18)
	.align		4
.L_18:
        /*004c*/ 	.word	index@(_Z11step_kernelP13KangarooStateiPK5PointPj)
        /*0050*/ 	.word	0x00000000


	//----- nvinfo : EIATTR_MIN_STACK_SIZE
	.align		4
.L_19:
        /*0054*/ 	.byte	0x04, 0x12
        /*0056*/ 	.short	(.L_21 - .L_20)
	.align		4
.L_20:
        /*0058*/ 	.word	index@(_Z17kangaroo_step_optP5PointPmPjS0_P4Trapjjjjiim)
        /*005c*/ 	.word	0x000000e0
.L_21:


//--------------------- .nv.compat                --------------------------
	.section	.nv.compat,"",@"SHT_CUDA_COMPAT_INFO"
	.align	4
        /*0000*/ 	.byte	0x02, 0x09, 0x00, 0x00, 0x02, 0x02, 0x01, 0x00, 0x02, 0x05, 0x05, 0x00, 0x03, 0x07, 0x01, 0x01
        /*0010*/ 	.byte	0x02, 0x03, 0x00, 0x00, 0x02, 0x06, 0x01, 0x00, 0x04, 0x0b, 0x08, 0x00, 0x09, 0x00, 0x00, 0x00
        /*0020*/ 	.byte	0x00, 0x00, 0x00, 0x00


//--------------------- .nv.info._Z11step_kernelP13KangarooStateiPK5PointPj --------------------------
	.section	.nv.info._Z11step_kernelP13KangarooStateiPK5PointPj,"",@"SHT_CUDA_INFO"
	.sectionflags	@""
	.align	4


	//----- nvinfo : EIATTR_CUDA_API_VERSION
	.align		4
        /*0000*/ 	.byte	0x04, 0x37
        /*0002*/ 	.short	(.L_23 - .L_22)
.L_22:
        /*0004*/ 	.word	0x00000082


	//----- nvinfo : EIATTR_KPARAM_INFO
	.align		4
.L_23:
        /*0008*/ 	.byte	0x04, 0x17
        /*000a*/ 	.short	(.L_25 - .L_24)
.L_24:
        /*000c*/ 	.word	0x00000000
        /*0010*/ 	.short	0x0003
        /*0012*/ 	.short	0x0018
        /*0014*/ 	.byte	0x00, 0xf5, 0x21, 0x00


	//----- nvinfo : EIATTR_KPARAM_INFO
	.align		4
.L_25:
        /*0018*/ 	.byte	0x04, 0x17
        /*001a*/ 	.short	(.L_27 - .L_26)
.L_26:
        /*001c*/ 	.word	0x00000000
        /*0020*/ 	.short	0x0002
        /*0022*/ 	.short	0x0010
        /*0024*/ 	.byte	0x00, 0xf5, 0x21, 0x00


	//----- nvinfo : EIATTR_KPARAM_INFO
	.align		4
.L_27:
        /*0028*/ 	.byte	0x04, 0x17
        /*002a*/ 	.short	(.L_29 - .L_28)
.L_28:
        /*002c*/ 	.word	0x00000000
        /*0030*/ 	.short	0x0001
        /*0032*/ 	.short	0x0008
        /*0034*/ 	.byte	0x00, 0xf0, 0x11, 0x00


	//----- nvinfo : EIATTR_KPARAM_INFO
	.align		4
.L_29:
        /*0038*/ 	.byte	0x04, 0x17
        /*003a*/ 	.short	(.L_31 - .L_30)
.L_30:
        /*003c*/ 	.word	0x00000000
        /*0040*/ 	.short	0x0000
        /*0042*/ 	.short	0x0000
        /*0044*/ 	.byte	0x00, 0xf5, 0x21, 0x00


	//----- nvinfo : EIATTR_SPARSE_MMA_MASK
	.align		4
.L_31:
        /*0048*/ 	.byte	0x03, 0x50
        /*004a*/ 	.short	0x0000


	//----- nvinfo : EIATTR_MAXREG_COUNT
	.align		4
        /*004c*/ 	.byte	0x03, 0x1b
        /*004e*/ 	.short	0x00ff


	//----- nvinfo : EIATTR_MERCURY_ISA_VERSION
	.align		4
        /*0050*/ 	.byte	0x03, 0x5f
        /*0052*/ 	.short	0x0101


	//----- nvinfo : EIATTR_VRC_CTA_INIT_COUNT
	.align		4
        /*0054*/ 	.byte	0x02, 0x4a
	.zero		1
	.zero		1


	//----- nvinfo : EIATTR_EXIT_INSTR_OFFSETS
	.align		4
        /*0058*/ 	.byte	0x04, 0x1c
        /*005a*/ 	.short	(.L_33 - .L_32)


	//   ....[0]....
.L_32:
        /*005c*/ 	.word	0x00000070


	//   ....[1]....
        /*0060*/ 	.word	0x00015890


	//   ....[2]....
        /*0064*/ 	.word	0x00015a70


	//----- nvinfo : EIATTR_CRS_STACK_SIZE
	.align		4
.L_33:
        /*0068*/ 	.byte	0x04, 0x1e
        /*006a*/ 	.short	(.L_35 - .L_34)
.L_34:
        /*006c*/ 	.word	0x00000000


	//----- nvinfo : EIATTR_CBANK_PARAM_SIZE
	.align		4
.L_35:
        /*0070*/ 	.byte	0x03, 0x19
        /*0072*/ 	.short	0x0020


	//----- nvinfo : EIATTR_PARAM_CBANK
	.align		4
        /*0074*/ 	.byte	0x04, 0x0a
        /*0076*/ 	.short	(.L_37 - .L_36)
	.align		4
.L_36:
        /*0078*/ 	.word	index@(.nv.constant0._Z11step_kernelP13KangarooStateiPK5PointPj)
        /*007c*/ 	.short	0x0380
        /*007e*/ 	.short	0x0020


	//----- nvinfo : EIATTR_SW_WAR
	.align		4
.L_37:
        /*0080*/ 	.byte	0x04, 0x36
        /*0082*/ 	.short	(.L_39 - .L_38)
.L_38:
        /*0084*/ 	.word	0x00000008
.L_39:


//--------------------- .nv.info._Z17kangaroo_step_optP5PointPmPjS0_P4Trapjjjjiim --------------------------
	.section	.nv.info._Z17kangaroo_step_optP5PointPmPjS0_P4Trapjjjjiim,"",@"SHT_CUDA_INFO"
	.sectionflags	@""
	.align	4


	//----- nvinfo : EIATTR_CUDA_API_VERSION
	.align		4
        /*0000*/ 	.byte	0x04, 0x37
        /*0002*/ 	.short	(.L_41 - .L_40)
.L_40:
        /*0004*/ 	.word	0x00000082


	//----- nvinfo : EIATTR_KPARAM_INFO
	.align		4
.L_41:
        /*0008*/ 	.byte	0x04, 0x17
        /*000a*/ 	.short	(.L_43 - .L_42)
.L_42:
        /*000c*/ 	.word	0x00000000
        /*0010*/ 	.short	0x000b
        /*0012*/ 	.short	0x0040
        /*0014*/ 	.byte	0x00, 0xf0, 0x21, 0x00


	//----- nvinfo : EIATTR_KPARAM_INFO
	.align		4
.L_43:
        /*0018*/ 	.byte	0x04, 0x17
        /*001a*/ 	.short	(.L_45 - .L_44)
.L_44:
        /*001c*/ 	.word	0x00000000
        /*0020*/ 	.short	0x000a
        /*0022*/ 	.short	0x003c
        /*0024*/ 	.byte	0x00, 0xf0, 0x11, 0x00


	//----- nvinfo : EIATTR_KPARAM_INFO
	.align		4
.L_45:
        /*0028*/ 	.byte	0x04, 0x17
        /*002a*/ 	.short	(.L_47 - .L_46)
.L_46:
        /*002c*/ 	.word	0x00000000
        /*0030*/ 	.short	0x0009
        /*0032*/ 	.short	0x0038
        /*0034*/ 	.byte	0x00, 0xf0, 0x11, 0x00


	//----- nvinfo : EIATTR_KPARAM_INFO
	.align		4
.L_47:
        /*0038*/ 	.byte	0x04, 0x17
        /*003a*/ 	.short	(.L_49 - .L_48)
.L_48:
        /*003c*/ 	.word	0x00000000
        /*0040*/ 	.short	0x0008
        /*0042*/ 	.short	0x0034
        /*0044*/ 	.byte	0x00, 0xf0, 0x11, 0x00


	//----- nvinfo : EIATTR_KPARAM_INFO
	.align		4
.L_49:
        /*0048*/ 	.byte	0x04, 0x17
        /*004a*/ 	.short	(.L_51 - .L_50)
.L_50:
        /*004c*/ 	.word	0x00000000
        /*0050*/ 	.short	0x0007
        /*0052*/ 	.short	0x0030
        /*0054*/ 	.byte	0x00, 0xf0, 0x11, 0x00


	//----- nvinfo : EIATTR_KPARAM_INFO
	.align		4
.L_51:
        /*0058*/ 	.byte	0x04, 0x17
        /*005a*/ 	.short	(.L_53 - .L_52)
.L_52:
        /*005c*/ 	.word	0x00000000
        /*0060*/ 	.short	0x0006
        /*0062*/ 	.short	0x002c
        /*0064*/ 	.byte	0x00, 0xf0, 0x11, 0x00


	//----- nvinfo : EIATTR_KPARAM_INFO
	.align		4
.L_53:
        /*0068*/ 	.byte	0x04, 0x17
        /*006a*/ 	.short	(.L_55 - .L_54)
.L_54:
        /*006c*/ 	.word	0x00000000
        /*0070*/ 	.short	0x0005
        /*0072*/ 	.short	0x0028
        /*0074*/ 	.byte	0x00, 0xf0, 0x11, 0x00


	//----- nvinfo : EIATTR_KPARAM_INFO
	.align		4
.L_55:
        /*0078*/ 	.byte	0x04, 0x17
        /*007a*/ 	.short	(.L_57 - .L_56)
.L_56:
        /*007c*/ 	.word	0x00000000
        /*0080*/ 	.short	0x0004
        /*0082*/ 	.short	0x0020
        /*0084*/ 	.byte	0x00, 0xf5, 0x21, 0x00


	//----- nvinfo : EIATTR_KPARAM_INFO
	.align		4
.L_57:
        /*0088*/ 	.byte	0x04, 0x17
        /*008a*/ 	.short	(.L_59 - .L_58)
.L_58:
        /*008c*/ 	.word	0x00000000
        /*0090*/ 	.short	0x0003
        /*0092*/ 	.short	0x0018
        /*0094*/ 	.byte	0x00, 0xf5, 0x21, 0x00


	//----- nvinfo : EIATTR_KPARAM_INFO
	.align		4
.L_59:
        /*0098*/ 	.byte	0x04, 0x17
        /*009a*/ 	.short	(.L_61 - .L_60)
.L_60:
        /*009c*/ 	.word	0x00000000
        /*00a0*/ 	.short	0x0002
        /*00a2*/ 	.short	0x0010
        /*00a4*/ 	.byte	0x00, 0xf5, 0x21, 0x00


	//----- nvinfo : EIATTR_KPARAM_INFO
	.align		4
.L_61:
        /*00a8*/ 	.byte	0x04, 0x17
        /*00aa*/ 	.short	(.L_63 - .L_62)
.L_62:
        /*00ac*/ 	.word	0x00000000
        /*00b0*/ 	.short	0x0001
        /*00b2*/ 	.short	0x0008
        /*00b4*/ 	.byte	0x00, 0xf5, 0x21, 0x00


	//----- nvinfo : EIATTR_KPARAM_INFO
	.align		4
.L_63:
        /*00b8*/ 	.byte	0x04, 0x17
        /*00ba*/ 	.short	(.L_65 - .L_64)
.L_64:
        /*00bc*/ 	.word	0x00000000
        /*00c0*/ 	.short	0x0000
        /*00c2*/ 	.short	0x0000
        /*00c4*/ 	.byte	0x00, 0xf5, 0x21, 0x00


	//----- nvinfo : EIATTR_SPARSE_MMA_MASK
	.align		4
.L_65:
        /*00c8*/ 	.byte	0x03, 0x50
        /*00ca*/ 	.short	0x0000


	//----- nvinfo : EIATTR_MAXREG_COUNT
	.align		4
        /*00cc*/ 	.byte	0x03, 0x1b
        /*00ce*/ 	.short	0x00ff


	//----- nvinfo : EIATTR_NUM_BARRIERS
	.align		4
        /*00d0*/ 	.byte	0x02, 0x4c
        /*00d2*/ 	.byte	0x01
	.zero		1


	//----- nvinfo : EIATTR_MERCURY_ISA_VERSION
	.align		4
        /*00d4*/ 	.byte	0x03, 0x5f
        /*00d6*/ 	.short	0x0101


	//----- nvinfo : EIATTR_VRC_CTA_INIT_COUNT
	.align		4
        /*00d8*/ 	.byte	0x02, 0x4a
	.zero		1
	.zero		1


	//----- nvinfo : EIATTR_EXIT_INSTR_OFFSETS
	.align		4
        /*00dc*/ 	.byte	0x04, 0x1c
        /*00de*/ 	.short	(.L_67 - .L_66)


	//   ....[0]....
.L_66:
        /*00e0*/ 	.word	0x00000080


	//   ....[1]....
        /*00e4*/ 	.word	0x0004b110


	//----- nvinfo : EIATTR_CRS_STACK_SIZE
	.align		4
.L_67:
        /*00e8*/ 	.byte	0x04, 0x1e
        /*00ea*/ 	.short	(.L_69 - .L_68)
.L_68:
        /*00ec*/ 	.word	0x00000000


	//----- nvinfo : EIATTR_CBANK_PARAM_SIZE
	.align		4
.L_69:
        /*00f0*/ 	.byte	0x03, 0x19
        /*00f2*/ 	.short	0x0048


	//----- nvinfo : EIATTR_PARAM_CBANK
	.align		4
        /*00f4*/ 	.byte	0x04, 0x0a
        /*00f6*/ 	.short	(.L_71 - .L_70)
	.align		4
.L_70:
        /*00f8*/ 	.word	index@(.nv.constant0._Z17kangaroo_step_optP5PointPmPjS0_P4Trapjjjjiim)
        /*00fc*/ 	.short	0x0380
        /*00fe*/ 	.short	0x0048


	//----- nvinfo : EIATTR_SW_WAR
	.align		4
.L_71:
        /*0100*/ 	.byte	0x04, 0x36
        /*0102*/ 	.short	(.L_73 - .L_72)
.L_72:
        /*0104*/ 	.word	0x00000008
.L_73:


//--------------------- .nv.callgraph             --------------------------
	.section	.nv.callgraph,"",@"SHT_CUDA_CALLGRAPH"
	.align	4
	.sectionentsize	8
	.align		4
        /*0000*/ 	.word	0x00000000
	.align		4
        /*0004*/ 	.word	0xffffffff
	.align		4
        /*0008*/ 	.word	0x00000000
	.align		4
        /*000c*/ 	.word	0xfffffffe
	.align		4
        /*0010*/ 	.word	0x00000000
	.align		4
        /*0014*/ 	.word	0xfffffffd
	.align		4
        /*0018*/ 	.word	0x00000000
	.align		4
        /*001c*/ 	.word	0xfffffffc


//--------------------- .nv.constant3             --------------------------
	.section	.nv.constant3,"a",@progbits
	.align	8
.nv.constant3:
	.type		CURVE_N,@object
	.size		CURVE_N,(MU_N - CURVE_N)
CURVE_N:
        /*0000*/ 	.byte	0xff, 0xff, 0xff, 0xff, 0xfe, 0xff, 0xff, 0xff, 0xe6, 0xdc, 0xae, 0xba, 0x3b, 0xa0, 0x48, 0xaf
        /*0010*/ 	.byte	0x8c, 0x5e, 0xd2, 0xbf, 0x41, 0x41, 0x36, 0xd0, 0x00, 0x00, 0x00, 0x00, 0x00, 0x00, 0x00, 0x00
	.type		MU_N,@object
	.size		MU_N,(JUMP_SIZE - MU_N)
MU_N:
        /*0020*/ 	.byte	0x01, 0x00, 0x00, 0x00, 0x00, 0x00, 0x00, 0x00, 0x00, 0x00, 0x00, 0x00, 0x00, 0x00, 0x00, 0x00
        /*0030*/ 	.byte	0x19, 0x23, 0x51, 0x45, 0xc4, 0x5f, 0xb7, 0x50, 0x73, 0xa1, 0x2d, 0x40, 0x6b, 0x14, 0xbc, 0x2f
        /*0040*/ 	.byte	0x63, 0xa9, 0xdd, 0x09, 0x4d, 0xb9, 0xfd, 0x02, 0x00, 0x00, 0x00, 0x00, 0x00, 0x00, 0x00, 0x00
        /*0050*/ 	.byte	0x00, 0x00, 0x00, 0x00, 0x00, 0x00, 0x00, 0x00, 0x00, 0x00, 0x00, 0x00, 0x00, 0x00, 0x00, 0x00
	.type		JUMP_SIZE,@object
	.size		JUMP_SIZE,(JUMP_TABLE - JUMP_SIZE)
JUMP_SIZE:
        /*0060*/ 	.byte	0x00, 0x04, 0x00, 0x00, 0x00, 0x00, 0x00, 0x00, 0x00, 0x00, 0x00, 0x00, 0x00, 0x00, 0x00, 0x00
        /*0070*/ 	.byte	0x00, 0x00, 0x00, 0x00, 0x00, 0x00, 0x00, 0x00, 0x00, 0x00, 0x00, 0x00, 0x00, 0x00, 0x00, 0x00
	.type		JUMP_TABLE,@object
	.size		JUMP_TABLE,(P - JUMP_TABLE)
JUMP_TABLE:
	.zero		24576
	.type		P,@object
	.size		P,(PRIME_MULTIPLIERS - P)
P:
        /*6080*/ 	.byte	0xff, 0xff, 0xff, 0xff, 0xff, 0xff, 0xff, 0xff, 0xff, 0xff, 0xff, 0xff, 0xfe, 0xff, 0xff, 0xff
        /*6090*/ 	.byte	0xe6, 0xdc, 0xae, 0xba, 0x3b, 0xa0, 0x48, 0xaf, 0x8c, 0x5e, 0xd2, 0xbf, 0x41, 0x41, 0x36, 0xd0
	.type		PRIME_MULTIPLIERS,@object
	.size		PRIME_MULTIPLIERS,(.L_5 - PRIME_MULTIPLIERS)
PRIME_MULTIPLIERS:
        /*60a0*/ 	.byte	0xb3, 0x00, 0x00, 0x00, 0x00, 0x00, 0x00, 0x00, 0x01, 0x01, 0x00, 0x00, 0x00, 0x00, 0x00, 0x00
        /* <DEDUP_REMOVED lines=15> */
.L_5:


//--------------------- .text._Z11step_kernelP13KangarooStateiPK5PointPj --------------------------
	.section	.text._Z11step_kernelP13KangarooStateiPK5PointPj,"ax",@progbits
	.align	128
        .global         _Z11step_kernelP13KangarooStateiPK5PointPj
        .type           _Z11step_kernelP13KangarooStateiPK5PointPj,@function
        .size           _Z11step_kernelP13KangarooStateiPK5PointPj,(.L_x_739 - _Z11step_kernelP13KangarooStateiPK5PointPj)
        .other          _Z11step_kernelP13KangarooStateiPK5PointPj,@"STO_CUDA_ENTRY STV_DEFAULT"
_Z11step_kernelP13KangarooStateiPK5PointPj:
.text._Z11step_kernelP13KangarooStateiPK5PointPj:
[----:B------:R-:W-:Y:S01]  /*0000*/  LDC R1, c[0x0][0x37c] ;  /* 0x0000df00ff017b82 */ /* 0x000fe20000000800 */
[----:B------:R-:W0:Y:S07]  /*0010*/  S2R R0, SR_TID.X ;  /* 0x0000000000007919 */ /* 0x000e2e0000002100 */
[----:B------:R-:W0:Y:S01]  /*0020*/  S2UR UR4, SR_CTAID.X ;  /* 0x00000000000479c3 */ /* 0x000e220000002500 */
[----:B------:R-:W1:Y:S07]  /*0030*/  LDCU UR5, c[0x0][0x388] ;  /* 0x00007100ff0577ac */ /* 0x000e6e0008000800 */
[----:B------:R-:W0:Y:S02]  /*0040*/  LDC R7, c[0x0][0x360] ;  /* 0x0000d800ff077b82 */ /* 0x000e240000000800 */
[----:B0-----:R-:W-:-:S05]  /*0050*/  IMAD R7, R7, UR4, R0 ;  /* 0x0000000407077c24 */ /* 0x001fca000f8e0200 */
[----:B-1----:R-:W-:-:S13]  /*0060*/  ISETP.GE.AND P0, PT, R7, UR5, PT ;  /* 0x0000000507007c0c */ /* 0x002fda000bf06270 */
[----:B------:R-:W-:Y:S05]  /*0070*/  @P0 EXIT ;  /* 0x000000000000094d */ /* 0x000fea0003800000 */
[----:B------:R-:W0:Y:S01]  /*0080*/  LDC.64 R14, c[0x0][0x380] ;  /* 0x0000e000ff0e7b82 */ /* 0x000e220000000a00 */
[----:B------:R-:W1:Y:S01]  /*0090*/  LDCU.64 UR16, c[0x0][0x358] ;  /* 0x00006b00ff1077ac */ /* 0x000e620008000a00 */
[----:B0-----:R-:W-:-:S05]  /*00a0*/  IMAD.WIDE R14, R7, 0xc0, R14 ;  /* 0x000000c0070e7825 */ /* 0x001fca00078e020e */
[----:B-1----:R-:W2:Y:S04]  /*00b0*/  LDG.E R0, desc[UR16][R14.64+0xb8] ;  /* 0x0000b8100e007981 */ /* 0x002ea8000c1e1900 */
[----:B------:R-:W3:Y:S01]  /*00c0*/  LDG.E.64 R36, desc[UR16][R14.64+0xb0] ;  /* 0x0000b0100e247981 */ /* 0x000ee2000c1e1b00 */
[----:B--2---:R-:W-:-:S13]  /*00d0*/  ISETP.NE.AND P1, PT, R0, RZ, PT ;  /* 0x000000ff0000720c */ /* 0x004fda0003f25270 */
[----:B------:R0:W5:Y:S01]  /*00e0*/  @P1 LDG.E.64 R34, desc[UR16][R14.64+0x60] ;  /* 0x000060100e221981 */ /* 0x000162000c1e1b00 */
[----:B---3--:R-:W-:Y:S01]  /*00f0*/  ISETP.NE.U32.AND P0, PT, R36, RZ, PT ;  /* 0x000000ff2400720c */ /* 0x008fe20003f05070 */
[----:B------:R-:W-:Y:S03]  /*0100*/  BSSY.RECONVERGENT B0, `(.L_x_0) ;  /* 0x0000035000007945 */ /* 0x000fe60003800200 */
[----:B------:R-:W-:-:S13]  /*0110*/  ISETP.NE.AND.EX P0, PT, R37, RZ, PT, P0 ;  /* 0x000000ff2500720c */ /* 0x000fda0003f05300 */
[----:B0-----:R-:W-:Y:S05]  /*0120*/  @P0 BRA `(.L_x_1) ;  /* 0x0000000000c80947 */ /* 0x001fea0003800000 */
[----:B------:R-:W0:Y:S01]  /*0130*/  LDC.64 R4, c[0x0][0x390] ;  /* 0x0000e400ff047b82 */ /* 0x000e220000000a00 */
[----:B------:R-:W-:-:S04]  /*0140*/  SHF.R.S32.HI R0, RZ, 0x1f, R7 ;  /* 0x0000001fff007819 */ /* 0x000fc80000011407 */
[CC--:B------:R-:W-:Y:S02]  /*0150*/  LEA.HI R6, R0.reuse, R7.reuse, RZ, 0xc ;  /* 0x0000000700067211 */ /* 0x0c0fe400078f60ff */
[----:B------:R-:W-:Y:S01]  /*0160*/  LEA.HI R0, R0, R7, RZ, 0x5 ;  /* 0x0000000700007211 */ /* 0x000fe200078f28ff */
[----:B------:R-:W1:Y:S01]  /*0170*/  LDC.64 R2, c[0x0][0x398] ;  /* 0x0000e600ff027b82 */ /* 0x000e620000000a00 */
[----:B------:R-:W-:Y:S02]  /*0180*/  SHF.R.S32.HI R9, RZ, 0xc, R6 ;  /* 0x0000000cff097819 */ /* 0x000fe40000011406 */
[----:B------:R-:W-:-:S05]  /*0190*/  LOP3.LUT R0, R0, 0xffffffe0, RZ, 0xc0, !PT ;  /* 0xffffffe000007812 */ /* 0x000fca00078ec0ff */
[----:B------:R-:W-:Y:S02]  /*01a0*/  IMAD.IADD R7, R7, 0x1, -R0 ;  /* 0x0000000107077824 */ /* 0x000fe400078e0a00 */
[----:B0-----:R-:W-:-:S05]  /*01b0*/  IMAD.WIDE R4, R9, 0x60, R4 ;  /* 0x0000006009047825 */ /* 0x001fca00078e0204 */
[----:B------:R-:W2:Y:S01]  /*01c0*/  LDG.E R8, desc[UR16][R4.64] ;  /* 0x0000001004087981 */ /* 0x000ea2000c1e1900 */
[----:B-1----:R-:W-:-:S03]  /*01d0*/  IMAD.WIDE R2, R7, 0x4, R2 ;  /* 0x0000000407027825 */ /* 0x002fc600078e0202 */
[----:B------:R-:W2:Y:S04]  /*01e0*/  LDG.E R9, desc[UR16][R4.64+0x4] ;  /* 0x0000041004097981 */ /* 0x000ea8000c1e1900 */
[----:B------:R-:W3:Y:S04]  /*01f0*/  LDG.E R10, desc[UR16][R4.64+0x8] ;  /* 0x00000810040a7981 */ /* 0x000ee8000c1e1900 */
[----:B------:R-:W3:Y:S04]  /*0200*/  LDG.E R11, desc[UR16][R4.64+0xc] ;  /* 0x00000c10040b7981 */ /* 0x000ee8000c1e1900 */
[----:B------:R-:W4:Y:S04]  /*0210*/  LDG.E R12, desc[UR16][R4.64+0x10] ;  /* 0x00001010040c7981 */ /* 0x000f28000c1e1900 */
        /* <DEDUP_REMOVED lines=19> */
[----:B------:R-:W4:Y:S01]  /*0350*/  LDG.E R6, desc[UR16][R2.64] ;  /* 0x0000001002067981 */ /* 0x000f22000c1e1900 */
[----:B------:R-:W-:-:S03]  /*0360*/  IMAD.MOV.U32 R7, RZ, RZ, RZ ;  /* 0x000000ffff077224 */ /* 0x000fc600078e00ff */
[----:B------:R0:W-:Y:S04]  /*0370*/  STG.E.64 desc[UR16][R14.64+0x98], RZ ;  /* 0x000098ff0e007986 */ /* 0x0001e8000c101b10 */
[----:B--2---:R0:W-:Y:S04]  /*0380*/  STG.E.64 desc[UR16][R14.64], R8 ;  /* 0x000000080e007986 */ /* 0x0041e8000c101b10 */
[----:B---3--:R0:W-:Y:S04]  /*0390*/  STG.E.64 desc[UR16][R14.64+0x8], R10 ;  /* 0x0000080a0e007986 */ /* 0x0081e8000c101b10 */
[----:B----4-:R0:W-:Y:S04]  /*03a0*/  STG.E.64 desc[UR16][R14.64+0x10], R12 ;  /* 0x0000100c0e007986 */ /* 0x0101e8000c101b10 */
[----:B------:R0:W-:Y:S04]  /*03b0*/  STG.E.64 desc[UR16][R14.64+0x18], R16 ;  /* 0x000018100e007986 */ /* 0x0001e8000c101b10 */
        /* <DEDUP_REMOVED lines=8> */
[----:B------:R0:W-:Y:S02]  /*0440*/  STG.E.64 desc[UR16][R14.64+0x90], R6 ;  /* 0x000090060e007986 */ /* 0x0001e4000c101b10 */
.L_x_1:
[----:B------:R-:W-:Y:S05]  /*0450*/  BSYNC.RECONVERGENT B0 ;  /* 0x0000000000007941 */ /* 0x000fea0003800200 */
.L_x_0:
[----:B0-----:R-:W2:Y:S04]  /*0460*/  LDG.E.64 R24, desc[UR16][R14.64+0x8] ;  /* 0x000008100e187981 */ /* 0x001ea8000c1e1b00 */
[----:B------:R-:W3:Y:S04]  /*0470*/  LDG.E.64 R22, desc[UR16][R14.64] ;  /* 0x000000100e167981 */ /* 0x000ee8000c1e1b00 */
[----:B------:R-:W4:Y:S04]  /*0480*/  LDG.E.64 R26, desc[UR16][R14.64+0x40] ;  /* 0x000040100e1a7981 */ /* 0x000f28000c1e1b00 */
[----:B------:R-:W4:Y:S04]  /*0490*/  LDG.E.64 R28, desc[UR16][R14.64+0x48] ;  /* 0x000048100e1c7981 */ /* 0x000f28000c1e1b00 */
[----:B------:R-:W4:Y:S04]  /*04a0*/  LDG.E.64 R30, desc[UR16][R14.64+0x50] ;  /* 0x000050100e1e7981 */ /* 0x000f28000c1e1b00 */
[----:B------:R-:W4:Y:S01]  /*04b0*/  LDG.E.64 R32, desc[UR16][R14.64+0x58] ;  /* 0x000058100e207981 */ /* 0x000f22000c1e1b00 */
[--C-:B-----5:R-:W-:Y:S01]  /*04c0*/  @P1 LOP3.LUT R34, R35, R34, R36.reuse, 0x96, !PT ;  /* 0x0000002223221212 */ /* 0x120fe200078e9624 */
[----:B------:R-:W-:Y:S01]  /*04d0*/  @!P1 IMAD.MOV.U32 R0, RZ, RZ, R36 ;  /* 0x000000ffff009224 */ /* 0x000fe200078e0024 */
[----:B------:R-:W0:Y:S01]  /*04e0*/  LDCU UR11, c[0x3][0x6098] ;  /* 0x00cc1300ff0b77ac */ /* 0x000e220008000800 */
[----:B------:R-:W-:Y:S01]  /*04f0*/  IMAD.MOV.U32 R3, RZ, RZ, 0x80 ;  /* 0x00000080ff037424 */ /* 0x000fe200078e00ff */
[----:B------:R-:W-:Y:S01]  /*0500*/  BSSY.RECONVERGENT B0, `(.L_x_2) ;  /* 0x0001500000007945 */ /* 0x000fe20003800200 */
[----:B------:R-:W1:Y:S01]  /*0510*/  LDCU.64 UR18, c[0x3][0x6090] ;  /* 0x00cc1200ff1277ac */ /* 0x000e620008000a00 */
[----:B------:R-:W0:Y:S01]  /*0520*/  LDCU.64 UR20, c[0x3][0x6080] ;  /* 0x00cc1000ff1477ac */ /* 0x000e220008000a00 */
[----:B------:R-:W0:Y:S01]  /*0530*/  LDCU.128 UR12, c[0x3][0x6080] ;  /* 0x00cc1000ff0c77ac */ /* 0x000e220008000c00 */
[----:B--2---:R-:W-:Y:S01]  /*0540*/  @P1 LOP3.LUT R34, R24, R34, R25, 0x96, !PT ;  /* 0x0000002218221212 */ /* 0x004fe200078e9619 */
[----:B------:R-:W-:-:S02]  /*0550*/  @!P1 IMAD.MOV.U32 R69, RZ, RZ, R24 ;  /* 0x000000ffff459224 */ /* 0x000fc400078e0018 */
[----:B------:R-:W-:Y:S01]  /*0560*/  @!P1 IMAD.MOV.U32 R72, RZ, RZ, R25 ;  /* 0x000000ffff489224 */ /* 0x000fe200078e0019 */
[--C-:B---3--:R-:W-:Y:S01]  /*0570*/  @P1 LOP3.LUT R0, R22, R34, R23.reuse, 0x96, !PT ;  /* 0x0000002216001212 */ /* 0x108fe200078e9617 */
[----:B------:R-:W-:Y:S02]  /*0580*/  @!P1 IMAD.MOV.U32 R68, RZ, RZ, R22 ;  /* 0x000000ffff449224 */ /* 0x000fe400078e0016 */
[----:B------:R-:W-:Y:S01]  /*0590*/  @!P1 IMAD.MOV.U32 R74, RZ, RZ, R23 ;  /* 0x000000ffff4a9224 */ /* 0x000fe200078e0017 */
[----:B------:R-:W-:Y:S01]  /*05a0*/  LOP3.LUT R0, R0, 0x1f, RZ, 0xc0, !PT ;  /* 0x0000001f00007812 */ /* 0x000fe200078ec0ff */
[----:B------:R-:W-:Y:S02]  /*05b0*/  @P1 IMAD.MOV.U32 R69, RZ, RZ, R24 ;  /* 0x000000ffff451224 */ /* 0x000fe400078e0018 */
[----:B------:R-:W-:Y:S01]  /*05c0*/  @P1 IMAD.MOV.U32 R72, RZ, RZ, R25 ;  /* 0x000000ffff481224 */ /* 0x000fe200078e0019 */
[----:B----4-:R-:W-:Y:S01]  /*05d0*/  LOP3.LUT R34, R28, R26, R27, 0xfe, !PT ;  /* 0x0000001a1c227212 */ /* 0x010fe200078efe1b */
[----:B------:R-:W-:-:S02]  /*05e0*/  IMAD R0, R0, 0x60, R3 ;  /* 0x0000006000007824 */ /* 0x000fc400078e0203 */
[----:B------:R-:W-:Y:S01]  /*05f0*/  @P1 IMAD.MOV.U32 R68, RZ, RZ, R22 ;  /* 0x000000ffff441224 */ /* 0x000fe200078e0016 */
[----:B------:R-:W-:Y:S01]  /*0600*/  LOP3.LUT R34, R30, R34, R29, 0xfe, !PT ;  /* 0x000000221e227212 */ /* 0x000fe200078efe1d */
[----:B------:R2:W3:Y:S01]  /*0610*/  LDC.64 R4, c[0x3][R0] ;  /* 0x00c0000000047b82 */ /* 0x0004e20000000a00 */
[----:B------:R-:W-:Y:S02]  /*0620*/  @P1 IMAD.MOV.U32 R74, RZ, RZ, R23 ;  /* 0x000000ffff4a1224 */ /* 0x000fe400078e0017 */
[----:B------:R-:W-:-:S04]  /*0630*/  LOP3.LUT R34, R32, R34, R31, 0xfe, !PT ;  /* 0x0000002220227212 */ /* 0x000fc800078efe1f */
[----:B------:R-:W-:Y:S01]  /*0640*/  LOP3.LUT P0, RZ, R34, R33, RZ, 0xfc, !PT ;  /* 0x0000002122ff7212 */ /* 0x000fe2000780fcff */
[----:B------:R2:W4:Y:S08]  /*0650*/  LDC.64 R2, c[0x3][R0+0x8] ;  /* 0x00c0020000027b82 */ /* 0x0005300000000a00 */
[----:B------:R2:W0:Y:S08]  /*0660*/  LDC.64 R8, c[0x3][R0+0x10] ;  /* 0x00c0040000087b82 */ /* 0x0004300000000a00 */
        /* <DEDUP_REMOVED lines=8> */
[----:B------:R2:W0:Y:S01]  /*06f0*/  LDC.64 R12, c[0x3][R0+0x58] ;  /* 0x00c01600000c7b82 */ /* 0x0004220000000a00 */
[----:B-1-34-:R-:W-:Y:S05]  /*0700*/  @!P0 BRA `(.L_x_3) ;  /* 0x0000014c007c8947 */ /* 0x01afea0003800000 */
[----:B------:R-:W3:Y:S04]  /*0710*/  LDG.E.64 R44, desc[UR16][R14.64+0x10] ;  /* 0x000010100e2c7981 */ /* 0x000ee8000c1e1b00 */
[----:B------:R-:W4:Y:S04]  /*0720*/  LDG.E.64 R42, desc[UR16][R14.64+0x18] ;  /* 0x000018100e2a7981 */ /* 0x000f28000c1e1b00 */
[----:B------:R-:W2:Y:S04]  /*0730*/  LDG.E.64 R34, desc[UR16][R14.64+0x20] ;  /* 0x000020100e227981 */ /* 0x000ea8000c1e1b00 */
[----:B------:R-:W2:Y:S04]  /*0740*/  LDG.E.64 R40, desc[UR16][R14.64+0x38] ;  /* 0x000038100e287981 */ /* 0x000ea8000c1e1b00 */
[----:B0-----:R1:W5:Y:S04]  /*0750*/  LDG.E.64 R36, desc[UR16][R14.64+0x28] ;  /* 0x000028100e247981 */ /* 0x001368000c1e1b00 */
[----:B------:R1:W5:Y:S01]  /*0760*/  LDG.E.64 R38, desc[UR16][R14.64+0x30] ;  /* 0x000030100e267981 */ /* 0x000362000c1e1b00 */
[----:B------:R-:W-:-:S04]  /*0770*/  LOP3.LUT R2, R20, R16, R17, 0xfe, !PT ;  /* 0x0000001014027212 */ /* 0x000fc800078efe11 */
[----:B------:R-:W-:-:S04]  /*0780*/  LOP3.LUT R2, R18, R2, R21, 0xfe, !PT ;  /* 0x0000000212027212 */ /* 0x000fc800078efe15 */
[----:B------:R-:W-:-:S04]  /*0790*/  LOP3.LUT R2, R12, R2, R19, 0xfe, !PT ;  /* 0x000000020c027212 */ /* 0x000fc800078efe13 */
[----:B------:R-:W-:Y:S01]  /*07a0*/  LOP3.LUT P0, RZ, R2, R13, RZ, 0xfc, !PT ;  /* 0x0000000d02ff7212 */ /* 0x000fe2000780fcff */
[----:B------:R-:W-:Y:S02]  /*07b0*/  IMAD.MOV.U32 R3, RZ, RZ, R72 ;  /* 0x000000ffff037224 */ /* 0x000fe400078e0048 */
[----:B------:R-:W-:Y:S02]  /*07c0*/  IMAD.MOV.U32 R2, RZ, RZ, R69 ;  /* 0x000000ffff027224 */ /* 0x000fe400078e0045 */
[----:B------:R-:W-:Y:S02]  /*07d0*/  IMAD.MOV.U32 R5, RZ, RZ, R74 ;  /* 0x000000ffff057224 */ /* 0x000fe400078e004a */
[----:B------:R-:W-:Y:S02]  /*07e0*/  IMAD.MOV.U32 R4, RZ, RZ, R68 ;  /* 0x000000ffff047224 */ /* 0x000fe400078e0044 */
[----:B------:R-:W-:Y:S02]  /*07f0*/  IMAD.MOV.U32 R20, RZ, RZ, R28 ;  /* 0x000000ffff147224 */ /* 0x000fe400078e001c */
[----:B------:R-:W-:-:S02]  /*0800*/  IMAD.MOV.U32 R17, RZ, RZ, R27 ;  /* 0x000000ffff117224 */ /* 0x000fc400078e001b */
[----:B------:R-:W-:Y:S02]  /*0810*/  IMAD.MOV.U32 R16, RZ, RZ, R26 ;  /* 0x000000ffff107224 */ /* 0x000fe400078e001a */
[----:B------:R-:W-:Y:S02]  /*0820*/  IMAD.MOV.U32 R18, RZ, RZ, R30 ;  /* 0x000000ffff127224 */ /* 0x000fe400078e001e */
[----:B------:R-:W-:Y:S02]  /*0830*/  IMAD.MOV.U32 R21, RZ, RZ, R29 ;  /* 0x000000ffff157224 */ /* 0x000fe400078e001d */
[----:B------:R-:W-:Y:S02]  /*0840*/  IMAD.MOV.U32 R12, RZ, RZ, R32 ;  /* 0x000000ffff0c7224 */ /* 0x000fe400078e0020 */
[----:B------:R-:W-:Y:S02]  /*0850*/  IMAD.MOV.U32 R19, RZ, RZ, R31 ;  /* 0x000000ffff137224 */ /* 0x000fe400078e001f */
[----:B------:R-:W-:-:S02]  /*0860*/  IMAD.MOV.U32 R13, RZ, RZ, R33 ;  /* 0x000000ffff0d7224 */ /* 0x000fc400078e0021 */
[----:B---3--:R-:W-:Y:S02]  /*0870*/  IMAD.MOV.U32 R9, RZ, RZ, R45 ;  /* 0x000000ffff097224 */ /* 0x008fe400078e002d */
[----:B------:R-:W-:Y:S02]  /*0880*/  IMAD.MOV.U32 R8, RZ, RZ, R44 ;  /* 0x000000ffff087224 */ /* 0x000fe400078e002c */
[----:B----4-:R-:W-:Y:S02]  /*0890*/  IMAD.MOV.U32 R7, RZ, RZ, R43 ;  /* 0x000000ffff077224 */ /* 0x010fe400078e002b */
[----:B------:R-:W-:Y:S02]  /*08a0*/  IMAD.MOV.U32 R6, RZ, RZ, R42 ;  /* 0x000000ffff067224 */ /* 0x000fe400078e002a */
[----:B--2---:R-:W-:Y:S02]  /*08b0*/  IMAD.MOV.U32 R11, RZ, RZ, R35 ;  /* 0x000000ffff0b7224 */ /* 0x004fe400078e0023 */
[----:B------:R-:W-:-:S02]  /*08c0*/  IMAD.MOV.U32 R10, RZ, RZ, R34 ;  /* 0x000000ffff0a7224 */ /* 0x000fc400078e0022 */
[----:B------:R-:W-:Y:S02]  /*08d0*/  IMAD.MOV.U32 R59, RZ, RZ, R41 ;  /* 0x000000ffff3b7224 */ /* 0x000fe400078e0029 */
[----:B------:R-:W-:Y:S01]  /*08e0*/  IMAD.MOV.U32 R58, RZ, RZ, R40 ;  /* 0x000000ffff3a7224 */ /* 0x000fe200078e0028 */
[----:B-1----:R-:W-:Y:S06]  /*08f0*/  @!P0 BRA `(.L_x_3) ;  /* 0x0000014c00008947 */ /* 0x002fec0003800000 */
[C---:B------:R-:W-:Y:S01]  /*0900*/  IMAD.WIDE.U32 R18, R26.reuse, R26, RZ ;  /* 0x0000001a1a127225 */ /* 0x040fe200078e00ff */
[----:B------:R-:W-:Y:S03]  /*0910*/  BSSY.RECONVERGENT B1, `(.L_x_4) ;  /* 0x00000a0000017945 */ /* 0x000fe60003800200 */
[----:B------:R-:W-:Y:S02]  /*0920*/  IMAD.MOV.U32 R2, RZ, RZ, R19 ;  /* 0x000000ffff027224 */ /* 0x000fe400078e0013 */
[----:B------:R-:W-:Y:S02]  /*0930*/  IMAD.MOV.U32 R3, RZ, RZ, RZ ;  /* 0x000000ffff037224 */ /* 0x000fe400078e00ff */
[----:B------:R-:W-:Y:S02]  /*0940*/  IMAD.MOV.U32 R5, RZ, RZ, RZ ;  /* 0x000000ffff057224 */ /* 0x000fe400078e00ff */
[----:B------:R-:W-:-:S04]  /*0950*/  IMAD.WIDE.U32 R2, R26, R27, R2 ;  /* 0x0000001b1a027225 */ /* 0x000fc800078e0002 */
[----:B------:R-:W-:Y:S01]  /*0960*/  IMAD.MOV.U32 R49, RZ, RZ, RZ ;  /* 0x000000ffff317224 */ /* 0x000fe200078e00ff */
[----:B------:R-:W-:Y:S01]  /*0970*/  MOV R4, R3 ;  /* 0x0000000300047202 */ /* 0x000fe20000000f00 */
[----:B------:R-:W-:Y:S02]  /*0980*/  IMAD.MOV.U32 R3, RZ, RZ, RZ ;  /* 0x000000ffff037224 */ /* 0x000fe400078e00ff */
[----:B------:R-:W-:Y:S02]  /*0990*/  IMAD.MOV.U32 R51, RZ, RZ, RZ ;  /* 0x000000ffff337224 */ /* 0x000fe400078e00ff */
[----:B------:R-:W-:-:S04]  /*09a0*/  IMAD.WIDE.U32 R4, R26, R28, R4 ;  /* 0x0000001c1a047225 */ /* 0x000fc800078e0004 */
[----:B------:R-:W-:-:S04]  /*09b0*/  IMAD.WIDE.U32 R2, R26, R27, R2 ;  /* 0x0000001b1a027225 */ /* 0x000fc800078e0002 */
[----:B------:R-:W-:Y:S01]  /*09c0*/  IMAD.MOV.U32 R25, RZ, RZ, RZ ;  /* 0x000000ffff197224 */ /* 0x000fe200078e00ff */
[----:B------:R-:W-:Y:S01]  /*09d0*/  IADD3 R6, P0, PT, R4, R3, RZ ;  /* 0x0000000304067210 */ /* 0x000fe20007f1e0ff */
[----:B------:R-:W-:Y:S02]  /*09e0*/  IMAD.MOV.U32 R4, RZ, RZ, R5 ;  /* 0x000000ffff047224 */ /* 0x000fe400078e0005 */
[----:B------:R-:W-:Y:S02]  /*09f0*/  IMAD.MOV.U32 R5, RZ, RZ, RZ ;  /* 0x000000ffff057224 */ /* 0x000fe400078e00ff */
[----:B------:R-:W-:Y:S02]  /*0a00*/  IMAD.X R7, RZ, RZ, RZ, P0 ;  /* 0x000000ffff077224 */ /* 0x000fe400000e06ff */
[----:B------:R-:W-:-:S04]  /*0a10*/  IMAD.WIDE.U32 R4, R26, R29, R4 ;  /* 0x0000001d1a047225 */ /* 0x000fc800078e0004 */
[----:B------:R-:W-:-:S04]  /*0a20*/  IMAD.WIDE.U32 R6, R27, R27, R6 ;  /* 0x0000001b1b067225 */ /* 0x000fc800078e0006 */
[----:B------:R-:W-:Y:S01]  /*0a30*/  IMAD.MOV.U32 R48, RZ, RZ, R6 ;  /* 0x000000ffff307224 */ /* 0x000fe200078e0006 */
[----:B------:R-:W-:Y:S01]  /*0a40*/  IADD3 R8, P0, PT, R4, R7, RZ ;  /* 0x0000000704087210 */ /* 0x000fe20007f1e0ff */
[----:B------:R-:W-:Y:S02]  /*0a50*/  IMAD.MOV.U32 R4, RZ, RZ, R5 ;  /* 0x000000ffff047224 */ /* 0x000fe400078e0005 */
[----:B------:R-:W-:Y:S02]  /*0a60*/  IMAD.MOV.U32 R5, RZ, RZ, RZ ;  /* 0x000000ffff057224 */ /* 0x000fe400078e00ff */
[----:B------:R-:W-:Y:S02]  /*0a70*/  IMAD.X R9, RZ, RZ, RZ, P0 ;  /* 0x000000ffff097224 */ /* 0x000fe400000e06ff */
[----:B------:R-:W-:-:S04]  /*0a80*/  IMAD.WIDE.U32 R4, R26, R30, R4 ;  /* 0x0000001e1a047225 */ /* 0x000fc800078e0004 */
[----:B------:R-:W-:-:S04]  /*0a90*/  IMAD.WIDE.U32 R6, R27, R28, R8 ;  /* 0x0000001c1b067225 */ /* 0x000fc800078e0008 */
[----:B------:R-:W-:Y:S01]  /*0aa0*/  IMAD.WIDE.U32 R48, R26, R28, R48 ;  /* 0x0000001c1a307225 */ /* 0x000fe200078e0030 */
[----:B------:R-:W-:-:S03]  /*0ab0*/  IADD3 R8, P0, PT, R4, R7, RZ ;  /* 0x0000000704087210 */ /* 0x000fc60007f1e0ff */
[----:B------:R-:W-:Y:S01]  /*0ac0*/  IMAD.MOV.U32 R4, RZ, RZ, R5 ;  /* 0x000000ffff047224 */ /* 0x000fe200078e0005 */
[----:B------:R-:W-:Y:S01]  /*0ad0*/  IADD3 R10, P1, PT, R6, R49, RZ ;  /* 0x00000031060a7210 */ /* 0x000fe20007f3e0ff */
[----:B------:R-:W-:Y:S02]  /*0ae0*/  IMAD.X R9, RZ, RZ, RZ, P0 ;  /* 0x000000ffff097224 */ /* 0x000fe400000e06ff */
[----:B------:R-:W-:Y:S02]  /*0af0*/  IMAD.MOV.U32 R5, RZ, RZ, RZ ;  /* 0x000000ffff057224 */ /* 0x000fe400078e00ff */
[----:B------:R-:W-:Y:S02]  /*0b00*/  IMAD.X R11, RZ, RZ, RZ, P1 ;  /* 0x000000ffff0b7224 */ /* 0x000fe400008e06ff */
[----:B------:R-:W-:-:S04]  /*0b10*/  IMAD.WIDE.U32 R4, R26, R31, R4 ;  /* 0x0000001f1a047225 */ /* 0x000fc800078e0004 */
[----:B------:R-:W-:-:S04]  /*0b20*/  IMAD.WIDE.U32 R6, R27, R29, R8 ;  /* 0x0000001d1b067225 */ /* 0x000fc800078e0008 */
[----:B------:R-:W-:Y:S01]  /*0b30*/  IMAD.WIDE.U32 R8, R27, R28, R10 ;  /* 0x0000001c1b087225 */ /* 0x000fe200078e000a */
[----:B------:R-:W-:-:S03]  /*0b40*/  IADD3 R10, P0, PT, R4, R7, RZ ;  /* 0x00000007040a7210 */ /* 0x000fc60007f1e0ff */
[----:B------:R-:W-:Y:S01]  /*0b50*/  IMAD.MOV.U32 R7, RZ, RZ, RZ ;  /* 0x000000ffff077224 */ /* 0x000fe200078e00ff */
[----:B------:R-:W-:Y:S01]  /*0b60*/  IADD3 R12, P1, PT, R6, R9, RZ ;  /* 0x00000009060c7210 */ /* 0x000fe20007f3e0ff */
[----:B------:R-:W-:Y:S02]  /*0b70*/  IMAD.X R11, RZ, RZ, RZ, P0 ;  /* 0x000000ffff0b7224 */ /* 0x000fe400000e06ff */
[----:B------:R-:W-:Y:S02]  /*0b80*/  IMAD.MOV.U32 R6, RZ, RZ, R5 ;  /* 0x000000ffff067224 */ /* 0x000fe400078e0005 */
[----:B------:R-:W-:Y:S02]  /*0b90*/  IMAD.X R13, RZ, RZ, RZ, P1 ;  /* 0x000000ffff0d7224 */ /* 0x000fe400008e06ff */
[----:B------:R-:W-:Y:S02]  /*0ba0*/  IMAD.MOV.U32 R4, RZ, RZ, R8 ;  /* 0x000000ffff047224 */ /* 0x000fe400078e0008 */
[----:B------:R-:W-:-:S02]  /*0bb0*/  IMAD.MOV.U32 R5, RZ, RZ, RZ ;  /* 0x000000ffff057224 */ /* 0x000fc400078e00ff */
[----:B------:R-:W-:-:S04]  /*0bc0*/  IMAD.WIDE.U32 R6, R26, R32, R6 ;  /* 0x000000201a067225 */ /* 0x000fc800078e0006 */
[----:B------:R-:W-:-:S04]  /*0bd0*/  IMAD.WIDE.U32 R8, R27, R30, R10 ;  /* 0x0000001e1b087225 */ /* 0x000fc800078e000a */
[----:B------:R-:W-:Y:S01]  /*0be0*/  IMAD.WIDE.U32 R10, R28, R28, R12 ;  /* 0x0000001c1c0a7225 */ /* 0x000fe200078e000c */
[----:B------:R-:W-:-:S03]  /*0bf0*/  IADD3 R12, P0, PT, R6, R9, RZ ;  /* 0x00000009060c7210 */ /* 0x000fc60007f1e0ff */
[----:B------:R-:W-:Y:S01]  /*0c00*/  IMAD.WIDE.U32 R4, R26, R29, R4 ;  /* 0x0000001d1a047225 */ /* 0x000fe200078e0004 */
[----:B------:R-:W-:-:S03]  /*0c10*/  IADD3 R14, P1, PT, R8, R11, RZ ;  /* 0x0000000b080e7210 */ /* 0x000fc60007f3e0ff */
[----:B------:R-:W-:Y:S01]  /*0c20*/  IMAD.X R13, RZ, RZ, RZ, P0 ;  /* 0x000000ffff0d7224 */ /* 0x000fe200000e06ff */
[----:B------:R-:W-:Y:S01]  /*0c30*/  IADD3 R16, P2, PT, R10, R5, RZ ;  /* 0x000000050a107210 */ /* 0x000fe20007f5e0ff */
[----:B------:R-:W-:Y:S02]  /*0c40*/  IMAD.X R15, RZ, RZ, RZ, P1 ;  /* 0x000000ffff0f7224 */ /* 0x000fe400008e06ff */
[----:B------:R-:W-:-:S04]  /*0c50*/  IMAD.WIDE.U32 R8, R27, R31, R12 ;  /* 0x0000001f1b087225 */ /* 0x000fc800078e000c */
[----:B------:R-:W-:Y:S02]  /*0c60*/  IMAD.X R17, RZ, RZ, RZ, P2 ;  /* 0x000000ffff117224 */ /* 0x000fe400010e06ff */
[----:B------:R-:W-:-:S04]  /*0c70*/  IMAD.WIDE.U32 R10, R28, R29, R14 ;  /* 0x0000001d1c0a7225 */ /* 0x000fc800078e000e */
[----:B------:R-:W-:Y:S01]  /*0c80*/  IMAD.WIDE.U32 R12, R27, R29, R16 ;  /* 0x0000001d1b0c7225 */ /* 0x000fe200078e0010 */
[----:B------:R-:W-:-:S03]  /*0c90*/  IADD3 R14, P0, PT, R8, R11, RZ ;  /* 0x0000000b080e7210 */ /* 0x000fc60007f1e0ff */
[----:B------:R-:W-:Y:S01]  /*0ca0*/  IMAD.MOV.U32 R50, RZ, RZ, R12 ;  /* 0x000000ffff327224 */ /* 0x000fe200078e000c */
[----:B------:R-:W-:Y:S01]  /*0cb0*/  IADD3 R16, P1, PT, R10, R13, RZ ;  /* 0x0000000d0a107210 */ /* 0x000fe20007f3e0ff */
[----:B------:R-:W-:Y:S02]  /*0cc0*/  IMAD.X R15, RZ, RZ, RZ, P0 ;  /* 0x000000ffff0f7224 */ /* 0x000fe400000e06ff */
[----:B------:R-:W-:-:S04]  /*0cd0*/  IMAD.WIDE.U32 R50, R26, R30, R50 ;  /* 0x0000001e1a327225 */ /* 0x000fc800078e0032 */
[----:B------:R-:W-:Y:S02]  /*0ce0*/  IMAD.X R17, RZ, RZ, RZ, P1 ;  /* 0x000000ffff117224 */ /* 0x000fe400008e06ff */
[----:B------:R-:W-:-:S04]  /*0cf0*/  IMAD.WIDE.U32 R10, R28, R30, R14 ;  /* 0x0000001e1c0a7225 */ /* 0x000fc800078e000e */
[----:B------:R-:W-:-:S04]  /*0d00*/  IMAD.WIDE.U32 R12, R28, R29, R16 ;  /* 0x0000001d1c0c7225 */ /* 0x000fc800078e0010 */
[----:B------:R-:W-:Y:S01]  /*0d10*/  IMAD R8, R26, R33, R7 ;  /* 0x000000211a087224 */ /* 0x000fe200078e0207 */
[----:B------:R-:W-:Y:S01]  /*0d20*/  IADD3 R14, P0, PT, R10, R13, RZ ;  /* 0x0000000d0a0e7210 */ /* 0x000fe20007f1e0ff */
[----:B------:R-:W-:Y:S01]  /*0d30*/  IMAD.MOV.U32 R7, RZ, RZ, RZ ;  /* 0x000000ffff077224 */ /* 0x000fe200078e00ff */
[----:B------:R-:W-:Y:S01]  /*0d40*/  IADD3 R16, P1, PT, R12, R51, RZ ;  /* 0x000000330c107210 */ /* 0x000fe20007f3e0ff */
[----:B------:R-:W-:Y:S02]  /*0d50*/  IMAD R3, R32, R27, RZ ;  /* 0x0000001b20037224 */ /* 0x000fe400078e02ff */
[----:B------:R-:W-:Y:S02]  /*0d60*/  IMAD.X R15, RZ, RZ, RZ, P0 ;  /* 0x000000ffff0f7224 */ /* 0x000fe400000e06ff */
[----:B------:R-:W-:Y:S01]  /*0d70*/  IMAD.X R17, RZ, RZ, RZ, P1 ;  /* 0x000000ffff117224 */ /* 0x000fe200008e06ff */
[----:B------:R-:W-:Y:S01]  /*0d80*/  IADD3 R10, PT, PT, R3, R9, R8 ;  /* 0x00000009030a7210 */ /* 0x000fe20007ffe008 */
[----:B------:R-:W-:-:S04]  /*0d90*/  IMAD.WIDE.U32 R12, R29, R29, R14 ;  /* 0x0000001d1d0c7225 */ /* 0x000fc800078e000e */
[----:B------:R-:W-:-:S04]  /*0da0*/  IMAD.WIDE.U32 R14, R27, R30, R16 ;  /* 0x0000001e1b0e7225 */ /* 0x000fc800078e0010 */
[----:B------:R-:W-:Y:S01]  /*0db0*/  IMAD.MOV.U32 R6, RZ, RZ, R14 ;  /* 0x000000ffff067224 */ /* 0x000fe200078e000e */
[----:B------:R-:W-:Y:S01]  /*0dc0*/  IADD3 R16, P0, PT, R12, R15, RZ ;  /* 0x0000000f0c107210 */ /* 0x000fe20007f1e0ff */
[----:B------:R-:W-:Y:S02]  /*0dd0*/  IMAD R5, R31, R28, RZ ;  /* 0x0000001c1f057224 */ /* 0x000fe400078e02ff */
[----:B------:R-:W-:-:S03]  /*0de0*/  IMAD.WIDE.U32 R6, R26, R31, R6 ;  /* 0x0000001f1a067225 */ /* 0x000fc600078e0006 */
[----:B------:R-:W-:Y:S01]  /*0df0*/  IADD3 R12, PT, PT, R5, R11, R10 ;  /* 0x0000000b050c7210 */ /* 0x000fe20007ffe00a */
[----:B------:R-:W-:Y:S02]  /*0e00*/  IMAD.X R17, RZ, RZ, RZ, P0 ;  /* 0x000000ffff117224 */ /* 0x000fe400000e06ff */
[----:B------:R-:W-:Y:S02]  /*0e10*/  IMAD.MOV.U32 R23, RZ, RZ, R2 ;  /* 0x000000ffff177224 */ /* 0x000fe400078e0002 */
[----:B------:R-:W-:-:S04]  /*0e20*/  IMAD.WIDE.U32 R14, R28, R30, R16 ;  /* 0x0000001e1c0e7225 */ /* 0x000fc800078e0010 */
[----:B------:R-:W-:Y:S01]  /*0e30*/  IMAD.MOV.U32 R49, RZ, RZ, R4 ;  /* 0x000000ffff317224 */ /* 0x000fe200078e0004 */
[----:B------:R-:W-:Y:S01]  /*0e40*/  IADD3 R8, P0, PT, R14, R7, RZ ;  /* 0x000000070e087210 */ /* 0x000fe20007f1e0ff */
[----:B------:R-:W-:Y:S02]  /*0e50*/  IMAD R7, R30, R29, RZ ;  /* 0x0000001d1e077224 */ /* 0x000fe400078e02ff */
[----:B------:R-:W-:Y:S02]  /*0e60*/  IMAD.MOV.U32 R51, RZ, RZ, R6 ;  /* 0x000000ffff337224 */ /* 0x000fe400078e0006 */
[----:B------:R-:W-:Y:S01]  /*0e70*/  IMAD.X R9, RZ, RZ, RZ, P0 ;  /* 0x000000ffff097224 */ /* 0x000fe200000e06ff */
[----:B------:R-:W-:Y:S01]  /*0e80*/  IADD3 R14, PT, PT, R7, R13, R12 ;  /* 0x0000000d070e7210 */ /* 0x000fe20007ffe00c */
[----:B------:R-:W-:-:S03]  /*0e90*/  IMAD.WIDE.U32 R8, R27, R31, R8 ;  /* 0x0000001f1b087225 */ /* 0x000fc600078e0008 */
[----:B------:R-:W-:Y:S02]  /*0ea0*/  IADD3 R14, PT, PT, R7, R15, R14 ;  /* 0x0000000f070e7210 */ /* 0x000fe40007ffe00e */
[----:B------:R-:W-:Y:S02]  /*0eb0*/  MOV R24, R8 ;  /* 0x0000000800187202 */ /* 0x000fe40000000f00 */
[----:B------:R-:W-:-:S03]  /*0ec0*/  IADD3 R14, PT, PT, R5, R9, R14 ;  /* 0x00000009050e7210 */ /* 0x000fc60007ffe00e */
[----:B------:R-:W-:-:S05]  /*0ed0*/  IMAD.WIDE.U32 R24, R26, R32, R24 ;  /* 0x000000201a187225 */ /* 0x000fca00078e0018 */
[----:B------:R-:W-:-:S05]  /*0ee0*/  IADD3 R14, PT, PT, R3, R25, R14 ;  /* 0x00000019030e7210 */ /* 0x000fca0007ffe00e */
[----:B------:R-:W-:-:S07]  /*0ef0*/  IMAD R60, R26, R33, R14 ;  /* 0x000000211a3c7224 */ /* 0x000fce00078e020e */
.L_x_8:
[----:B------:R-:W0:Y:S01]  /*0f00*/  LDC R5, c[0x3][0x609c] ;  /* 0x00d82700ff057b82 */ /* 0x000e220000000800 */
[----:B------:R-:W-:Y:S01]  /*0f10*/  BSSY.RELIABLE B2, `(.L_x_5) ;  /* 0x0000027000027945 */ /* 0x000fe20003800100 */
[----:B0-----:R-:W-:-:S13]  /*0f20*/  ISETP.GT.U32.AND P0, PT, R60, R5, PT ;  /* 0x000000053c00720c */ /* 0x001fda0003f04070 */
[----:B------:R-:W-:Y:S05]  /*0f30*/  @P0 BRA `(.L_x_6) ;  /* 0x0000000000900947 */ /* 0x000fea0003800000 */
[----:B------:R-:W-:-:S13]  /*0f40*/  ISETP.GE.U32.AND P0, PT, R60, R5, PT ;  /* 0x000000053c00720c */ /* 0x000fda0003f06070 */
[----:B------:R-:W-:Y:S05]  /*0f50*/  @!P0 BREAK.RELIABLE B2 ;  /* 0x0000000000028942 */ /* 0x000fea0003800100 */
[----:B------:R-:W-:Y:S05]  /*0f60*/  @!P0 BRA `(.L_x_7) ;  /* 0x0000000000e88947 */ /* 0x000fea0003800000 */
[----:B------:R-:W0:Y:S02]  /*0f70*/  LDC R3, c[0x3][0x6098] ;  /* 0x00d82600ff037b82 */ /* 0x000e240000000800 */
[----:B0-----:R-:W-:-:S13]  /*0f80*/  ISETP.LE.U32.AND P0, PT, R24, R3, PT ;  /* 0x000000031800720c */ /* 0x001fda0003f03070 */
[----:B------:R-:W-:Y:S05]  /*0f90*/  @!P0 BRA `(.L_x_6) ;  /* 0x0000000000788947 */ /* 0x000fea0003800000 */
[----:B------:R-:W-:-:S13]  /*0fa0*/  ISETP.LT.U32.AND P0, PT, R24, R3, PT ;  /* 0x000000031800720c */ /* 0x000fda0003f01070 */
[----:B------:R-:W-:Y:S05]  /*0fb0*/  @P0 BREAK.RELIABLE B2 ;  /* 0x0000000000020942 */ /* 0x000fea0003800100 */
[----:B------:R-:W-:Y:S05]  /*0fc0*/  @P0 BRA `(.L_x_7) ;  /* 0x0000000000d00947 */ /* 0x000fea0003800000 */
        /* <DEDUP_REMOVED lines=21> */
[----:B------:R-:W-:-:S04]  /*1120*/  ISETP.LT.U32.AND P0, PT, R18, UR20, PT ;  /* 0x0000001412007c0c */ /* 0x000fc8000bf01070 */
[----:B------:R-:W-:-:S04]  /*1130*/  ISETP.LT.U32.OR P0, PT, R23, UR21, P0 ;  /* 0x0000001517007c0c */ /* 0x000fc80008701470 */
[----:B------:R-:W-:-:S04]  /*1140*/  ISETP.LE.U32.AND P0, PT, R23, UR21, P0 ;  /* 0x0000001517007c0c */ /* 0x000fc80008703070 */
[----:B------:R-:W-:-:S13]  /*1150*/  ISETP.LT.U32.OR P0, PT, R48, R3, P0 ;  /* 0x000000033000720c */ /* 0x000fda0000701470 */
[----:B------:R-:W-:Y:S05]  /*1160*/  @P0 BREAK.RELIABLE B2 ;  /* 0x0000000000020942 */ /* 0x000fea0003800100 */
[----:B------:R-:W-:Y:S05]  /*1170*/  @P0 BRA `(.L_x_7) ;  /* 0x0000000000640947 */ /* 0x000fea0003800000 */
.L_x_6:
[----:B------:R-:W-:Y:S05]  /*1180*/  BSYNC.RELIABLE B2 ;  /* 0x0000000000027941 */ /* 0x000fea0003800100 */
.L_x_5:
[----:B------:R-:W-:Y:S01]  /*1190*/  IADD3 R18, P0, PT, R18, -UR12, RZ ;  /* 0x8000000c12127c10 */ /* 0x000fe2000ff1e0ff */
[----:B------:R-:W-:-:S04]  /*11a0*/  IMAD.MOV.U32 R4, RZ, RZ, -0x1 ;  /* 0xffffffffff047424 */ /* 0x000fc800078e00ff */
[----:B------:R-:W-:-:S05]  /*11b0*/  IMAD.X R2, RZ, RZ, -0x1, P0 ;  /* 0xffffffffff027424 */ /* 0x000fca00000e06ff */
[----:B------:R-:W-:-:S04]  /*11c0*/  SHF.R.U32.HI R2, RZ, 0x1f, R2 ;  /* 0x0000001fff027819 */ /* 0x000fc80000011602 */
[----:B------:R-:W-:-:S04]  /*11d0*/  IADD3 R23, P0, P1, R23, -UR13, -R2 ;  /* 0x8000000d17177c10 */ /* 0x000fc8000f91e802 */
[----:B------:R-:W-:-:S04]  /*11e0*/  IADD3.X R3, PT, PT, RZ, -0x1, R4, P0, P1 ;  /* 0xffffffffff037810 */ /* 0x000fc800007e2404 */
        /* <DEDUP_REMOVED lines=16> */
[----:B------:R-:W-:Y:S01]  /*12f0*/  IADD3 R60, PT, PT, R60, -R5, -R3 ;  /* 0x800000053c3c7210 */ /* 0x000fe20007ffe803 */
[----:B------:R-:W-:Y:S06]  /*1300*/  BRA `(.L_x_8) ;  /* 0xfffffff800fc7947 */ /* 0x000fec000383ffff */
.L_x_7:
[----:B------:R-:W-:Y:S05]  /*1310*/  BSYNC.RECONVERGENT B1 ;  /* 0x0000000000017941 */ /* 0x000fea0003800200 */
.L_x_4:
[----:B------:R-:W0:Y:S01]  /*1320*/  LDC.64 R62, c[0x3][R0+0x40] ;  /* 0x00c01000003e7b82 */ /* 0x000e220000000a00 */
[----:B------:R-:W-:Y:S01]  /*1330*/  IMAD.MOV.U32 R3, RZ, RZ, RZ ;  /* 0x000000ffff037224 */ /* 0x000fe200078e00ff */
[----:B------:R-:W-:Y:S01]  /*1340*/  BSSY.RECONVERGENT B1, `(.L_x_9) ;  /* 0x00000a6000017945 */ /* 0x000fe20003800200 */
[----:B------:R-:W-:Y:S02]  /*1350*/  IMAD.MOV.U32 R5, RZ, RZ, RZ ;  /* 0x000000ffff057224 */ /* 0x000fe400078e00ff */
[----:B------:R-:W-:Y:S02]  /*1360*/  IMAD.MOV.U32 R71, RZ, RZ, RZ ;  /* 0x000000ffff477224 */ /* 0x000fe400078e00ff */
[----:B------:R-:W-:Y:S01]  /*1370*/  IMAD.MOV.U32 R67, RZ, RZ, RZ ;  /* 0x000000ffff437224 */ /* 0x000fe200078e00ff */
[----:B------:R-:W1:Y:S01]  /*1380*/  LDC.64 R12, c[0x3][R0+0x48] ;  /* 0x00c01200000c7b82 */ /* 0x000e620000000a00 */
[----:B------:R-:W-:Y:S02]  /*1390*/  IMAD.MOV.U32 R55, RZ, RZ, RZ ;  /* 0x000000ffff377224 */ /* 0x000fe400078e00ff */
[----:B------:R-:W-:-:S05]  /*13a0*/  IMAD.MOV.U32 R65, RZ, RZ, RZ ;  /* 0x000000ffff417224 */ /* 0x000fca00078e00ff */
[----:B------:R-:W2:Y:S01]  /*13b0*/  LDC.64 R10, c[0x3][R0+0x50] ;  /* 0x00c01400000a7b82 */ /* 0x000ea20000000a00 */
[----:B0-----:R-:W-:-:S04]  /*13c0*/  IMAD.WIDE.U32 R8, R62, R62, RZ ;  /* 0x0000003e3e087225 */ /* 0x001fc800078e00ff */
[----:B------:R-:W-:Y:S02]  /*13d0*/  IMAD.MOV.U32 R2, RZ, RZ, R9 ;  /* 0x000000ffff027224 */ /* 0x000fe400078e0009 */
[----:B------:R-:W-:Y:S02]  /*13e0*/  IMAD.MOV.U32 R25, RZ, RZ, R8 ;  /* 0x000000ffff197224 */ /* 0x000fe400078e0008 */
[----:B------:R-:W-:-:S04]  /*13f0*/  IMAD.WIDE.U32 R2, R62, R63, R2 ;  /* 0x0000003f3e027225 */ /* 0x000fc800078e0002 */
[----:B------:R-:W-:Y:S02]  /*1400*/  IMAD.MOV.U32 R4, RZ, RZ, R3 ;  /* 0x000000ffff047224 */ /* 0x000fe400078e0003 */
[----:B------:R-:W-:Y:S02]  /*1410*/  IMAD.MOV.U32 R70, RZ, RZ, R2 ;  /* 0x000000ffff467224 */ /* 0x000fe400078e0002 */
[----:B-1----:R-:W-:-:S04]  /*1420*/  IMAD.WIDE.U32 R2, R62, R12, R4 ;  /* 0x0000000c3e027225 */ /* 0x002fc800078e0004 */
[----:B------:R-:W-:-:S04]  /*1430*/  IMAD.WIDE.U32 R70, R62, R63, R70 ;  /* 0x0000003f3e467225 */ /* 0x000fc800078e0046 */
[----:B------:R-:W-:Y:S01]  /*1440*/  IMAD.MOV.U32 R4, RZ, RZ, R3 ;  /* 0x000000ffff047224 */ /* 0x000fe200078e0003 */
[----:B------:R-:W-:Y:S01]  /*1450*/  IADD3 R6, P0, PT, R2, R71, RZ ;  /* 0x0000004702067210 */ /* 0x000fe20007f1e0ff */
[-C--:B--2---:R-:W-:Y:S01]  /*1460*/  IMAD R9, R10, R13.reuse, RZ ;  /* 0x0000000d0a097224 */ /* 0x084fe200078e02ff */
[----:B------:R-:W0:Y:S01]  /*1470*/  LDC.64 R2, c[0x3][R0+0x58] ;  /* 0x00c0160000027b82 */ /* 0x000e220000000a00 */
[----:B------:R-:W-:-:S04]  /*1480*/  IMAD.WIDE.U32 R4, R62, R13, R4 ;  /* 0x0000000d3e047225 */ /* 0x000fc800078e0004 */
[----:B------:R-:W-:Y:S02]  /*1490*/  IMAD.X R7, RZ, RZ, RZ, P0 ;  /* 0x000000ffff077224 */ /* 0x000fe400000e06ff */
[----:B------:R-:W-:-:S05]  /*14a0*/  IMAD.WIDE.U32 R6, R63, R63, R6 ;  /* 0x0000003f3f067225 */ /* 0x000fca00078e0006 */
[----:B------:R-:W-:Y:S01]  /*14b0*/  IADD3 R14, P0, PT, R4, R7, RZ ;  /* 0x00000007040e7210 */ /* 0x000fe20007f1e0ff */
[----:B------:R-:W-:Y:S02]  /*14c0*/  IMAD.MOV.U32 R4, RZ, RZ, R5 ;  /* 0x000000ffff047224 */ /* 0x000fe400078e0005 */
[----:B------:R-:W-:Y:S02]  /*14d0*/  IMAD.MOV.U32 R7, RZ, RZ, RZ ;  /* 0x000000ffff077224 */ /* 0x000fe400078e00ff */
[----:B------:R-:W-:Y:S02]  /*14e0*/  IMAD.X R15, RZ, RZ, RZ, P0 ;  /* 0x000000ffff0f7224 */ /* 0x000fe400000e06ff */
[----:B------:R-:W-:Y:S02]  /*14f0*/  IMAD.MOV.U32 R5, RZ, RZ, RZ ;  /* 0x000000ffff057224 */ /* 0x000fe400078e00ff */
[----:B------:R-:W-:-:S04]  /*1500*/  IMAD.WIDE.U32 R6, R62, R12, R6 ;  /* 0x0000000c3e067225 */ /* 0x000fc800078e0006 */
[----:B------:R-:W-:-:S04]  /*1510*/  IMAD.WIDE.U32 R14, R63, R12, R14 ;  /* 0x0000000c3f0e7225 */ /* 0x000fc800078e000e */
[----:B------:R-:W-:Y:S01]  /*1520*/  IMAD.WIDE.U32 R4, R62, R10, R4 ;  /* 0x0000000a3e047225 */ /* 0x000fe200078e0004 */
[----:B------:R-:W-:-:S03]  /*1530*/  IADD3 R16, P1, PT, R14, R7, RZ ;  /* 0x000000070e107210 */ /* 0x000fc60007f3e0ff */
[----:B------:R-:W-:Y:S01]  /*1540*/  IMAD R7, R11, R12, RZ ;  /* 0x0000000c0b077224 */ /* 0x000fe200078e02ff */
[----:B------:R-:W-:Y:S01]  /*1550*/  IADD3 R14, P0, PT, R4, R15, RZ ;  /* 0x0000000f040e7210 */ /* 0x000fe20007f1e0ff */
[----:B------:R-:W-:Y:S02]  /*1560*/  IMAD.MOV.U32 R4, RZ, RZ, R5 ;  /* 0x000000ffff047224 */ /* 0x000fe400078e0005 */
[----:B------:R-:W-:Y:S02]  /*1570*/  IMAD.X R17, RZ, RZ, RZ, P1 ;  /* 0x000000ffff117224 */ /* 0x000fe400008e06ff */
[----:B------:R-:W-:Y:S02]  /*1580*/  IMAD.X R15, RZ, RZ, RZ, P0 ;  /* 0x000000ffff0f7224 */ /* 0x000fe400000e06ff */
[----:B------:R-:W-:Y:S02]  /*1590*/  IMAD.MOV.U32 R5, RZ, RZ, RZ ;  /* 0x000000ffff057224 */ /* 0x000fe400078e00ff */
[----:B------:R-:W-:-:S04]  /*15a0*/  IMAD.WIDE.U32 R14, R63, R13, R14 ;  /* 0x0000000d3f0e7225 */ /* 0x000fc800078e000e */
[----:B------:R-:W-:-:S04]  /*15b0*/  IMAD.WIDE.U32 R4, R62, R11, R4 ;  /* 0x0000000b3e047225 */ /* 0x000fc800078e0004 */
[----:B------:R-:W-:Y:S01]  /*15c0*/  IMAD.WIDE.U32 R16, R63, R12, R16 ;  /* 0x0000000c3f107225 */ /* 0x000fe200078e0010 */
[----:B------:R-:W-:-:S03]  /*15d0*/  IADD3 R20, P0, PT, R4, R15, RZ ;  /* 0x0000000f04147210 */ /* 0x000fc60007f1e0ff */
[----:B------:R-:W-:Y:S01]  /*15e0*/  IMAD.MOV.U32 R66, RZ, RZ, R16 ;  /* 0x000000ffff427224 */ /* 0x000fe200078e0010 */
[----:B------:R-:W-:Y:S01]  /*15f0*/  IADD3 R14, P1, PT, R14, R17, RZ ;  /* 0x000000110e0e7210 */ /* 0x000fe20007f3e0ff */
[----:B------:R-:W-:Y:S02]  /*1600*/  IMAD.X R21, RZ, RZ, RZ, P0 ;  /* 0x000000ffff157224 */ /* 0x000fe400000e06ff */
[----:B------:R-:W-:Y:S02]  /*1610*/  IMAD.MOV.U32 R54, RZ, RZ, R5 ;  /* 0x000000ffff367224 */ /* 0x000fe400078e0005 */
[----:B------:R-:W-:Y:S02]  /*1620*/  IMAD.X R15, RZ, RZ, RZ, P1 ;  /* 0x000000ffff0f7224 */ /* 0x000fe400008e06ff */
[----:B------:R-:W-:-:S04]  /*1630*/  IMAD.WIDE.U32 R4, R63, R10, R20 ;  /* 0x0000000a3f047225 */ /* 0x000fc800078e0014 */
[----:B------:R-:W-:-:S04]  /*1640*/  IMAD.WIDE.U32 R14, R12, R12, R14 ;  /* 0x0000000c0c0e7225 */ /* 0x000fc800078e000e */
[----:B------:R-:W-:Y:S01]  /*1650*/  IMAD.WIDE.U32 R66, R62, R13, R66 ;  /* 0x0000000d3e427225 */ /* 0x000fe200078e0042 */
[----:B------:R-:W-:-:S03]  /*1660*/  IADD3 R16, P1, PT, R4, R15, RZ ;  /* 0x0000000f04107210 */ /* 0x000fc60007f3e0ff */
[----:B0-----:R-:W-:Y:S01]  /*1670*/  IMAD.WIDE.U32 R54, R62, R2, R54 ;  /* 0x000000023e367225 */ /* 0x001fe200078e0036 */
        /* <DEDUP_REMOVED lines=9> */
[----:B------:R-:W-:Y:S02]  /*1710*/  HFMA2 R5, -RZ, RZ, 0, 0 ;  /* 0x00000000ff057431 */ /* 0x000fe400000001ff */
[----:B------:R-:W-:Y:S01]  /*1720*/  IMAD.MOV.U32 R67, RZ, RZ, R6 ;  /* 0x000000ffff437224 */ /* 0x000fe200078e0006 */
[----:B------:R-:W-:Y:S01]  /*1730*/  IADD3 R16, P0, PT, R14, R17, RZ ;  /* 0x000000110e107210 */ /* 0x000fe20007f1e0ff */
[----:B------:R-:W-:Y:S02]  /*1740*/  IMAD.X R21, RZ, RZ, RZ, P1 ;  /* 0x000000ffff157224 */ /* 0x000fe400008e06ff */
[C---:B------:R-:W-:Y:S02]  /*1750*/  IMAD R14, R62.reuse, R3, R55 ;  /* 0x000000033e0e7224 */ /* 0x040fe400078e0237 */
[----:B------:R-:W-:Y:S02]  /*1760*/  IMAD.X R17, RZ, RZ, RZ, P0 ;  /* 0x000000ffff117224 */ /* 0x000fe400000e06ff */
[----:B------:R-:W-:-:S04]  /*1770*/  IMAD.WIDE.U32 R4, R62, R10, R4 ;  /* 0x0000000a3e047225 */ /* 0x000fc800078e0004 */
[----:B------:R-:W-:-:S04]  /*1780*/  IMAD.WIDE.U32 R20, R12, R13, R20 ;  /* 0x0000000d0c147225 */ /* 0x000fc800078e0014 */
[----:B------:R-:W-:Y:S01]  /*1790*/  IMAD.WIDE.U32 R16, R12, R10, R16 ;  /* 0x0000000a0c107225 */ /* 0x000fe200078e0010 */
[----:B------:R-:W-:-:S03]  /*17a0*/  IADD3 R52, P1, PT, R20, R5, RZ ;  /* 0x0000000514347210 */ /* 0x000fc60007f3e0ff */
[----:B------:R-:W-:Y:S01]  /*17b0*/  IMAD R5, R2, R63, RZ ;  /* 0x0000003f02057224 */ /* 0x000fe200078e02ff */
[----:B------:R-:W-:Y:S01]  /*17c0*/  IADD3 R20, P0, PT, R16, R21, RZ ;  /* 0x0000001510147210 */ /* 0x000fe20007f1e0ff */
[----:B------:R-:W-:-:S03]  /*17d0*/  IMAD.X R53, RZ, RZ, RZ, P1 ;  /* 0x000000ffff357224 */ /* 0x000fc600008e06ff */
[----:B------:R-:W-:Y:S01]  /*17e0*/  IADD3 R16, PT, PT, R5, R15, R14 ;  /* 0x0000000f05107210 */ /* 0x000fe20007ffe00e */
[----:B------:R-:W-:Y:S02]  /*17f0*/  IMAD.X R21, RZ, RZ, RZ, P0 ;  /* 0x000000ffff157224 */ /* 0x000fe400000e06ff */
[----:B------:R-:W-:-:S04]  /*1800*/  IMAD.WIDE.U32 R52, R63, R10, R52 ;  /* 0x0000000a3f347225 */ /* 0x000fc800078e0034 */
[----:B------:R-:W-:-:S04]  /*1810*/  IMAD.WIDE.U32 R20, R13, R13, R20 ;  /* 0x0000000d0d147225 */ /* 0x000fc800078e0014 */
[----:B------:R-:W-:Y:S01]  /*1820*/  IMAD.MOV.U32 R64, RZ, RZ, R52 ;  /* 0x000000ffff407224 */ /* 0x000fe200078e0034 */
[----:B------:R-:W-:Y:S02]  /*1830*/  IADD3 R46, P0, PT, R20, R53, RZ ;  /* 0x00000035142e7210 */ /* 0x000fe40007f1e0ff */
[----:B------:R-:W-:Y:S01]  /*1840*/  IADD3 R20, PT, PT, R7, R17, R16 ;  /* 0x0000001107147210 */ /* 0x000fe20007ffe010 */
[----:B------:R-:W-:-:S04]  /*1850*/  IMAD.WIDE.U32 R64, R62, R11, R64 ;  /* 0x0000000b3e407225 */ /* 0x000fc800078e0040 */
[----:B------:R-:W-:Y:S02]  /*1860*/  IMAD.X R47, RZ, RZ, RZ, P0 ;  /* 0x000000ffff2f7224 */ /* 0x000fe400000e06ff */
[----:B------:R-:W-:-:S03]  /*1870*/  IMAD.WIDE.U32 R46, R12, R10, R46 ;  /* 0x0000000a0c2e7225 */ /* 0x000fc600078e002e */
[----:B------:R-:W-:Y:S01]  /*1880*/  IADD3 R12, P0, PT, R46, R65, RZ ;  /* 0x000000412e0c7210 */ /* 0x000fe20007f1e0ff */
[----:B------:R-:W-:Y:S01]  /*1890*/  IMAD.MOV.U32 R65, RZ, RZ, R4 ;  /* 0x000000ffff417224 */ /* 0x000fe200078e0004 */
[----:B------:R-:W-:-:S03]  /*18a0*/  IADD3 R46, PT, PT, R9, R21, R20 ;  /* 0x00000015092e7210 */ /* 0x000fc60007ffe014 */
[----:B------:R-:W-:Y:S01]  /*18b0*/  IMAD.X R13, RZ, RZ, RZ, P0 ;  /* 0x000000ffff0d7224 */ /* 0x000fe200000e06ff */
[----:B------:R-:W-:Y:S01]  /*18c0*/  IADD3 R46, PT, PT, R9, R47, R46 ;  /* 0x0000002f092e7210 */ /* 0x000fe20007ffe02e */
[----:B------:R-:W-:-:S04]  /*18d0*/  IMAD.WIDE.U32 R12, R63, R11, R12 ;  /* 0x0000000b3f0c7225 */ /* 0x000fc800078e000c */
[----:B------:R-:W-:Y:S01]  /*18e0*/  IMAD.MOV.U32 R10, RZ, RZ, R12 ;  /* 0x000000ffff0a7224 */ /* 0x000fe200078e000c */
[----:B------:R-:W-:Y:S01]  /*18f0*/  IADD3 R46, PT, PT, R7, R13, R46 ;  /* 0x0000000d072e7210 */ /* 0x000fe20007ffe02e */
[----:B------:R-:W-:Y:S02]  /*1900*/  IMAD.MOV.U32 R11, RZ, RZ, RZ ;  /* 0x000000ffff0b7224 */ /* 0x000fe400078e00ff */
[----:B------:R-:W-:-:S04]  /*1910*/  IMAD.WIDE.U32 R10, R62, R2, R10 ;  /* 0x000000023e0a7225 */ /* 0x000fc800078e000a */
[----:B------:R-:W-:Y:S01]  /*1920*/  IMAD.MOV.U32 R63, RZ, RZ, R10 ;  /* 0x000000ffff3f7224 */ /* 0x000fe200078e000a */
[----:B------:R-:W-:-:S05]  /*1930*/  IADD3 R46, PT, PT, R5, R11, R46 ;  /* 0x0000000b052e7210 */ /* 0x000fca0007ffe02e */
[----:B------:R-:W-:-:S07]  /*1940*/  IMAD R62, R62, R3, R46 ;  /* 0x000000033e3e7224 */ /* 0x000fce00078e022e */
.L_x_13:
        /* <DEDUP_REMOVED lines=34> */
[----:B------:R-:W0:Y:S02]  /*1b70*/  LDCU.64 UR4, c[0x3][0x6080] ;  /* 0x00cc1000ff0477ac */ /* 0x000e240008000a00 */
[----:B0-----:R-:W-:-:S04]  /*1b80*/  ISETP.LT.U32.AND P0, PT, R25, UR4, PT ;  /* 0x0000000419007c0c */ /* 0x001fc8000bf01070 */
[----:B------:R-:W-:-:S04]  /*1b90*/  ISETP.LT.U32.OR P0, PT, R70, UR5, P0 ;  /* 0x0000000546007c0c */ /* 0x000fc80008701470 */
[----:B------:R-:W-:-:S04]  /*1ba0*/  ISETP.LE.U32.AND P0, PT, R70, UR5, P0 ;  /* 0x0000000546007c0c */ /* 0x000fc80008703070 */
[----:B------:R-:W-:-:S13]  /*1bb0*/  ISETP.LT.U32.OR P0, PT, R67, R2, P0 ;  /* 0x000000024300720c */ /* 0x000fda0000701470 */
[----:B------:R-:W-:Y:S05]  /*1bc0*/  @P0 BREAK.RELIABLE B2 ;  /* 0x0000000000020942 */ /* 0x000fea0003800100 */
[----:B------:R-:W-:Y:S05]  /*1bd0*/  @P0 BRA `(.L_x_12) ;  /* 0x0000000000700947 */ /* 0x000fea0003800000 */
.L_x_11:
[----:B------:R-:W-:Y:S05]  /*1be0*/  BSYNC.RELIABLE B2 ;  /* 0x0000000000027941 */ /* 0x000fea0003800100 */
.L_x_10:
[----:B------:R-:W0:Y:S01]  /*1bf0*/  LDCU.128 UR4, c[0x3][0x6080] ;  /* 0x00cc1000ff0477ac */ /* 0x000e220008000c00 */
[----:B------:R-:W-:Y:S01]  /*1c00*/  IMAD.MOV.U32 R4, RZ, RZ, -0x1 ;  /* 0xffffffffff047424 */ /* 0x000fe200078e00ff */
[----:B0-----:R-:W-:-:S05]  /*1c10*/  IADD3 R25, P0, PT, R25, -UR4, RZ ;  /* 0x8000000419197c10 */ /* 0x001fca000ff1e0ff */
[----:B------:R-:W-:-:S05]  /*1c20*/  IMAD.X R3, RZ, RZ, -0x1, P0 ;  /* 0xffffffffff037424 */ /* 0x000fca00000e06ff */
[----:B------:R-:W-:-:S04]  /*1c30*/  SHF.R.U32.HI R3, RZ, 0x1f, R3 ;  /* 0x0000001fff037819 */ /* 0x000fc80000011603 */
[----:B------:R-:W-:Y:S01]  /*1c40*/  IADD3 R70, P0, P1, R70, -UR5, -R3 ;  /* 0x8000000546467c10 */ /* 0x000fe2000f91e803 */
[----:B------:R-:W0:Y:S03]  /*1c50*/  LDCU.64 UR4, c[0x3][0x6090] ;  /* 0x00cc1200ff0477ac */ /* 0x000e260008000a00 */
        /* <DEDUP_REMOVED lines=8> */
[----:B0-----:R-:W-:Y:S01]  /*1ce0*/  IADD3 R65, P0, P1, R65, -UR4, -R2 ;  /* 0x8000000441417c10 */ /* 0x001fe2000f91e802 */
[----:B------:R-:W0:Y:S03]  /*1cf0*/  LDCU UR4, c[0x3][0x6098] ;  /* 0x00cc1300ff0477ac */ /* 0x000e260008000800 */
[----:B------:R-:W-:-:S04]  /*1d00*/  IADD3.X R3, PT, PT, RZ, -0x1, R4, P0, P1 ;  /* 0xffffffffff037810 */ /* 0x000fc800007e2404 */
[----:B------:R-:W-:-:S04]  /*1d10*/  SHF.R.U32.HI R3, RZ, 0x1f, R3 ;  /* 0x0000001fff037819 */ /* 0x000fc80000011603 */
[----:B------:R-:W-:-:S04]  /*1d20*/  IADD3 R64, P0, P1, R64, -UR5, -R3 ;  /* 0x8000000540407c10 */ /* 0x000fc8000f91e803 */
[----:B------:R-:W-:-:S04]  /*1d30*/  IADD3.X R2, PT, PT, RZ, -0x1, R4, P0, P1 ;  /* 0xffffffffff027810 */ /* 0x000fc800007e2404 */
[----:B------:R-:W-:-:S04]  /*1d40*/  SHF.R.U32.HI R2, RZ, 0x1f, R2 ;  /* 0x0000001fff027819 */ /* 0x000fc80000011602 */
[----:B0-----:R-:W-:-:S04]  /*1d50*/  IADD3 R63, P0, P1, R63, -UR4, -R2 ;  /* 0x800000043f3f7c10 */ /* 0x001fc8000f91e802 */
[----:B------:R-:W-:-:S04]  /*1d60*/  IADD3.X R3, PT, PT, RZ, -0x1, R4, P0, P1 ;  /* 0xffffffffff037810 */ /* 0x000fc800007e2404 */
[----:B------:R-:W-:-:S04]  /*1d70*/  SHF.R.U32.HI R3, RZ, 0x1f, R3 ;  /* 0x0000001fff037819 */ /* 0x000fc80000011603 */
[----:B------:R-:W-:Y:S01]  /*1d80*/  IADD3 R62, PT, PT, R62, -R5, -R3 ;  /* 0x800000053e3e7210 */ /* 0x000fe20007ffe803 */
[----:B------:R-:W-:Y:S06]  /*1d90*/  BRA `(.L_x_13) ;  /* 0xfffffff800ec7947 */ /* 0x000fec000383ffff */
.L_x_12:
[----:B------:R-:W-:Y:S05]  /*1da0*/  BSYNC.RECONVERGENT B1 ;  /* 0x0000000000017941 */ /* 0x000fea0003800200 */
.L_x_9:
[----:B------:R-:W-:Y:S01]  /*1db0*/  IMAD.WIDE.U32 R2, R25, R68, RZ ;  /* 0x0000004419027225 */ /* 0x000fe200078e00ff */
[----:B------:R-:W-:Y:S01]  /*1dc0*/  UMOV UR4, URZ ;  /* 0x000000ff00047c82 */ /* 0x000fe20008000000 */
[----:B------:R-:W-:Y:S01]  /*1dd0*/  UMOV UR5, URZ ;  /* 0x000000ff00057c82 */ /* 0x000fe20008000000 */
[----:B------:R-:W-:Y:S01]  /*1de0*/  UMOV UR6, URZ ;  /* 0x000000ff00067c82 */ /* 0x000fe20008000000 */
[----:B------:R-:W-:Y:S01]  /*1df0*/  VIADD R4, R3, UR4 ;  /* 0x0000000403047c36 */ /* 0x000fe20008000000 */
[----:B------:R-:W-:Y:S01]  /*1e00*/  UMOV UR7, URZ ;  /* 0x000000ff00077c82 */ /* 0x000fe20008000000 */
[----:B------:R-:W-:Y:S01]  /*1e10*/  IMAD.MOV.U32 R5, RZ, RZ, RZ ;  /* 0x000000ffff057224 */ /* 0x000fe200078e00ff */
[----:B------:R-:W-:Y:S01]  /*1e20*/  UMOV UR8, URZ ;  /* 0x000000ff00087c82 */ /* 0x000fe20008000000 */
[----:B------:R-:W-:Y:S01]  /*1e30*/  IMAD.MOV.U32 R15, RZ, RZ, RZ ;  /* 0x000000ffff0f7224 */ /* 0x000fe200078e00ff */
[----:B------:R-:W-:Y:S01]  /*1e40*/  UMOV UR9, URZ ;  /* 0x000000ff00097c82 */ /* 0x000fe20008000000 */
[----:B------:R-:W-:Y:S01]  /*1e50*/  IMAD.WIDE.U32 R4, R68, R70, R4 ;  /* 0x0000004644047225 */ /* 0x000fe200078e0004 */
[----:B------:R-:W-:Y:S01]  /*1e60*/  UMOV UR10, URZ ;  /* 0x000000ff000a7c82 */ /* 0x000fe20008000000 */
[----:B------:R-:W-:Y:S02]  /*1e70*/  BSSY.RECONVERGENT B1, `(.L_x_14) ;  /* 0x00000b0000017945 */ /* 0x000fe40003800200 */
[----:B------:R-:W-:-:S02]  /*1e80*/  IMAD.MOV.U32 R14, RZ, RZ, R4 ;  /* 0x000000ffff0e7224 */ /* 0x000fc400078e0004 */
[----:B------:R-:W-:Y:S02]  /*1e90*/  VIADD R6, R5, UR5 ;  /* 0x0000000505067c36 */ /* 0x000fe40008000000 */
[----:B------:R-:W-:-:S04]  /*1ea0*/  IMAD.WIDE.U32 R14, R74, R25, R14 ;  /* 0x000000194a0e7225 */ /* 0x000fc800078e000e */
[----:B------:R-:W-:Y:S02]  /*1eb0*/  IMAD.MOV.U32 R7, RZ, RZ, RZ ;  /* 0x000000ffff077224 */ /* 0x000fe400078e00ff */
[----:B------:R-:W-:Y:S02]  /*1ec0*/  VIADD R11, R15, UR4 ;  /* 0x000000040f0b7c36 */ /* 0x000fe40008000000 */
[----:B------:R-:W-:-:S04]  /*1ed0*/  IMAD.WIDE.U32 R4, R68, R67, R6 ;  /* 0x0000004344047225 */ /* 0x000fc800078e0006 */
[----:B------:R-:W-:Y:S01]  /*1ee0*/  IMAD.MOV.U32 R13, RZ, RZ, RZ ;  /* 0x000000ffff0d7224 */ /* 0x000fe200078e00ff */
[----:B------:R-:W-:Y:S01]  /*1ef0*/  IADD3 R10, P0, PT, R11, R4, RZ ;  /* 0x000000040b0a7210 */ /* 0x000fe20007f1e0ff */
[----:B------:R-:W-:Y:S02]  /*1f00*/  VIADD R4, R5, UR6 ;  /* 0x0000000605047c36 */ /* 0x000fe40008000000 */
[----:B------:R-:W-:Y:S02]  /*1f10*/  IMAD.MOV.U32 R5, RZ, RZ, RZ ;  /* 0x000000ffff057224 */ /* 0x000fe400078e00ff */
[----:B------:R-:W-:Y:S02]  /*1f20*/  IMAD.X R11, RZ, RZ, RZ, P0 ;  /* 0x000000ffff0b7224 */ /* 0x000fe400000e06ff */
[----:B------:R-:W-:-:S04]  /*1f30*/  IMAD.WIDE.U32 R8, R68, R66, R4 ;  /* 0x0000004244087225 */ /* 0x000fc800078e0004 */
[----:B------:R-:W-:-:S04]  /*1f40*/  IMAD.WIDE.U32 R10, R74, R70, R10 ;  /* 0x000000464a0a7225 */ /* 0x000fc800078e000a */
[----:B------:R-:W-:Y:S02]  /*1f50*/  VIADD R7, R11, UR5 ;  /* 0x000000050b077c36 */ /* 0x000fe40008000000 */
[----:B------:R-:W-:Y:S02]  /*1f60*/  IMAD.MOV.U32 R4, RZ, RZ, R10 ;  /* 0x000000ffff047224 */ /* 0x000fe400078e000a */
[----:B------:R-:W-:Y:S01]  /*1f70*/  VIADD R10, R9, UR7 ;  /* 0x00000007090a7c36 */ /* 0x000fe20008000000 */
[----:B------:R-:W-:Y:S01]  /*1f80*/  IADD3 R6, P0, PT, R7, R8, RZ ;  /* 0x0000000807067210 */ /* 0x000fe20007f1e0ff */
[----:B------:R-:W-:-:S04]  /*1f90*/  IMAD.WIDE.U32 R4, R69, R25, R4 ;  /* 0x0000001945047225 */ /* 0x000fc800078e0004 */
[----:B------:R-:W-:Y:S02]  /*1fa0*/  IMAD.X R7, RZ, RZ, RZ, P0 ;  /* 0x000000ffff077224 */ /* 0x000fe400000e06ff */
[----:B------:R-:W-:Y:S02]  /*1fb0*/  IMAD.MOV.U32 R11, RZ, RZ, RZ ;  /* 0x000000ffff0b7224 */ /* 0x000fe400078e00ff */
[----:B------:R-:W-:-:S04]  /*1fc0*/  IMAD.WIDE.U32 R8, R74, R67, R6 ;  /* 0x000000434a087225 */ /* 0x000fc800078e0006 */
[----:B------:R-:W-:Y:S02]  /*1fd0*/  VIADD R3, R5, UR4 ;  /* 0x0000000405037c36 */ /* 0x000fe40008000000 */
[----:B------:R-:W-:-:S03]  /*1fe0*/  IMAD.WIDE.U32 R6, R68, R65, R10 ;  /* 0x0000004144067225 */ /* 0x000fc600078e000a */
[----:B------:R-:W-:Y:S01]  /*1ff0*/  IADD3 R8, P1, PT, R3, R8, RZ ;  /* 0x0000000803087210 */ /* 0x000fe20007f3e0ff */
[----:B------:R-:W-:-:S04]  /*2000*/  VIADD R11, R9, UR6 ;  /* 0x00000006090b7c36 */ /* 0x000fc80008000000 */
[----:B------:R-:W-:Y:S01]  /*2010*/  IMAD.X R9, RZ, RZ, RZ, P1 ;  /* 0x000000ffff097224 */ /* 0x000fe200008e06ff */
[----:B------:R-:W-:Y:S02]  /*2020*/  IADD3 R10, P0, PT, R11, R6, RZ ;  /* 0x000000060b0a7210 */ /* 0x000fe40007f1e0ff */
[----:B------:R-:W-:Y:S01]  /*2030*/  IADD3 R6, PT, PT, R7, UR8, RZ ;  /* 0x0000000807067c10 */ /* 0x000fe2000fffe0ff */
[----:B------:R-:W-:-:S04]  /*2040*/  IMAD.WIDE.U32 R8, R69, R70, R8 ;  /* 0x0000004645087225 */ /* 0x000fc800078e0008 */
[----:B------:R-:W-:Y:S02]  /*2050*/  IMAD.X R11, RZ, RZ, RZ, P0 ;  /* 0x000000ffff0b7224 */ /* 0x000fe400000e06ff */
[----:B------:R-:W-:Y:S02]  /*2060*/  VIADD R3, R9, UR5 ;  /* 0x0000000509037c36 */ /* 0x000fe40008000000 */
[----:B------:R-:W-:-:S04]  /*2070*/  IMAD.WIDE.U32 R10, R74, R66, R10 ;  /* 0x000000424a0a7225 */ /* 0x000fc800078e000a */
[----:B------:R-:W-:Y:S02]  /*2080*/  IMAD.MOV.U32 R7, RZ, RZ, RZ ;  /* 0x000000ffff077224 */ /* 0x000fe400078e00ff */
[----:B------:R-:W-:Y:S02]  /*2090*/  VIADD R11, R11, UR7 ;  /* 0x000000070b0b7c36 */ /* 0x000fe40008000000 */
        /* <DEDUP_REMOVED lines=8> */
[----:B------:R-:W-:Y:S02]  /*2120*/  VIADD R3, R13, UR4 ;  /* 0x000000040d037c36 */ /* 0x000fe40008000000 */
[----:B------:R-:W-:Y:S02]  /*2130*/  VIADD R20, R21, UR9 ;  /* 0x0000000915147c36 */ /* 0x000fe40008000000 */
[----:B------:R-:W-:Y:S01]  /*2140*/  IMAD.WIDE.U32 R10, R74, R65, R10 ;  /* 0x000000414a0a7225 */ /* 0x000fe200078e000a */
[----:B------:R-:W-:-:S03]  /*2150*/  IADD3 R6, P0, PT, R3, R6, RZ ;  /* 0x0000000603067210 */ /* 0x000fc60007f1e0ff */
[----:B------:R-:W-:Y:S02]  /*2160*/  VIADD R7, R7, UR6 ;  /* 0x0000000607077c36 */ /* 0x000fe40008000000 */
[----:B------:R-:W-:Y:S02]  /*2170*/  IMAD.MOV.U32 R21, RZ, RZ, RZ ;  /* 0x000000ffff157224 */ /* 0x000fe400078e00ff */
[----:B------:R-:W-:Y:S01]  /*2180*/  VIADD R17, R11, UR8 ;  /* 0x000000080b117c36 */ /* 0x000fe20008000000 */
[----:B------:R-:W-:Y:S01]  /*2190*/  IADD3 R10, P1, PT, R7, R10, RZ ;  /* 0x0000000a070a7210 */ /* 0x000fe20007f3e0ff */
[----:B------:R-:W-:-:S04]  /*21a0*/  IMAD.WIDE.U32 R20, R68, R63, R20 ;  /* 0x0000003f44147225 */ /* 0x000fc800078e0014 */
[----:B------:R-:W-:Y:S01]  /*21b0*/  IMAD.X R7, RZ, RZ, RZ, P0 ;  /* 0x000000ffff077224 */ /* 0x000fe200000e06ff */
[----:B------:R-:W-:Y:S01]  /*21c0*/  IADD3 R16, P0, PT, R17, R20, RZ ;  /* 0x0000001411107210 */ /* 0x000fe20007f1e0ff */
[----:B------:R-:W-:Y:S02]  /*21d0*/  IMAD.X R11, RZ, RZ, RZ, P1 ;  /* 0x000000ffff0b7224 */ /* 0x000fe400008e06ff */
[----:B------:R-:W-:-:S04]  /*21e0*/  IMAD.WIDE.U32 R6, R72, R70, R6 ;  /* 0x0000004648067225 */ /* 0x000fc800078e0006 */
[----:B------:R-:W-:Y:S02]  /*21f0*/  IMAD.X R17, RZ, RZ, RZ, P0 ;  /* 0x000000ffff117224 */ /* 0x000fe400000e06ff */
[----:B------:R-:W-:-:S04]  /*2200*/  IMAD.WIDE.U32 R10, R69, R66, R10 ;  /* 0x00000042450a7225 */ /* 0x000fc800078e000a */
[----:B------:R-:W-:Y:S02]  /*2210*/  VIADD R3, R7, UR5 ;  /* 0x0000000507037c36 */ /* 0x000fe40008000000 */
[----:B------:R-:W-:-:S03]  /*2220*/  IMAD.WIDE.U32 R16, R74, R64, R16 ;  /* 0x000000404a107225 */ /* 0x000fc600078e0010 */
[----:B------:R-:W-:Y:S01]  /*2230*/  IADD3 R10, P1, PT, R3, R10, RZ ;  /* 0x0000000a030a7210 */ /* 0x000fe20007f3e0ff */
[----:B------:R-:W-:Y:S02]  /*2240*/  VIADD R9, R11, UR7 ;  /* 0x000000070b097c36 */ /* 0x000fe40008000000 */
[----:B------:R-:W-:Y:S02]  /*2250*/  IMAD.MOV.U32 R7, RZ, RZ, RZ ;  /* 0x000000ffff077224 */ /* 0x000fe400078e00ff */
[----:B------:R-:W-:Y:S01]  /*2260*/  IMAD.X R11, RZ, RZ, RZ, P1 ;  /* 0x000000ffff0b7224 */ /* 0x000fe200008e06ff */
[----:B------:R-:W-:Y:S01]  /*2270*/  IADD3 R8, P0, PT, R9, R16, RZ ;  /* 0x0000001009087210 */ /* 0x000fe20007f1e0ff */
        /* <DEDUP_REMOVED lines=8> */
[----:B------:R-:W-:Y:S02]  /*2300*/  IMAD R3, R62, R68, R21 ;  /* 0x000000443e037224 */ /* 0x000fe400078e0215 */
[----:B------:R-:W-:Y:S01]  /*2310*/  IMAD.X R11, RZ, RZ, RZ, P1 ;  /* 0x000000ffff0b7224 */ /* 0x000fe200008e06ff */
[----:B------:R-:W-:Y:S02]  /*2320*/  IADD3 R16, P0, PT, R5, R8, RZ ;  /* 0x0000000805107210 */ /* 0x000fe40007f1e0ff */
[----:B------:R-:W-:Y:S01]  /*2330*/  IADD3 R3, PT, PT, R3, UR9, R17 ;  /* 0x0000000903037c10 */ /* 0x000fe2000fffe011 */
[----:B------:R-:W-:-:S04]  /*2340*/  IMAD.WIDE.U32 R10, R44, R70, R10 ;  /* 0x000000462c0a7225 */ /* 0x000fc800078e000a */
[----:B------:R-:W-:Y:S02]  /*2350*/  IMAD.X R17, RZ, RZ, RZ, P0 ;  /* 0x000000ffff117224 */ /* 0x000fe400000e06ff */
[----:B------:R-:W-:Y:S02]  /*2360*/  IMAD R3, R74, R63, R3 ;  /* 0x0000003f4a037224 */ /* 0x000fe400078e0203 */
[----:B------:R-:W-:-:S03]  /*2370*/  IMAD.WIDE.U32 R16, R72, R66, R16 ;  /* 0x0000004248107225 */ /* 0x000fc600078e0010 */
[----:B------:R-:W-:Y:S01]  /*2380*/  IADD3 R3, PT, PT, R3, UR8, R9 ;  /* 0x0000000803037c10 */ /* 0x000fe2000fffe009 */
[----:B------:R-:W-:Y:S02]  /*2390*/  VIADD R5, R11, UR5 ;  /* 0x000000050b057c36 */ /* 0x000fe40008000000 */
[----:B------:R-:W-:Y:S02]  /*23a0*/  IMAD.MOV.U32 R11, RZ, RZ, RZ ;  /* 0x000000ffff0b7224 */ /* 0x000fe400078e00ff */
[----:B------:R-:W-:Y:S01]  /*23b0*/  IMAD R3, R69, R64, R3 ;  /* 0x0000004045037224 */ /* 0x000fe200078e0203 */
[----:B------:R-:W-:Y:S01]  /*23c0*/  IADD3 R8, P0, PT, R5, R16, RZ ;  /* 0x0000001005087210 */ /* 0x000fe20007f1e0ff */
[----:B------:R-:W-:-:S03]  /*23d0*/  IMAD.WIDE.U32 R10, R45, R25, R10 ;  /* 0x000000192d0a7225 */ /* 0x000fc600078e000a */
[----:B------:R-:W-:Y:S01]  /*23e0*/  IADD3 R3, PT, PT, R3, UR7, R17 ;  /* 0x0000000703037c10 */ /* 0x000fe2000fffe011 */
[----:B------:R-:W-:Y:S02]  /*23f0*/  IMAD.X R9, RZ, RZ, RZ, P0 ;  /* 0x000000ffff097224 */ /* 0x000fe400000e06ff */
[----:B------:R-:W-:Y:S02]  /*2400*/  VIADD R5, R11, UR4 ;  /* 0x000000040b057c36 */ /* 0x000fe40008000000 */
[----:B------:R-:W-:-:S04]  /*2410*/  IMAD.WIDE.U32 R8, R44, R67, R8 ;  /* 0x000000432c087225 */ /* 0x000fc800078e0008 */
[----:B------:R-:W-:Y:S01]  /*2420*/  IMAD R3, R72, R65, R3 ;  /* 0x0000004148037224 */ /* 0x000fe200078e0203 */
[----:B------:R-:W-:Y:S01]  /*2430*/  IADD3 R8, P0, PT, R5, R8, RZ ;  /* 0x0000000805087210 */ /* 0x000fe20007f1e0ff */
[----:B------:R-:W-:-:S03]  /*2440*/  IMAD.MOV.U32 R5, RZ, RZ, R12 ;  /* 0x000000ffff057224 */ /* 0x000fc600078e000c */
[----:B------:R-:W-:Y:S01]  /*2450*/  IADD3 R3, PT, PT, R3, UR6, R9 ;  /* 0x0000000603037c10 */ /* 0x000fe2000fffe009 */
[----:B------:R-:W-:-:S04]  /*2460*/  IMAD.X R9, RZ, RZ, RZ, P0 ;  /* 0x000000ffff097224 */ /* 0x000fc800000e06ff */
[----:B------:R-:W-:Y:S02]  /*2470*/  IMAD R3, R44, R66, R3 ;  /* 0x000000422c037224 */ /* 0x000fe400078e0203 */
[----:B------:R-:W-:-:S05]  /*2480*/  IMAD.WIDE.U32 R8, R45, R70, R8 ;  /* 0x000000462d087225 */ /* 0x000fca00078e0008 */
[----:B------:R-:W-:Y:S01]  /*2490*/  IADD3 R16, PT, PT, R3, UR5, R9 ;  /* 0x0000000503107c10 */ /* 0x000fe2000fffe009 */
[----:B------:R-:W-:Y:S02]  /*24a0*/  IMAD.MOV.U32 R9, RZ, RZ, RZ ;  /* 0x000000ffff097224 */ /* 0x000fe400078e00ff */
[----:B------:R-:W-:-:S04]  /*24b0*/  IMAD.WIDE.U32 R8, R42, R25, R8 ;  /* 0x000000192a087225 */ /* 0x000fc800078e0008 */
[----:B------:R-:W-:-:S05]  /*24c0*/  IMAD R3, R45, R67, R16 ;  /* 0x000000432d037224 */ /* 0x000fca00078e0210 */
[----:B------:R-:W-:Y:S01]  /*24d0*/  IADD3 R7, PT, PT, R3, UR4, R9 ;  /* 0x0000000403077c10 */ /* 0x000fe2000fffe009 */
[----:B------:R-:W-:-:S04]  /*24e0*/  IMAD.MOV.U32 R3, RZ, RZ, R14 ;  /* 0x000000ffff037224 */ /* 0x000fc800078e000e */
[----:B------:R-:W-:Y:S01]  /*24f0*/  IMAD R12, R42, R70, R7 ;  /* 0x000000462a0c7224 */ /* 0x000fe200078e0207 */
[----:B------:R-:W-:-:S03]  /*2500*/  MOV R7, R10 ;  /* 0x0000000a00077202 */ /* 0x000fc60000000f00 */
[----:B------:R-:W-:-:S07]  /*2510*/  IMAD R9, R43, R25, R12 ;  /* 0x000000192b097224 */ /* 0x000fce00078e020c */
.L_x_18:
        /* <DEDUP_REMOVED lines=41> */
.L_x_16:
[----:B------:R-:W-:Y:S05]  /*27b0*/  BSYNC.RELIABLE B2 ;  /* 0x0000000000027941 */ /* 0x000fea0003800100 */
.L_x_15:
        /* <DEDUP_REMOVED lines=27> */
.L_x_17:
[----:B------:R-:W-:Y:S05]  /*2970*/  BSYNC.RECONVERGENT B1 ;  /* 0x0000000000017941 */ /* 0x000fea0003800200 */
.L_x_14:
[----:B------:R-:W0:Y:S01]  /*2980*/  LDC.64 R14, c[0x3][R0] ;  /* 0x00c00000000e7b82 */ /* 0x000e220000000a00 */
[----:B------:R-:W-:Y:S01]  /*2990*/  UMOV UR4, URZ ;  /* 0x000000ff00047c82 */ /* 0x000fe20008000000 */
[----:B------:R-:W-:Y:S01]  /*29a0*/  IMAD.MOV.U32 R57, RZ, RZ, RZ ;  /* 0x000000ffff397224 */ /* 0x000fe200078e00ff */
[----:B------:R-:W-:Y:S01]  /*29b0*/  UMOV UR5, URZ ;  /* 0x000000ff00057c82 */ /* 0x000fe20008000000 */
[----:B------:R-:W-:Y:S01]  /*29c0*/  IMAD.MOV.U32 R17, RZ, RZ, RZ ;  /* 0x000000ffff117224 */ /* 0x000fe200078e00ff */
[----:B------:R-:W-:Y:S01]  /*29d0*/  UMOV UR6, URZ ;  /* 0x000000ff00067c82 */ /* 0x000fe20008000000 */
[----:B------:R-:W-:Y:S01]  /*29e0*/  UMOV UR7, URZ ;  /* 0x000000ff00077c82 */ /* 0x000fe20008000000 */
[----:B------:R-:W-:Y:S01]  /*29f0*/  UMOV UR8, URZ ;  /* 0x000000ff00087c82 */ /* 0x000fe20008000000 */
[----:B------:R-:W1:Y:S01]  /*2a00*/  LDC.64 R10, c[0x3][R0+0x8] ;  /* 0x00c00200000a7b82 */ /* 0x000e620000000a00 */
[----:B------:R-:W-:Y:S01]  /*2a10*/  UMOV UR9, URZ ;  /* 0x000000ff00097c82 */ /* 0x000fe20008000000 */
[----:B------:R-:W-:Y:S01]  /*2a20*/  IMAD.MOV.U32 R47, RZ, RZ, RZ ;  /* 0x000000ffff2f7224 */ /* 0x000fe200078e00ff */
[----:B------:R-:W-:Y:S01]  /*2a30*/  UMOV UR10, URZ ;  /* 0x000000ff000a7c82 */ /* 0x000fe20008000000 */
[----:B------:R-:W-:Y:S01]  /*2a40*/  BSSY.RECONVERGENT B1, `(.L_x_19) ;  /* 0x00000b7000017945 */ /* 0x000fe20003800200 */
[----:B0-----:R-:W-:-:S04]  /*2a50*/  IMAD.WIDE.U32 R58, R18, R14, RZ ;  /* 0x0000000e123a7225 */ /* 0x001fc800078e00ff */
[----:B------:R-:W-:-:S04]  /*2a60*/  VIADD R56, R59, UR4 ;  /* 0x000000043b387c36 */ /* 0x000fc80008000000 */
[----:B------:R-:W-:-:S04]  /*2a70*/  IMAD.WIDE.U32 R56, R14, R23, R56 ;  /* 0x000000170e387225 */ /* 0x000fc800078e0038 */
[----:B------:R-:W-:Y:S02]  /*2a80*/  VIADD R16, R57, UR5 ;  /* 0x0000000539107c36 */ /* 0x000fe40008000000 */
[----:B------:R-:W-:Y:S02]  /*2a90*/  IMAD.MOV.U32 R57, RZ, RZ, RZ ;  /* 0x000000ffff397224 */ /* 0x000fe400078e00ff */
[----:B------:R-:W-:-:S04]  /*2aa0*/  IMAD.WIDE.U32 R16, R14, R48, R16 ;  /* 0x000000300e107225 */ /* 0x000fc800078e0010 */
[----:B------:R-:W-:-:S04]  /*2ab0*/  IMAD.WIDE.U32 R56, R15, R18, R56 ;  /* 0x000000120f387225 */ /* 0x000fc800078e0038 */
[----:B------:R-:W-:-:S05]  /*2ac0*/  VIADD R55, R57, UR4 ;  /* 0x0000000439377c36 */ /* 0x000fca0008000000 */
[----:B------:R-:W-:Y:S01]  /*2ad0*/  IADD3 R54, P0, PT, R55, R16, RZ ;  /* 0x0000001037367210 */ /* 0x000fe20007f1e0ff */
[----:B------:R-:W-:Y:S02]  /*2ae0*/  VIADD R16, R17, UR6 ;  /* 0x0000000611107c36 */ /* 0x000fe40008000000 */
[----:B------:R-:W-:Y:S02]  /*2af0*/  IMAD.MOV.U32 R17, RZ, RZ, RZ ;  /* 0x000000ffff117224 */ /* 0x000fe400078e00ff */
[----:B------:R-:W-:Y:S02]  /*2b00*/  IMAD.X R55, RZ, RZ, RZ, P0 ;  /* 0x000000ffff377224 */ /* 0x000fe400000e06ff */
[----:B------:R-:W-:-:S04]  /*2b10*/  IMAD.WIDE.U32 R16, R14, R49, R16 ;  /* 0x000000310e107225 */ /* 0x000fc800078e0010 */
[----:B------:R-:W-:-:S04]  /*2b20*/  IMAD.WIDE.U32 R54, R15, R23, R54 ;  /* 0x000000170f367225 */ /* 0x000fc800078e0036 */
[----:B------:R-:W-:Y:S02]  /*2b30*/  VIADD R53, R55, UR5 ;  /* 0x0000000537357c36 */ /* 0x000fe40008000000 */
[----:B------:R-:W-:-:S03]  /*2b40*/  IMAD.MOV.U32 R55, RZ, RZ, RZ ;  /* 0x000000ffff377224 */ /* 0x000fc600078e00ff */
[----:B------:R-:W-:Y:S01]  /*2b50*/  IADD3 R52, P0, PT, R53, R16, RZ ;  /* 0x0000001035347210 */ /* 0x000fe20007f1e0ff */
[----:B-1----:R-:W-:-:S04]  /*2b60*/  IMAD.WIDE.U32 R54, R10, R18, R54 ;  /* 0x000000120a367225 */ /* 0x002fc800078e0036 */
[----:B------:R-:W-:Y:S02]  /*2b70*/  IMAD.X R53, RZ, RZ, RZ, P0 ;  /* 0x000000ffff357224 */ /* 0x000fe400000e06ff */
[----:B------:R-:W-:Y:S02]  /*2b80*/  VIADD R16, R17, UR7 ;  /* 0x0000000711107c36 */ /* 0x000fe40008000000 */
[----:B------:R-:W-:-:S04]  /*2b90*/  IMAD.WIDE.U32 R52, R15, R48, R52 ;  /* 0x000000300f347225 */ /* 0x000fc800078e0034 */
[----:B------:R-:W-:Y:S02]  /*2ba0*/  VIADD R13, R55, UR4 ;  /* 0x00000004370d7c36 */ /* 0x000fe40008000000 */
[----:B------:R-:W-:Y:S02]  /*2bb0*/  IMAD.MOV.U32 R17, RZ, RZ, RZ ;  /* 0x000000ffff117224 */ /* 0x000fe400078e00ff */
[----:B------:R-:W-:Y:S01]  /*2bc0*/  VIADD R19, R53, UR6 ;  /* 0x0000000635137c36 */ /* 0x000fe20008000000 */
[----:B------:R-:W-:Y:S01]  /*2bd0*/  IADD3 R52, P1, PT, R13, R52, RZ ;  /* 0x000000340d347210 */ /* 0x000fe20007f3e0ff */
[----:B------:R-:W-:-:S04]  /*2be0*/  IMAD.WIDE.U32 R16, R14, R50, R16 ;  /* 0x000000320e107225 */ /* 0x000fc800078e0010 */
[----:B------:R-:W-:Y:S01]  /*2bf0*/  IMAD.X R53, RZ, RZ, RZ, P1 ;  /* 0x000000ffff357224 */ /* 0x000fe200008e06ff */
[----:B------:R-:W-:Y:S01]  /*2c00*/  IADD3 R12, P0, PT, R19, R16, RZ ;  /* 0x00000010130c7210 */ /* 0x000fe20007f1e0ff */
[----:B------:R-:W-:Y:S02]  /*2c10*/  VIADD R16, R17, UR8 ;  /* 0x0000000811107c36 */ /* 0x000fe40008000000 */
[----:B------:R-:W-:-:S04]  /*2c20*/  IMAD.WIDE.U32 R52, R10, R23, R52 ;  /* 0x000000170a347225 */ /* 0x000fc800078e0034 */
[----:B------:R-:W-:Y:S02]  /*2c30*/  IMAD.X R13, RZ, RZ, RZ, P0 ;  /* 0x000000ffff0d7224 */ /* 0x000fe400000e06ff */
[----:B------:R-:W-:Y:S02]  /*2c40*/  VIADD R21, R53, UR5 ;  /* 0x0000000535157c36 */ /* 0x000fe40008000000 */
[----:B------:R-:W-:-:S04]  /*2c50*/  IMAD.WIDE.U32 R12, R15, R49, R12 ;  /* 0x000000310f0c7225 */ /* 0x000fc800078e000c */
[----:B------:R-:W-:Y:S01]  /*2c60*/  IMAD.MOV.U32 R17, RZ, RZ, RZ ;  /* 0x000000ffff117224 */ /* 0x000fe200078e00ff */
[----:B------:R-:W-:Y:S01]  /*2c70*/  IADD3 R20, P0, PT, R21, R12, RZ ;  /* 0x0000000c15147210 */ /* 0x000fe20007f1e0ff */
[----:B------:R-:W-:Y:S02]  /*2c80*/  VIADD R13, R13, UR7 ;  /* 0x000000070d0d7c36 */ /* 0x000fe40008000000 */
[----:B------:R-:W-:-:S04]  /*2c90*/  IMAD.WIDE.U32 R16, R14, R51, R16 ;  /* 0x000000330e107225 */ /* 0x000fc800078e0010 */
[----:B------:R-:W-:Y:S01]  /*2ca0*/  IMAD.X R21, RZ, RZ, RZ, P0 ;  /* 0x000000ffff157224 */ /* 0x000fe200000e06ff */
[----:B------:R-:W-:Y:S01]  /*2cb0*/  IADD3 R16, P0, PT, R13, R16, RZ ;  /* 0x000000100d107210 */ /* 0x000fe20007f1e0ff */
[----:B------:R-:W-:Y:S01]  /*2cc0*/  VIADD R46, R17, UR9 ;  /* 0x00000009112e7c36 */ /* 0x000fe20008000000 */
[----:B------:R-:W0:Y:S01]  /*2cd0*/  LDC.64 R12, c[0x3][R0+0x10] ;  /* 0x00c00400000c7b82 */ /* 0x000e220000000a00 */
[----:B------:R-:W-:Y:S02]  /*2ce0*/  IMAD.MOV.U32 R53, RZ, RZ, RZ ;  /* 0x000000ffff357224 */ /* 0x000fe400078e00ff */
[----:B------:R-:W-:Y:S02]  /*2cf0*/  IMAD.X R17, RZ, RZ, RZ, P0 ;  /* 0x000000ffff117224 */ /* 0x000fe400000e06ff */
[----:B------:R-:W-:-:S04]  /*2d00*/  IMAD.WIDE.U32 R52, R11, R18, R52 ;  /* 0x000000120b347225 */ /* 0x000fc800078e0034 */
[----:B------:R-:W-:-:S04]  /*2d10*/  IMAD.WIDE.U32 R16, R15, R50, R16 ;  /* 0x000000320f107225 */ /* 0x000fc800078e0010 */
[----:B------:R-:W-:-:S04]  /*2d20*/  IMAD.WIDE.U32 R20, R10, R48, R20 ;  /* 0x000000300a147225 */ /* 0x000fc800078e0014 */
[----:B------:R-:W-:Y:S02]  /*2d30*/  VIADD R19, R53, UR4 ;  /* 0x0000000435137c36 */ /* 0x000fe40008000000 */
[----:B------:R-:W-:-:S03]  /*2d40*/  IMAD.WIDE.U32 R46, R14, R24, R46 ;  /* 0x000000180e2e7225 */ /* 0x000fc600078e002e */
[----:B------:R-:W-:Y:S01]  /*2d50*/  IADD3 R20, P2, PT, R19, R20, RZ ;  /* 0x0000001413147210 */ /* 0x000fe20007f5e0ff */
[----:B------:R-:W-:Y:S02]  /*2d60*/  VIADD R17, R17, UR8 ;  /* 0x0000000811117c36 */ /* 0x000fe40008000000 */
[----:B------:R-:W-:Y:S02]  /*2d70*/  VIADD R21, R21, UR6 ;  /* 0x0000000615157c36 */ /* 0x000fe40008000000 */
[----:B------:R-:W-:Y:S01]  /*2d80*/  VIADD R19, R47, UR10 ;  /* 0x0000000a2f137c36 */ /* 0x000fe20008000000 */
[----:B------:R-:W-:Y:S02]  /*2d90*/  IADD3 R46, P0, PT, R17, R46, RZ ;  /* 0x0000002e112e7210 */ /* 0x000fe40007f1e0ff */
[----:B------:R-:W-:Y:S01]  /*2da0*/  IADD3 R16, P1, PT, R21, R16, RZ ;  /* 0x0000001015107210 */ /* 0x000fe20007f3e0ff */
[----:B------:R-:W-:Y:S01]  /*2db0*/  IMAD R19, R14, R60, R19 ;  /* 0x0000003c0e137224 */ /* 0x000fe200078e0213 */
[----:B------:R-:W-:Y:S01]  /*2dc0*/  IADD3.X R21, PT, PT, RZ, RZ, RZ, P2, !PT ;  /* 0x000000ffff157210 */ /* 0x000fe200017fe4ff */
[----:B------:R-:W-:-:S02]  /*2dd0*/  IMAD.X R47, RZ, RZ, RZ, P0 ;  /* 0x000000ffff2f7224 */ /* 0x000fc400000e06ff */
[----:B------:R-:W-:Y:S02]  /*2de0*/  IMAD.X R17, RZ, RZ, RZ, P1 ;  /* 0x000000ffff117224 */ /* 0x000fe400008e06ff */
[----:B------:R-:W-:-:S04]  /*2df0*/  IMAD.WIDE.U32 R20, R11, R23, R20 ;  /* 0x000000170b147225 */ /* 0x000fc800078e0014 */
[----:B------:R-:W-:-:S04]  /*2e00*/  IMAD.WIDE.U32 R46, R15, R51, R46 ;  /* 0x000000330f2e7225 */ /* 0x000fc800078e002e */
[----:B------:R-:W-:Y:S01]  /*2e10*/  IMAD.WIDE.U32 R16, R10, R49, R16 ;  /* 0x000000310a107225 */ /* 0x000fe200078e0010 */
[----:B------:R-:W-:-:S03]  /*2e20*/  IADD3 R19, PT, PT, R19, UR9, R47 ;  /* 0x0000000913137c10 */ /* 0x000fc6000fffe02f */
[----:B------:R-:W-:Y:S02]  /*2e30*/  VIADD R21, R21, UR5 ;  /* 0x0000000515157c36 */ /* 0x000fe40008000000 */
[----:B------:R-:W-:Y:S02]  /*2e40*/  VIADD R17, R17, UR7 ;  /* 0x0000000711117c36 */ /* 0x000fe40008000000 */
[----:B------:R-:W-:Y:S01]  /*2e50*/  IMAD R19, R15, R24, R19 ;  /* 0x000000180f137224 */ /* 0x000fe200078e0213 */
[----:B------:R-:W-:Y:S01]  /*2e60*/  IADD3 R16, P1, PT, R21, R16, RZ ;  /* 0x0000001015107210 */ /* 0x000fe20007f3e0ff */
[----:B------:R-:W-:Y:S01]  /*2e70*/  IMAD.MOV.U32 R14, RZ, RZ, R20 ;  /* 0x000000ffff0e7224 */ /* 0x000fe200078e0014 */
[----:B------:R-:W-:Y:S01]  /*2e80*/  IADD3 R46, P0, PT, R17, R46, RZ ;  /* 0x0000002e112e7210 */ /* 0x000fe20007f1e0ff */
[----:B------:R-:W-:Y:S02]  /*2e90*/  IMAD.MOV.U32 R15, RZ, RZ, RZ ;  /* 0x000000ffff0f7224 */ /* 0x000fe400078e00ff */
[----:B------:R-:W-:-:S02]  /*2ea0*/  IMAD.X R17, RZ, RZ, RZ, P1 ;  /* 0x000000ffff117224 */ /* 0x000fc400008e06ff */
[----:B0-----:R-:W-:-:S04]  /*2eb0*/  IMAD.WIDE.U32 R14, R12, R18, R14 ;  /* 0x000000120c0e7225 */ /* 0x001fc800078e000e */
[----:B------:R-:W-:Y:S02]  /*2ec0*/  IMAD.X R47, RZ, RZ, RZ, P0 ;  /* 0x000000ffff2f7224 */ /* 0x000fe400000e06ff */
[----:B------:R-:W-:-:S04]  /*2ed0*/  IMAD.WIDE.U32 R16, R11, R48, R16 ;  /* 0x000000300b107225 */ /* 0x000fc800078e0010 */
[----:B------:R-:W-:Y:S02]  /*2ee0*/  VIADD R21, R15, UR4 ;  /* 0x000000040f157c36 */ /* 0x000fe40008000000 */
[----:B------:R-:W-:-:S03]  /*2ef0*/  IMAD.WIDE.U32 R46, R10, R50, R46 ;  /* 0x000000320a2e7225 */ /* 0x000fc600078e002e */
[----:B------:R-:W-:Y:S01]  /*2f00*/  IADD3 R20, P1, PT, R21, R16, RZ ;  /* 0x0000001015147210 */ /* 0x000fe20007f3e0ff */
[----:B------:R-:W-:Y:S01]  /*2f10*/  VIADD R17, R17, UR6 ;  /* 0x0000000611117c36 */ /* 0x000fe20008000000 */
[----:B------:R-:W-:-:S03]  /*2f20*/  IADD3 R19, PT, PT, R19, UR8, R47 ;  /* 0x0000000813137c10 */ /* 0x000fc6000fffe02f */
[----:B------:R-:W-:Y:S01]  /*2f30*/  IMAD.X R21, RZ, RZ, RZ, P1 ;  /* 0x000000ffff157224 */ /* 0x000fe200008e06ff */
[----:B------:R-:W-:Y:S01]  /*2f40*/  IADD3 R46, P0, PT, R17, R46, RZ ;  /* 0x0000002e112e7210 */ /* 0x000fe20007f1e0ff */
[----:B------:R-:W-:Y:S01]  /*2f50*/  IMAD R19, R10, R51, R19 ;  /* 0x000000330a137224 */ /* 0x000fe200078e0213 */
[----:B------:R-:W0:Y:S01]  /*2f60*/  LDC.64 R16, c[0x3][R0+0x18] ;  /* 0x00c0060000107b82 */ /* 0x000e220000000a00 */
[----:B------:R-:W-:-:S04]  /*2f70*/  IMAD.WIDE.U32 R20, R12, R23, R20 ;  /* 0x000000170c147225 */ /* 0x000fc800078e0014 */
[----:B------:R-:W-:Y:S02]  /*2f80*/  IMAD.X R47, RZ, RZ, RZ, P0 ;  /* 0x000000ffff2f7224 */ /* 0x000fe400000e06ff */
[----:B------:R-:W-:Y:S02]  /*2f90*/  VIADD R15, R21, UR5 ;  /* 0x00000005150f7c36 */ /* 0x000fe40008000000 */
[----:B------:R-:W-:-:S04]  /*2fa0*/  IMAD.WIDE.U32 R46, R11, R49, R46 ;  /* 0x000000310b2e7225 */ /* 0x000fc800078e002e */
[----:B------:R-:W-:Y:S01]  /*2fb0*/  IMAD.MOV.U32 R21, RZ, RZ, RZ ;  /* 0x000000ffff157224 */ /* 0x000fe200078e00ff */
[----:B------:R-:W-:Y:S02]  /*2fc0*/  IADD3 R46, P0, PT, R15, R46, RZ ;  /* 0x0000002e0f2e7210 */ /* 0x000fe40007f1e0ff */
[----:B------:R-:W-:Y:S01]  /*2fd0*/  IADD3 R19, PT, PT, R19, UR7, R47 ;  /* 0x0000000713137c10 */ /* 0x000fe2000fffe02f */
[----:B------:R-:W-:-:S04]  /*2fe0*/  IMAD.WIDE.U32 R20, R13, R18, R20 ;  /* 0x000000120d147225 */ /* 0x000fc800078e0014 */
[----:B------:R-:W-:Y:S02]  /*2ff0*/  IMAD.X R47, RZ, RZ, RZ, P0 ;  /* 0x000000ffff2f7224 */ /* 0x000fe400000e06ff */
[----:B------:R-:W-:Y:S02]  /*3000*/  IMAD R19, R11, R50, R19 ;  /* 0x000000320b137224 */ /* 0x000fe400078e0213 */
[----:B------:R-:W-:-:S04]  /*3010*/  IMAD.WIDE.U32 R46, R12, R48, R46 ;  /* 0x000000300c2e7225 */ /* 0x000fc800078e002e */
[----:B------:R-:W-:Y:S01]  /*3020*/  VIADD R11, R21, UR4 ;  /* 0x00000004150b7c36 */ /* 0x000fe20008000000 */
[----:B------:R-:W-:Y:S01]  /*3030*/  IADD3 R19, PT, PT, R19, UR6, R47 ;  /* 0x0000000613137c10 */ /* 0x000fe2000fffe02f */
[----:B------:R-:W-:Y:S02]  /*3040*/  IMAD.MOV.U32 R47, RZ, RZ, RZ ;  /* 0x000000ffff2f7224 */ /* 0x000fe400078e00ff */
[----:B------:R-:W-:Y:S01]  /*3050*/  IMAD.MOV.U32 R15, RZ, RZ, R20 ;  /* 0x000000ffff0f7224 */ /* 0x000fe200078e0014 */
[----:B------:R-:W-:Y:S01]  /*3060*/  IADD3 R10, P0, PT, R11, R46, RZ ;  /* 0x0000002e0b0a7210 */ /* 0x000fe20007f1e0ff */
[----:B------:R-:W-:Y:S02]  /*3070*/  IMAD R19, R12, R49, R19 ;  /* 0x000000310c137224 */ /* 0x000fe400078e0213 */
[----:B------:R-:W-:Y:S02]  /*3080*/  IMAD.MOV.U32 R12, RZ, RZ, R54 ;  /* 0x000000ffff0c7224 */ /* 0x000fe400078e0036 */
[----:B------:R-:W-:-:S02]  /*3090*/  IMAD.X R11, RZ, RZ, RZ, P0 ;  /* 0x000000ffff0b7224 */ /* 0x000fc400000e06ff */
[----:B------:R-:W-:-:S04]  /*30a0*/  IMAD.WIDE.U32 R10, R13, R23, R10 ;  /* 0x000000170d0a7225 */ /* 0x000fc800078e000a */
[----:B------:R-:W-:Y:S01]  /*30b0*/  IMAD.MOV.U32 R46, RZ, RZ, R10 ;  /* 0x000000ffff2e7224 */ /* 0x000fe200078e000a */
[----:B------:R-:W-:Y:S01]  /*30c0*/  IADD3 R19, PT, PT, R19, UR5, R11 ;  /* 0x0000000513137c10 */ /* 0x000fe2000fffe00b */
[----:B------:R-:W-:Y:S02]  /*30d0*/  IMAD.MOV.U32 R10, RZ, RZ, R58 ;  /* 0x000000ffff0a7224 */ /* 0x000fe400078e003a */
[----:B0-----:R-:W-:-:S04]  /*30e0*/  IMAD.WIDE.U32 R46, R16, R18, R46 ;  /* 0x00000012102e7225 */ /* 0x001fc800078e002e */
[----:B------:R-:W-:Y:S02]  /*30f0*/  IMAD R19, R13, R48, R19 ;  /* 0x000000300d137224 */ /* 0x000fe400078e0213 */
[----:B------:R-:W-:Y:S02]  /*3100*/  IMAD.MOV.U32 R11, RZ, RZ, R56 ;  /* 0x000000ffff0b7224 */ /* 0x000fe400078e0038 */
[----:B------:R-:W-:Y:S01]  /*3110*/  IMAD.MOV.U32 R13, RZ, RZ, R52 ;  /* 0x000000ffff0d7224 */ /* 0x000fe200078e0034 */
[----:B------:R-:W-:-:S05]  /*3120*/  IADD3 R19, PT, PT, R19, UR4, R47 ;  /* 0x0000000413137c10 */ /* 0x000fca000fffe02f */
[----:B------:R-:W-:Y:S02]  /*3130*/  IMAD R19, R16, R23, R19 ;  /* 0x0000001710137224 */ /* 0x000fe400078e0213 */
[----:B------:R-:W-:Y:S02]  /*3140*/  IMAD.MOV.U32 R16, RZ, RZ, R46 ;  /* 0x000000ffff107224 */ /* 0x000fe400078e002e */
[----:B------:R-:W-:-:S07]  /*3150*/  IMAD R17, R17, R18, R19 ;  /* 0x0000001211117224 */ /* 0x000fce00078e0213 */
.L_x_23:
        /* <DEDUP_REMOVED lines=35> */
[----:B0-----:R-:W-:-:S04]  /*3390*/  ISETP.GE.U32.AND P0, PT, R10, UR4, PT ;  /* 0x000000040a007c0c */ /* 0x001fc8000bf06070 */
[----:B------:R-:W-:-:S04]  /*33a0*/  ISETP.LT.U32.OR P0, PT, R11, UR5, !P0 ;  /* 0x000000050b007c0c */ /* 0x000fc8000c701470 */
[----:B------:R-:W-:-:S04]  /*33b0*/  ISETP.LE.U32.AND P0, PT, R11, UR5, P0 ;  /* 0x000000050b007c0c */ /* 0x000fc80008703070 */
[----:B------:R-:W-:-:S13]  /*33c0*/  ISETP.LT.U32.OR P0, PT, R12, R19, P0 ;  /* 0x000000130c00720c */ /* 0x000fda0000701470 */
[----:B------:R-:W-:Y:S05]  /*33d0*/  @P0 BREAK.RELIABLE B2 ;  /* 0x0000000000020942 */ /* 0x000fea0003800100 */
[----:B------:R-:W-:Y:S05]  /*33e0*/  @P0 BRA `(.L_x_22) ;  /* 0x0000000000700947 */ /* 0x000fea0003800000 */
.L_x_21:
[----:B------:R-:W-:Y:S05]  /*33f0*/  BSYNC.RELIABLE B2 ;  /* 0x0000000000027941 */ /* 0x000fea0003800100 */
.L_x_20:
        /* <DEDUP_REMOVED lines=27> */
.L_x_22:
[----:B------:R-:W-:Y:S05]  /*35b0*/  BSYNC.RECONVERGENT B1 ;  /* 0x0000000000017941 */ /* 0x000fea0003800200 */
.L_x_19:
[----:B------:R-:W-:Y:S01]  /*35c0*/  IMAD.WIDE.U32 R54, R18, R26, RZ ;  /* 0x0000001a12367225 */ /* 0x000fe200078e00ff */
[----:B------:R-:W-:Y:S01]  /*35d0*/  UMOV UR4, URZ ;  /* 0x000000ff00047c82 */ /* 0x000fe20008000000 */
[----:B------:R-:W-:Y:S01]  /*35e0*/  UMOV UR5, URZ ;  /* 0x000000ff00057c82 */ /* 0x000fe20008000000 */
[----:B------:R-:W-:Y:S01]  /*35f0*/  UMOV UR6, URZ ;  /* 0x000000ff00067c82 */ /* 0x000fe20008000000 */
[----:B------:R-:W-:Y:S01]  /*3600*/  VIADD R20, R55, UR4 ;  /* 0x0000000437147c36 */ /* 0x000fe20008000000 */
[----:B------:R-:W-:Y:S01]  /*3610*/  BSSY.RECONVERGENT B1, `(.L_x_24) ;  /* 0x00000b4000017945 */ /* 0x000fe20003800200 */
[----:B------:R-:W-:Y:S02]  /*3620*/  IMAD.MOV.U32 R21, RZ, RZ, RZ ;  /* 0x000000ffff157224 */ /* 0x000fe400078e00ff */
[----:B------:R-:W-:Y:S02]  /*3630*/  IMAD.MOV.U32 R59, RZ, RZ, RZ ;  /* 0x000000ffff3b7224 */ /* 0x000fe400078e00ff */
[----:B------:R-:W-:-:S04]  /*3640*/  IMAD.WIDE.U32 R20, R27, R18, R20 ;  /* 0x000000121b147225 */ /* 0x000fc800078e0014 */
[----:B------:R-:W-:Y:S02]  /*3650*/  VIADD R58, R21, UR4 ;  /* 0x00000004153a7c36 */ /* 0x000fe40008000000 */
[----:B------:R-:W-:Y:S02]  /*3660*/  IMAD.MOV.U32 R21, RZ, RZ, RZ ;  /* 0x000000ffff157224 */ /* 0x000fe400078e00ff */
[----:B------:R-:W-:-:S04]  /*3670*/  IMAD.WIDE.U32 R58, R28, R18, R58 ;  /* 0x000000121c3a7225 */ /* 0x000fc800078e003a */
[----:B------:R-:W-:-:S04]  /*3680*/  IMAD.WIDE.U32 R20, R26, R23, R20 ;  /* 0x000000171a147225 */ /* 0x000fc800078e0014 */
[----:B------:R-:W-:Y:S02]  /*3690*/  VIADD R57, R21, UR5 ;  /* 0x0000000515397c36 */ /* 0x000fe40008000000 */
[----:B------:R-:W-:Y:S02]  /*36a0*/  IMAD.MOV.U32 R53, RZ, RZ, RZ ;  /* 0x000000ffff357224 */ /* 0x000fe400078e00ff */
[----:B------:R-:W-:Y:S01]  /*36b0*/  IMAD.MOV.U32 R55, RZ, RZ, R20 ;  /* 0x000000ffff377224 */ /* 0x000fe200078e0014 */
[----:B------:R-:W-:Y:S01]  /*36c0*/  IADD3 R56, P0, PT, R57, R58, RZ ;  /* 0x0000003a39387210 */ /* 0x000fe20007f1e0ff */
[----:B------:R-:W-:Y:S02]  /*36d0*/  VIADD R58, R59, UR4 ;  /* 0x000000043b3a7c36 */ /* 0x000fe40008000000 */
[----:B------:R-:W-:Y:S01]  /*36e0*/  IMAD.MOV.U32 R59, RZ, RZ, RZ ;  /* 0x000000ffff3b7224 */ /* 0x000fe200078e00ff */
[----:B------:R-:W-:Y:S01]  /*36f0*/  IADD3.X R57, PT, PT, RZ, RZ, RZ, P0, !PT ;  /* 0x000000ffff397210 */ /* 0x000fe200007fe4ff */
[----:B------:R-:W-:-:S04]  /*3700*/  IMAD.WIDE.U32 R58, R29, R18, R58 ;  /* 0x000000121d3a7225 */ /* 0x000fc800078e003a */
[----:B------:R-:W-:-:S04]  /*3710*/  IMAD.WIDE.U32 R56, R27, R23, R56 ;  /* 0x000000171b387225 */ /* 0x000fc800078e0038 */
[----:B------:R-:W-:Y:S02]  /*3720*/  VIADD R47, R57, UR5 ;  /* 0x00000005392f7c36 */ /* 0x000fe40008000000 */
[----:B------:R-:W-:-:S03]  /*3730*/  IMAD.MOV.U32 R57, RZ, RZ, RZ ;  /* 0x000000ffff397224 */ /* 0x000fc600078e00ff */
[----:B------:R-:W-:Y:S01]  /*3740*/  IADD3 R46, P0, PT, R47, R58, RZ ;  /* 0x0000003a2f2e7210 */ /* 0x000fe20007f1e0ff */
[----:B------:R-:W-:-:S04]  /*3750*/  IMAD.WIDE.U32 R56, R26, R48, R56 ;  /* 0x000000301a387225 */ /* 0x000fc800078e0038 */
        /* <DEDUP_REMOVED lines=11> */
[----:B------:R-:W-:Y:S02]  /*3810*/  IMAD.MOV.U32 R59, RZ, RZ, RZ ;  /* 0x000000ffff3b7224 */ /* 0x000fe400078e00ff */
[----:B------:R-:W-:Y:S02]  /*3820*/  IMAD.X R47, RZ, RZ, RZ, P0 ;  /* 0x000000ffff2f7224 */ /* 0x000fe400000e06ff */
[----:B------:R-:W-:-:S04]  /*3830*/  IMAD.WIDE.U32 R76, R27, R48, R76 ;  /* 0x000000301b4c7225 */ /* 0x000fc800078e004c */
[----:B------:R-:W-:-:S04]  /*3840*/  IMAD.WIDE.U32 R58, R31, R18, R58 ;  /* 0x000000121f3a7225 */ /* 0x000fc800078e003a */
[----:B------:R-:W-:-:S04]  /*3850*/  IMAD.WIDE.U32 R46, R29, R23, R46 ;  /* 0x000000171d2e7225 */ /* 0x000fc800078e002e */
[----:B------:R-:W-:Y:S02]  /*3860*/  VIADD R19, R77, UR6 ;  /* 0x000000064d137c36 */ /* 0x000fe40008000000 */
[----:B------:R-:W-:Y:S02]  /*3870*/  VIADD R52, R59, UR4 ;  /* 0x000000043b347c36 */ /* 0x000fe40008000000 */
[----:B------:R-:W-:Y:S01]  /*3880*/  VIADD R47, R47, UR5 ;  /* 0x000000052f2f7c36 */ /* 0x000fe20008000000 */
[----:B------:R-:W-:Y:S01]  /*3890*/  IADD3 R46, P1, PT, R19, R46, RZ ;  /* 0x0000002e132e7210 */ /* 0x000fe20007f3e0ff */
[----:B------:R-:W-:-:S03]  /*38a0*/  IMAD.WIDE.U32 R52, R32, R18, R52 ;  /* 0x0000001220347225 */ /* 0x000fc600078e0034 */
[----:B------:R-:W-:Y:S01]  /*38b0*/  IADD3 R58, P0, PT, R47, R58, RZ ;  /* 0x0000003a2f3a7210 */ /* 0x000fe20007f1e0ff */
[----:B------:R-:W-:Y:S02]  /*38c0*/  VIADD R21, R53, UR4 ;  /* 0x0000000435157c36 */ /* 0x000fe40008000000 */
[----:B------:R-:W-:Y:S02]  /*38d0*/  IMAD.X R47, RZ, RZ, RZ, P1 ;  /* 0x000000ffff2f7224 */ /* 0x000fe400008e06ff */
[----:B------:R-:W-:Y:S02]  /*38e0*/  IMAD R21, R33, R18, R21 ;  /* 0x0000001221157224 */ /* 0x000fe400078e0215 */
[----:B------:R-:W-:Y:S02]  /*38f0*/  IMAD.X R59, RZ, RZ, RZ, P0 ;  /* 0x000000ffff3b7224 */ /* 0x000fe400000e06ff */
[----:B------:R-:W-:Y:S02]  /*3900*/  IMAD.MOV.U32 R18, RZ, RZ, R76 ;  /* 0x000000ffff127224 */ /* 0x000fe400078e004c */
[----:B------:R-:W-:-:S02]  /*3910*/  IMAD.MOV.U32 R19, RZ, RZ, RZ ;  /* 0x000000ffff137224 */ /* 0x000fc400078e00ff */
[----:B------:R-:W-:-:S04]  /*3920*/  IMAD.WIDE.U32 R46, R28, R48, R46 ;  /* 0x000000301c2e7225 */ /* 0x000fc800078e002e */
[----:B------:R-:W-:-:S04]  /*3930*/  IMAD.WIDE.U32 R18, R26, R49, R18 ;  /* 0x000000311a127225 */ /* 0x000fc800078e0012 */
[----:B------:R-:W-:-:S04]  /*3940*/  IMAD.WIDE.U32 R58, R30, R23, R58 ;  /* 0x000000171e3a7225 */ /* 0x000fc800078e003a */
[----:B------:R-:W-:Y:S02]  /*3950*/  VIADD R47, R47, UR6 ;  /* 0x000000062f2f7c36 */ /* 0x000fe40008000000 */
[----:B------:R-:W-:Y:S02]  /*3960*/  VIADD R19, R19, UR4 ;  /* 0x0000000413137c36 */ /* 0x000fe40008000000 */
[----:B------:R-:W-:Y:S01]  /*3970*/  VIADD R53, R59, UR5 ;  /* 0x000000053b357c36 */ /* 0x000fe20008000000 */
[----:B------:R-:W-:Y:S01]  /*3980*/  IADD3 R58, P1, PT, R47, R58, RZ ;  /* 0x0000003a2f3a7210 */ /* 0x000fe20007f3e0ff */
[----:B------:R-:W-:Y:S01]  /*3990*/  IMAD.MOV.U32 R57, RZ, RZ, R18 ;  /* 0x000000ffff397224 */ /* 0x000fe200078e0012 */
[----:B------:R-:W-:Y:S02]  /*39a0*/  IADD3 R46, P2, PT, R19, R46, RZ ;  /* 0x0000002e132e7210 */ /* 0x000fe40007f5e0ff */
[----:B------:R-:W-:Y:S01]  /*39b0*/  IADD3 R52, P0, PT, R53, R52, RZ ;  /* 0x0000003435347210 */ /* 0x000fe20007f1e0ff */
[----:B------:R-:W-:-:S02]  /*39c0*/  IMAD.X R59, RZ, RZ, RZ, P1 ;  /* 0x000000ffff3b7224 */ /* 0x000fc400008e06ff */
[----:B------:R-:W-:Y:S02]  /*39d0*/  IMAD.X R47, RZ, RZ, RZ, P2 ;  /* 0x000000ffff2f7224 */ /* 0x000fe400010e06ff */
[----:B------:R-:W-:-:S04]  /*39e0*/  IMAD.WIDE.U32 R58, R29, R48, R58 ;  /* 0x000000301d3a7225 */ /* 0x000fc800078e003a */
[----:B------:R-:W-:Y:S02]  /*39f0*/  IMAD.X R53, RZ, RZ, RZ, P0 ;  /* 0x000000ffff357224 */ /* 0x000fe400000e06ff */
[----:B------:R-:W-:-:S04]  /*3a00*/  IMAD.WIDE.U32 R46, R27, R49, R46 ;  /* 0x000000311b2e7225 */ /* 0x000fc800078e002e */
[----:B------:R-:W-:Y:S02]  /*3a10*/  VIADD R59, R59, UR6 ;  /* 0x000000063b3b7c36 */ /* 0x000fe40008000000 */
[----:B------:R-:W-:-:S04]  /*3a20*/  IMAD.WIDE.U32 R52, R31, R23, R52 ;  /* 0x000000171f347225 */ /* 0x000fc800078e0034 */
[----:B------:R-:W-:Y:S01]  /*3a30*/  VIADD R19, R47, UR4 ;  /* 0x000000042f137c36 */ /* 0x000fe20008000000 */
[----:B------:R-:W-:Y:S01]  /*3a40*/  IADD3 R52, P0, PT, R59, R52, RZ ;  /* 0x000000343b347210 */ /* 0x000fe20007f1e0ff */
[----:B------:R-:W-:-:S03]  /*3a50*/  HFMA2 R59, -RZ, RZ, 0, 0 ;  /* 0x00000000ff3b7431 */ /* 0x000fc600000001ff */
[----:B------:R-:W-:Y:S01]  /*3a60*/  IADD3 R22, P1, PT, R19, R58, RZ ;  /* 0x0000003a13167210 */ /* 0x000fe20007f3e0ff */
[----:B------:R-:W-:Y:S01]  /*3a70*/  IMAD.MOV.U32 R58, RZ, RZ, R46 ;  /* 0x000000ffff3a7224 */ /* 0x000fe200078e002e */
[----:B------:R-:W-:Y:S01]  /*3a80*/  IADD3 R19, PT, PT, R21, UR5, R53 ;  /* 0x0000000515137c10 */ /* 0x000fe2000fffe035 */
[----:B------:R-:W-:-:S04]  /*3a90*/  IMAD.X R53, RZ, RZ, RZ, P0 ;  /* 0x000000ffff357224 */ /* 0x000fc800000e06ff */
[----:B------:R-:W-:Y:S02]  /*3aa0*/  IMAD R19, R32, R23, R19 ;  /* 0x0000001720137224 */ /* 0x000fe400078e0213 */
[----:B------:R-:W-:Y:S02]  /*3ab0*/  IMAD.X R23, RZ, RZ, RZ, P1 ;  /* 0x000000ffff177224 */ /* 0x000fe400008e06ff */
[----:B------:R-:W-:-:S04]  /*3ac0*/  IMAD.WIDE.U32 R58, R26, R50, R58 ;  /* 0x000000321a3a7225 */ /* 0x000fc800078e003a */
[----:B------:R-:W-:-:S04]  /*3ad0*/  IMAD.WIDE.U32 R22, R28, R49, R22 ;  /* 0x000000311c167225 */ /* 0x000fc800078e0016 */
[----:B------:R-:W-:Y:S02]  /*3ae0*/  VIADD R21, R59, UR5 ;  /* 0x000000053b157c36 */ /* 0x000fe40008000000 */
[----:B------:R-:W-:-:S03]  /*3af0*/  IMAD.WIDE.U32 R52, R30, R48, R52 ;  /* 0x000000301e347225 */ /* 0x000fc600078e0034 */
[----:B------:R-:W-:Y:S01]  /*3b00*/  IADD3 R22, P1, PT, R21, R22, RZ ;  /* 0x0000001615167210 */ /* 0x000fe20007f3e0ff */
[----:B------:R-:W-:Y:S01]  /*3b10*/  VIADD R23, R23, UR4 ;  /* 0x0000000417177c36 */ /* 0x000fe20008000000 */
[----:B------:R-:W-:-:S04]  /*3b20*/  IADD3 R19, PT, PT, R19, UR6, R53 ;  /* 0x0000000613137c10 */ /* 0x000fc8000fffe035 */
[----:B------:R-:W-:Y:S01]  /*3b30*/  IADD3 R52, P0, PT, R23, R52, RZ ;  /* 0x0000003417347210 */ /* 0x000fe20007f1e0ff */
[----:B------:R-:W-:Y:S02]  /*3b40*/  IMAD.X R23, RZ, RZ, RZ, P1 ;  /* 0x000000ffff177224 */ /* 0x000fe400008e06ff */
[----:B------:R-:W-:Y:S02]  /*3b50*/  IMAD R19, R31, R48, R19 ;  /* 0x000000301f137224 */ /* 0x000fe400078e0213 */
[----:B------:R-:W-:Y:S02]  /*3b60*/  IMAD.X R53, RZ, RZ, RZ, P0 ;  /* 0x000000ffff357224 */ /* 0x000fe400000e06ff */
[----:B------:R-:W-:-:S04]  /*3b70*/  IMAD.WIDE.U32 R22, R27, R50, R22 ;  /* 0x000000321b167225 */ /* 0x000fc800078e0016 */
[----:B------:R-:W-:-:S04]  /*3b80*/  IMAD.WIDE.U32 R52, R29, R49, R52 ;  /* 0x000000311d347225 */ /* 0x000fc800078e0034 */
[----:B------:R-:W-:Y:S01]  /*3b90*/  VIADD R47, R23, UR5 ;  /* 0x00000005172f7c36 */ /* 0x000fe20008000000 */
[----:B------:R-:W-:Y:S01]  /*3ba0*/  IADD3 R19, PT, PT, R19, UR4, R53 ;  /* 0x0000000413137c10 */ /* 0x000fe2000fffe035 */
[----:B------:R-:W-:-:S03]  /*3bb0*/  IMAD.MOV.U32 R23, RZ, RZ, RZ ;  /* 0x000000ffff177224 */ /* 0x000fc600078e00ff */
[----:B------:R-:W-:Y:S01]  /*3bc0*/  IADD3 R46, P0, PT, R47, R52, RZ ;  /* 0x000000342f2e7210 */ /* 0x000fe20007f1e0ff */
[----:B------:R-:W-:-:S04]  /*3bd0*/  IMAD.WIDE.U32 R22, R26, R51, R22 ;  /* 0x000000331a167225 */ /* 0x000fc800078e0016 */
        /* <DEDUP_REMOVED lines=11> */
[----:B------:R-:W-:-:S04]  /*3c90*/  IMAD.MOV.U32 R47, RZ, RZ, RZ ;  /* 0x000000ffff2f7224 */ /* 0x000fc800078e00ff */
[----:B------:R-:W-:Y:S02]  /*3ca0*/  IMAD R19, R28, R51, R19 ;  /* 0x000000331c137224 */ /* 0x000fe400078e0213 */
[----:B------:R-:W-:-:S04]  /*3cb0*/  IMAD.WIDE.U32 R46, R26, R24, R46 ;  /* 0x000000181a2e7225 */ /* 0x000fc800078e002e */
[----:B------:R-:W-:Y:S01]  /*3cc0*/  IMAD.MOV.U32 R61, RZ, RZ, R46 ;  /* 0x000000ffff3d7224 */ /* 0x000fe200078e002e */
[----:B------:R-:W-:-:S05]  /*3cd0*/  IADD3 R19, PT, PT, R19, UR4, R47 ;  /* 0x0000000413137c10 */ /* 0x000fca000fffe02f */
[----:B------:R-:W-:-:S04]  /*3ce0*/  IMAD R19, R27, R24, R19 ;  /* 0x000000181b137224 */ /* 0x000fc800078e0213 */
[----:B------:R-:W-:-:S07]  /*3cf0*/  IMAD R60, R26, R60, R19 ;  /* 0x0000003c1a3c7224 */ /* 0x000fce00078e0213 */
.L_x_28:
        /* <DEDUP_REMOVED lines=41> */
.L_x_26:
[----:B------:R-:W-:Y:S05]  /*3f90*/  BSYNC.RELIABLE B2 ;  /* 0x0000000000027941 */ /* 0x000fea0003800100 */
.L_x_25:
        /* <DEDUP_REMOVED lines=27> */
.L_x_27:
[----:B------:R-:W-:Y:S05]  /*4150*/  BSYNC.RECONVERGENT B1 ;  /* 0x0000000000017941 */ /* 0x000fea0003800200 */
.L_x_24:
[----:B------:R-:W0:Y:S01]  /*4160*/  LDC.64 R18, c[0x3][R0+0x40] ;  /* 0x00c0100000127b82 */ /* 0x000e220000000a00 */
[----:B------:R-:W-:Y:S01]  /*4170*/  UMOV UR4, URZ ;  /* 0x000000ff00047c82 */ /* 0x000fe20008000000 */
[----:B------:R-:W-:Y:S01]  /*4180*/  IMAD.MOV.U32 R77, RZ, RZ, RZ ;  /* 0x000000ffff4d7224 */ /* 0x000fe200078e00ff */
[----:B------:R-:W-:Y:S01]  /*4190*/  UMOV UR5, URZ ;  /* 0x000000ff00057c82 */ /* 0x000fe20008000000 */
[----:B------:R-:W-:Y:S01]  /*41a0*/  IMAD.MOV.U32 R49, RZ, RZ, RZ ;  /* 0x000000ffff317224 */ /* 0x000fe200078e00ff */
[----:B------:R-:W-:Y:S01]  /*41b0*/  UMOV UR6, URZ ;  /* 0x000000ff00067c82 */ /* 0x000fe20008000000 */
[----:B------:R-:W-:Y:S01]  /*41c0*/  IMAD.MOV.U32 R51, RZ, RZ, RZ ;  /* 0x000000ffff337224 */ /* 0x000fe200078e00ff */
[----:B------:R-:W-:Y:S01]  /*41d0*/  BSSY.RECONVERGENT B1, `(.L_x_29) ;  /* 0x00000b9000017945 */ /* 0x000fe20003800200 */
[----:B------:R-:W1:Y:S08]  /*41e0*/  LDC.64 R20, c[0x3][R0+0x48] ;  /* 0x00c0120000147b82 */ /* 0x000e700000000a00 */
[----:B------:R-:W2:Y:S01]  /*41f0*/  LDC.64 R22, c[0x3][R0+0x50] ;  /* 0x00c0140000167b82 */ /* 0x000ea20000000a00 */
[----:B0-----:R-:W-:-:S04]  /*4200*/  IMAD.WIDE.U32 R46, R25, R18, RZ ;  /* 0x00000012192e7225 */ /* 0x001fc800078e00ff */
[----:B------:R-:W-:Y:S02]  /*4210*/  VIADD R76, R47, UR4 ;  /* 0x000000042f4c7c36 */ /* 0x000fe40008000000 */
[----:B------:R-:W-:Y:S02]  /*4220*/  IMAD.MOV.U32 R71, RZ, RZ, R46 ;  /* 0x000000ffff477224 */ /* 0x000fe400078e002e */
[----:B------:R-:W-:-:S04]  /*4230*/  IMAD.WIDE.U32 R76, R19, R25, R76 ;  /* 0x00000019134c7225 */ /* 0x000fc800078e004c */
[----:B------:R-:W-:Y:S02]  /*4240*/  VIADD R48, R77, UR4 ;  /* 0x000000044d307c36 */ /* 0x000fe40008000000 */
[----:B------:R-:W-:Y:S02]  /*4250*/  IMAD.MOV.U32 R77, RZ, RZ, RZ ;  /* 0x000000ffff4d7224 */ /* 0x000fe400078e00ff */
[----:B-1----:R-:W-:-:S04]  /*4260*/  IMAD.WIDE.U32 R48, R20, R25, R48 ;  /* 0x0000001914307225 */ /* 0x002fc800078e0030 */
[----:B------:R-:W-:-:S04]  /*4270*/  IMAD.WIDE.U32 R76, R18, R70, R76 ;  /* 0x00000046124c7225 */ /* 0x000fc800078e004c */
[----:B------:R-:W-:Y:S02]  /*4280*/  VIADD R53, R77, UR5 ;  /* 0x000000054d357c36 */ /* 0x000fe40008000000 */
[----:B------:R-:W-:-:S03]  /*4290*/  IMAD.MOV.U32 R73, RZ, RZ, R76 ;  /* 0x000000ffff497224 */ /* 0x000fc600078e004c */
[----:B------:R-:W-:Y:S01]  /*42a0*/  IADD3 R52, P0, PT, R53, R48, RZ ;  /* 0x0000003035347210 */ /* 0x000fe20007f1e0ff */
[----:B------:R-:W-:Y:S02]  /*42b0*/  VIADD R48, R49, UR4 ;  /* 0x0000000431307c36 */ /* 0x000fe40008000000 */
[----:B------:R-:W-:Y:S02]  /*42c0*/  IMAD.MOV.U32 R49, RZ, RZ, RZ ;  /* 0x000000ffff317224 */ /* 0x000fe400078e00ff */
[----:B------:R-:W-:Y:S02]  /*42d0*/  IMAD.X R53, RZ, RZ, RZ, P0 ;  /* 0x000000ffff357224 */ /* 0x000fe400000e06ff */
[----:B------:R-:W-:-:S04]  /*42e0*/  IMAD.WIDE.U32 R48, R21, R25, R48 ;  /* 0x0000001915307225 */ /* 0x000fc800078e0030 */
[----:B------:R-:W-:-:S04]  /*42f0*/  IMAD.WIDE.U32 R52, R19, R70, R52 ;  /* 0x0000004613347225 */ /* 0x000fc800078e0034 */
[----:B------:R-:W-:Y:S02]  /*4300*/  VIADD R47, R53, UR5 ;  /* 0x00000005352f7c36 */ /* 0x000fe40008000000 */
[----:B------:R-:W-:Y:S02]  /*4310*/  IMAD.MOV.U32 R53, RZ, RZ, RZ ;  /* 0x000000ffff357224 */ /* 0x000fe400078e00ff */
[----:B------:R-:W-:Y:S01]  /*4320*/  VIADD R50, R49, UR4 ;  /* 0x0000000431327c36 */ /* 0x000fe20008000000 */
[----:B------:R-:W-:Y:S01]  /*4330*/  IADD3 R48, P0, PT, R47, R48, RZ ;  /* 0x000000302f307210 */ /* 0x000fe20007f1e0ff */
[----:B------:R-:W-:-:S04]  /*4340*/  IMAD.WIDE.U32 R52, R18, R67, R52 ;  /* 0x0000004312347225 */ /* 0x000fc800078e0034 */
[----:B------:R-:W-:Y:S02]  /*4350*/  IMAD.X R49, RZ, RZ, RZ, P0 ;  /* 0x000000ffff317224 */ /* 0x000fe400000e06ff */
[----:B------:R-:W-:Y:S02]  /*4360*/  VIADD R47, R53, UR6 ;  /* 0x00000006352f7c36 */ /* 0x000fe40008000000 */
[----:B------:R-:W-:-:S04]  /*4370*/  IMAD.WIDE.U32 R48, R20, R70, R48 ;  /* 0x0000004614307225 */ /* 0x000fc800078e0030 */
[----:B--2---:R-:W-:Y:S01]  /*4380*/  IMAD.WIDE.U32 R50, R22, R25, R50 ;  /* 0x0000001916327225 */ /* 0x004fe200078e0032 */
[----:B------:R-:W-:-:S03]  /*4390*/  IADD3 R24, P1, PT, R47, R48, RZ ;  /* 0x000000302f187210 */ /* 0x000fc60007f3e0ff */
[----:B------:R-:W-:Y:S02]  /*43a0*/  VIADD R47, R49, UR5 ;  /* 0x00000005312f7c36 */ /* 0x000fe40008000000 */
[----:B------:R-:W0:Y:S01]  /*43b0*/  LDC.64 R48, c[0x3][R0+0x58] ;  /* 0x00c0160000307b82 */ /* 0x000e220000000a00 */
[----:B------:R-:W-:Y:S02]  /*43c0*/  IMAD.MOV.U32 R75, RZ, RZ, R52 ;  /* 0x000000ffff4b7224 */ /* 0x000fe400078e0034 */
[----:B------:R-:W-:Y:S01]  /*43d0*/  IADD3 R46, P0, PT, R47, R50, RZ ;  /* 0x000000322f2e7210 */ /* 0x000fe20007f1e0ff */
[----:B------:R-:W-:Y:S01]  /*43e0*/  IMAD.MOV.U32 R53, RZ, RZ, RZ ;  /* 0x000000ffff357224 */ /* 0x000fe200078e00ff */
[----:B------:R-:W-:Y:S01]  /*43f0*/  IADD3 R50, PT, PT, R51, UR4, RZ ;  /* 0x0000000433327c10 */ /* 0x000fe2000fffe0ff */
[----:B------:R-:W-:Y:S02]  /*4400*/  IMAD.MOV.U32 R51, RZ, RZ, RZ ;  /* 0x000000ffff337224 */ /* 0x000fe400078e00ff */
[----:B------:R-:W-:-:S02]  /*4410*/  IMAD.X R47, RZ, RZ, RZ, P0 ;  /* 0x000000ffff2f7224 */ /* 0x000fc400000e06ff */
[----:B------:R-:W-:-:S04]  /*4420*/  IMAD.WIDE.U32 R50, R23, R25, R50 ;  /* 0x0000001917327225 */ /* 0x000fc800078e0032 */
[----:B------:R-:W-:Y:S02]  /*4430*/  VIADD R52, R51, UR4 ;  /* 0x0000000433347c36 */ /* 0x000fe40008000000 */
[----:B------:R-:W-:-:S04]  /*4440*/  IMAD.WIDE.U32 R46, R21, R70, R46 ;  /* 0x00000046152e7225 */ /* 0x000fc800078e002e */
[----:B------:R-:W-:-:S05]  /*4450*/  VIADD R51, R47, UR5 ;  /* 0x000000052f337c36 */ /* 0x000fca0008000000 */
[----:B------:R-:W-:-:S05]  /*4460*/  IADD3 R50, P0, PT, R51, R50, RZ ;  /* 0x0000003233327210 */ /* 0x000fca0007f1e0ff */
[----:B------:R-:W-:Y:S02]  /*4470*/  IMAD.X R51, RZ, RZ, RZ, P0 ;  /* 0x000000ffff337224 */ /* 0x000fe400000e06ff */
[----:B------:R-:W-:-:S04]  /*4480*/  IMAD.WIDE.U32 R50, R22, R70, R50 ;  /* 0x0000004616327225 */ /* 0x000fc800078e0032 */
[----:B0-----:R-:W-:-:S04]  /*4490*/  IMAD.WIDE.U32 R52, R48, R25, R52 ;  /* 0x0000001930347225 */ /* 0x001fc800078e0034 */
[----:B------:R-:W-:Y:S02]  /*44a0*/  VIADD R76, R53, UR4 ;  /* 0x00000004354c7c36 */ /* 0x000fe40008000000 */
[----:B------:R-:W-:Y:S02]  /*44b0*/  VIADD R53, R51, UR5 ;  /* 0x0000000533357c36 */ /* 0x000fe40008000000 */
[----:B------:R-:W-:Y:S02]  /*44c0*/  IMAD R49, R49, R25, R76 ;  /* 0x0000001931317224 */ /* 0x000fe400078e024c */
[----:B------:R-:W-:Y:S01]  /*44d0*/  IMAD.X R25, RZ, RZ, RZ, P1 ;  /* 0x000000ffff197224 */ /* 0x000fe200008e06ff */
[----:B------:R-:W-:Y:S01]  /*44e0*/  IADD3 R52, P0, PT, R53, R52, RZ ;  /* 0x0000003435347210 */ /* 0x000fe20007f1e0ff */
[----:B------:R-:W-:-:S04]  /*44f0*/  IMAD.WIDE.U32 R24, R19, R67, R24 ;  /* 0x0000004313187225 */ /* 0x000fc800078e0018 */
[----:B------:R-:W-:Y:S02]  /*4500*/  VIADD R47, R25, UR6 ;  /* 0x00000006192f7c36 */ /* 0x000fe40008000000 */
[----:B------:R-:W-:-:S03]  /*4510*/  IMAD.X R53, RZ, RZ, RZ, P0 ;  /* 0x000000ffff357224 */ /* 0x000fc600000e06ff */
[----:B------:R-:W-:Y:S01]  /*4520*/  IADD3 R46, P1, PT, R47, R46, RZ ;  /* 0x0000002e2f2e7210 */ /* 0x000fe20007f3e0ff */
[----:B------:R-:W-:-:S04]  /*4530*/  IMAD.WIDE.U32 R52, R23, R70, R52 ;  /* 0x0000004617347225 */ /* 0x000fc800078e0034 */
[----:B------:R-:W-:Y:S01]  /*4540*/  IMAD.X R47, RZ, RZ, RZ, P1 ;  /* 0x000000ffff2f7224 */ /* 0x000fe200008e06ff */
[----:B------:R-:W-:Y:S01]  /*4550*/  IADD3 R49, PT, PT, R49, UR4, R53 ;  /* 0x0000000431317c10 */ /* 0x000fe2000fffe035 */
[----:B------:R-:W-:-:S04]  /*4560*/  IMAD.WIDE.U32 R46, R20, R67, R46 ;  /* 0x00000043142e7225 */ /* 0x000fc800078e002e */
[----:B------:R-:W-:Y:S02]  /*4570*/  VIADD R51, R47, UR6 ;  /* 0x000000062f337c36 */ /* 0x000fe40008000000 */
[----:B------:R-:W-:Y:S02]  /*4580*/  IMAD R48, R48, R70, R49 ;  /* 0x0000004630307224 */ /* 0x000fe400078e0231 */
[----:B------:R-:W-:Y:S01]  /*4590*/  IMAD.MOV.U32 R49, RZ, RZ, RZ ;  /* 0x000000ffff317224 */ /* 0x000fe200078e00ff */
[----:B------:R-:W-:-:S05]  /*45a0*/  IADD3 R50, P1, PT, R51, R50, RZ ;  /* 0x0000003233327210 */ /* 0x000fca0007f3e0ff */
[----:B------:R-:W-:Y:S02]  /*45b0*/  IMAD.X R51, RZ, RZ, RZ, P1 ;  /* 0x000000ffff337224 */ /* 0x000fe400008e06ff */
[----:B------:R-:W-:-:S04]  /*45c0*/  IMAD.WIDE.U32 R50, R21, R67, R50 ;  /* 0x0000004315327225 */ /* 0x000fc800078e0032 */
[----:B------:R-:W-:-:S05]  /*45d0*/  VIADD R25, R51, UR6 ;  /* 0x0000000633197c36 */ /* 0x000fca0008000000 */
[----:B------:R-:W-:Y:S01]  /*45e0*/  IADD3 R52, P0, PT, R25, R52, RZ ;  /* 0x0000003419347210 */ /* 0x000fe20007f1e0ff */
[----:B------:R-:W-:Y:S02]  /*45f0*/  IMAD.MOV.U32 R25, RZ, RZ, RZ ;  /* 0x000000ffff197224 */ /* 0x000fe400078e00ff */
[----:B------:R-:W-:-:S04]  /*4600*/  IMAD.WIDE.U32 R24, R18, R66, R24 ;  /* 0x0000004212187225 */ /* 0x000fc800078e0018 */
[----:B------:R-:W-:Y:S02]  /*4610*/  VIADD R47, R25, UR4 ;  /* 0x00000004192f7c36 */ /* 0x000fe40008000000 */
[----:B------:R-:W-:-:S03]  /*4620*/  IMAD.X R53, RZ, RZ, RZ, P0 ;  /* 0x000000ffff357224 */ /* 0x000fc600000e06ff */
[----:B------:R-:W-:Y:S01]  /*4630*/  IADD3 R46, P1, PT, R47, R46, RZ ;  /* 0x0000002e2f2e7210 */ /* 0x000fe20007f3e0ff */
[----:B------:R-:W-:-:S04]  /*4640*/  IMAD.WIDE.U32 R52, R22, R67, R52 ;  /* 0x0000004316347225 */ /* 0x000fc800078e0034 */
[----:B------:R-:W-:Y:S02]  /*4650*/  IMAD.X R47, RZ, RZ, RZ, P1 ;  /* 0x000000ffff2f7224 */ /* 0x000fe400008e06ff */
[----:B------:R-:W-:-:S04]  /*4660*/  IMAD.WIDE.U32 R46, R19, R66, R46 ;  /* 0x00000042132e7225 */ /* 0x000fc800078e002e */
[----:B------:R-:W-:Y:S02]  /*4670*/  VIADD R51, R47, UR4 ;  /* 0x000000042f337c36 */ /* 0x000fe40008000000 */
[----:B------:R-:W-:-:S03]  /*4680*/  IMAD.MOV.U32 R47, RZ, RZ, R24 ;  /* 0x000000ffff2f7224 */ /* 0x000fc600078e0018 */
[----:B------:R-:W-:-:S05]  /*4690*/  IADD3 R50, P1, PT, R51, R50, RZ ;  /* 0x0000003233327210 */ /* 0x000fca0007f3e0ff */
[----:B------:R-:W-:Y:S02]  /*46a0*/  IMAD.X R51, RZ, RZ, RZ, P1 ;  /* 0x000000ffff337224 */ /* 0x000fe400008e06ff */
[----:B------:R-:W-:-:S04]  /*46b0*/  IMAD.WIDE.U32 R50, R20, R66, R50 ;  /* 0x0000004214327225 */ /* 0x000fc800078e0032 */
[----:B------:R-:W-:-:S05]  /*46c0*/  VIADD R25, R51, UR4 ;  /* 0x0000000433197c36 */ /* 0x000fca0008000000 */
[----:B------:R-:W-:Y:S02]  /*46d0*/  IADD3 R24, P0, PT, R25, R52, RZ ;  /* 0x0000003419187210 */ /* 0x000fe40007f1e0ff */
[----:B------:R-:W-:Y:S01]  /*46e0*/  IADD3 R25, PT, PT, R48, UR5, R53 ;  /* 0x0000000530197c10 */ /* 0x000fe2000fffe035 */
[----:B------:R-:W-:-:S04]  /*46f0*/  IMAD.MOV.U32 R48, RZ, RZ, R46 ;  /* 0x000000ffff307224 */ /* 0x000fc800078e002e */
[----:B------:R-:W-:-:S04]  /*4700*/  IMAD.WIDE.U32 R48, R18, R65, R48 ;  /* 0x0000004112307225 */ /* 0x000fc800078e0030 */
[----:B------:R-:W-:Y:S02]  /*4710*/  VIADD R51, R49, UR5 ;  /* 0x0000000531337c36 */ /* 0x000fe40008000000 */
[----:B------:R-:W-:Y:S02]  /*4720*/  IMAD R23, R23, R67, R25 ;  /* 0x0000004317177224 */ /* 0x000fe400078e0219 */
[----:B------:R-:W-:Y:S01]  /*4730*/  IMAD.X R25, RZ, RZ, RZ, P0 ;  /* 0x000000ffff197224 */ /* 0x000fe200000e06ff */
[----:B------:R-:W-:Y:S01]  /*4740*/  IADD3 R50, P1, PT, R51, R50, RZ ;  /* 0x0000003233327210 */ /* 0x000fe20007f3e0ff */
[----:B------:R-:W-:-:S04]  /*4750*/  IMAD.WIDE.U32 R24, R21, R66, R24 ;  /* 0x0000004215187225 */ /* 0x000fc800078e0018 */
[----:B------:R-:W-:Y:S01]  /*4760*/  IMAD.X R51, RZ, RZ, RZ, P1 ;  /* 0x000000ffff337224 */ /* 0x000fe200008e06ff */
[----:B------:R-:W-:Y:S01]  /*4770*/  IADD3 R23, PT, PT, R23, UR4, R25 ;  /* 0x0000000417177c10 */ /* 0x000fe2000fffe019 */
[----:B------:R-:W-:-:S04]  /*4780*/  IMAD.WIDE.U32 R50, R19, R65, R50 ;  /* 0x0000004113327225 */ /* 0x000fc800078e0032 */
[----:B------:R-:W-:-:S05]  /*4790*/  VIADD R49, R51, UR5 ;  /* 0x0000000533317c36 */ /* 0x000fca0008000000 */
[----:B------:R-:W-:Y:S01]  /*47a0*/  IADD3 R24, P0, PT, R49, R24, RZ ;  /* 0x0000001831187210 */ /* 0x000fe20007f1e0ff */
[----:B------:R-:W-:Y:S02]  /*47b0*/  IMAD R49, R22, R66, R23 ;  /* 0x0000004216317224 */ /* 0x000fe400078e0217 */
[----:B------:R-:W-:Y:S02]  /*47c0*/  HFMA2 R23, -RZ, RZ, 0, 0 ;  /* 0x00000000ff177431 */ /* 0x000fe400000001ff */
[----:B------:R-:W-:Y:S02]  /*47d0*/  IMAD.MOV.U32 R22, RZ, RZ, R50 ;  /* 0x000000ffff167224 */ /* 0x000fe400078e0032 */
[----:B------:R-:W-:Y:S02]  /*47e0*/  IMAD.X R25, RZ, RZ, RZ, P0 ;  /* 0x000000ffff197224 */ /* 0x000fe400000e06ff */
[----:B------:R-:W-:-:S04]  /*47f0*/  IMAD.WIDE.U32 R24, R20, R65, R24 ;  /* 0x0000004114187225 */ /* 0x000fc800078e0018 */
[----:B------:R-:W-:Y:S01]  /*4800*/  IMAD.WIDE.U32 R22, R18, R64, R22 ;  /* 0x0000004012167225 */ /* 0x000fe200078e0016 */
[----:B------:R-:W-:-:S03]  /*4810*/  IADD3 R46, PT, PT, R49, UR5, R25 ;  /* 0x00000005312e7c10 */ /* 0x000fc6000fffe019 */
[----:B------:R-:W-:Y:S02]  /*4820*/  VIADD R23, R23, UR4 ;  /* 0x0000000417177c36 */ /* 0x000fe40008000000 */
[----:B------:R-:W-:Y:S02]  /*4830*/  IMAD R21, R21, R65, R46 ;  /* 0x0000004115157224 */ /* 0x000fe400078e022e */
[----:B------:R-:W-:Y:S01]  /*4840*/  IMAD.MOV.U32 R65, RZ, RZ, RZ ;  /* 0x000000ffff417224 */ /* 0x000fe200078e00ff */
[----:B------:R-:W-:Y:S01]  /*4850*/  IADD3 R24, P0, PT, R23, R24, RZ ;  /* 0x0000001817187210 */ /* 0x000fe20007f1e0ff */
[----:B------:R-:W-:-:S04]  /*4860*/  IMAD.MOV.U32 R46, RZ, RZ, R48 ;  /* 0x000000ffff2e7224 */ /* 0x000fc800078e0030 */
[----:B------:R-:W-:Y:S02]  /*4870*/  IMAD.X R25, RZ, RZ, RZ, P0 ;  /* 0x000000ffff197224 */ /* 0x000fe400000e06ff */
[----:B------:R-:W-:-:S05]  /*4880*/  IMAD.WIDE.U32 R24, R19, R64, R24 ;  /* 0x0000004013187225 */ /* 0x000fca00078e0018 */
[----:B------:R-:W-:-:S05]  /*4890*/  IADD3 R21, PT, PT, R21, UR4, R25 ;  /* 0x0000000415157c10 */ /* 0x000fca000fffe019 */
[----:B------:R-:W-:Y:S02]  /*48a0*/  IMAD R21, R20, R64, R21 ;  /* 0x0000004014157224 */ /* 0x000fe400078e0215 */
[----:B------:R-:W-:-:S04]  /*48b0*/  IMAD.MOV.U32 R64, RZ, RZ, R24 ;  /* 0x000000ffff407224 */ /* 0x000fc800078e0018 */
[----:B------:R-:W-:-:S05]  /*48c0*/  IMAD.WIDE.U32 R64, R18, R63, R64 ;  /* 0x0000003f12407225 */ /* 0x000fca00078e0040 */
[----:B------:R-:W-:-:S05]  /*48d0*/  IADD3 R20, PT, PT, R21, UR4, R65 ;  /* 0x0000000415147c10 */ /* 0x000fca000fffe041 */
[----:B------:R-:W-:Y:S02]  /*48e0*/  IMAD R19, R19, R63, R20 ;  /* 0x0000003f13137224 */ /* 0x000fe400078e0214 */
[----:B------:R-:W-:Y:S02]  /*48f0*/  IMAD.MOV.U32 R63, RZ, RZ, R22 ;  /* 0x000000ffff3f7224 */ /* 0x000fe400078e0016 */
[----:B------:R-:W-:-:S07]  /*4900*/  IMAD R62, R18, R62, R19 ;  /* 0x0000003e123e7224 */ /* 0x000fce00078e0213 */
.L_x_33:
        /* <DEDUP_REMOVED lines=41> */
.L_x_31:
[----:B------:R-:W-:Y:S05]  /*4ba0*/  BSYNC.RELIABLE B2 ;  /* 0x0000000000027941 */ /* 0x000fea0003800100 */
.L_x_30:
        /* <DEDUP_REMOVED lines=27> */
.L_x_32:
[----:B------:R-:W-:Y:S05]  /*4d60*/  BSYNC.RECONVERGENT B1 ;  /* 0x0000000000017941 */ /* 0x000fea0003800200 */
.L_x_29:
        /* <DEDUP_REMOVED lines=13> */
[----:B------:R-:W-:-:S02]  /*4e40*/  VIADD R18, R49, UR5 ;  /* 0x0000000531127c36 */ /* 0x000fc40008000000 */
        /* <DEDUP_REMOVED lines=8> */
[----:B------:R-:W-:Y:S02]  /*4ed0*/  IMAD.MOV.U32 R19, RZ, RZ, RZ ;  /* 0x000000ffff137224 */ /* 0x000fe400078e00ff */
[----:B------:R-:W-:-:S02]  /*4ee0*/  IMAD.X R23, RZ, RZ, RZ, P0 ;  /* 0x000000ffff177224 */ /* 0x000fc400000e06ff */
[----:B------:R-:W-:-:S04]  /*4ef0*/  IMAD.WIDE.U32 R18, R34, R47, R18 ;  /* 0x0000002f22127225 */ /* 0x000fc800078e0012 */
[----:B------:R-:W-:-:S04]  /*4f00*/  IMAD.WIDE.U32 R22, R35, R73, R22 ;  /* 0x0000004923167225 */ /* 0x000fc800078e0016 */
[----:B------:R-:W-:Y:S02]  /*4f10*/  VIADD R21, R23, UR5 ;  /* 0x0000000517157c36 */ /* 0x000fe40008000000 */
[----:B------:R-:W-:-:S03]  /*4f20*/  IMAD.MOV.U32 R23, RZ, RZ, RZ ;  /* 0x000000ffff177224 */ /* 0x000fc600078e00ff */
[----:B------:R-:W-:Y:S01]  /*4f30*/  IADD3 R20, P0, PT, R21, R18, RZ ;  /* 0x0000001215147210 */ /* 0x000fe20007f1e0ff */
[----:B-----5:R-:W-:-:S04]  /*4f40*/  IMAD.WIDE.U32 R22, R36, R71, R22 ;  /* 0x0000004724167225 */ /* 0x020fc800078e0016 */
[----:B------:R-:W-:Y:S02]  /*4f50*/  IMAD.X R21, RZ, RZ, RZ, P0 ;  /* 0x000000ffff157224 */ /* 0x000fe400000e06ff */
[----:B------:R-:W-:Y:S02]  /*4f60*/  VIADD R18, R19, UR7 ;  /* 0x0000000713127c36 */ /* 0x000fe40008000000 */
[----:B------:R-:W-:-:S04]  /*4f70*/  IMAD.WIDE.U32 R20, R35, R75, R20 ;  /* 0x0000004b23147225 */ /* 0x000fc800078e0014 */
[----:B------:R-:W-:Y:S02]  /*4f80*/  VIADD R23, R23, UR4 ;  /* 0x0000000417177c36 */ /* 0x000fe40008000000 */
[----:B------:R-:W-:Y:S02]  /*4f90*/  IMAD.MOV.U32 R19, RZ, RZ, RZ ;  /* 0x000000ffff137224 */ /* 0x000fe400078e00ff */
[----:B------:R-:W-:Y:S01]  /*4fa0*/  VIADD R21, R21, UR6 ;  /* 0x0000000615157c36 */ /* 0x000fe20008000000 */
[----:B------:R-:W-:Y:S01]  /*4fb0*/  IADD3 R20, P1, PT, R23, R20, RZ ;  /* 0x0000001417147210 */ /* 0x000fe20007f3e0ff */
[----:B------:R-:W-:-:S03]  /*4fc0*/  IMAD.WIDE.U32 R18, R34, R46, R18 ;  /* 0x0000002e22127225 */ /* 0x000fc600078e0012 */
[----:B------:R-:W-:Y:S01]  /*4fd0*/  IADD3 R50, P0, PT, R21, R18, RZ ;  /* 0x0000001215327210 */ /* 0x000fe20007f1e0ff */
[----:B------:R-:W-:Y:S02]  /*4fe0*/  IMAD.X R21, RZ, RZ, RZ, P1 ;  /* 0x000000ffff157224 */ /* 0x000fe400008e06ff */
[----:B------:R-:W-:Y:S02]  /*4ff0*/  VIADD R18, R19, UR8 ;  /* 0x0000000813127c36 */ /* 0x000fe40008000000 */
[----:B------:R-:W-:Y:S02]  /*5000*/  IMAD.X R51, RZ, RZ, RZ, P0 ;  /* 0x000000ffff337224 */ /* 0x000fe400000e06ff */
[----:B------:R-:W-:-:S04]  /*5010*/  IMAD.WIDE.U32 R20, R36, R73, R20 ;  /* 0x0000004924147225 */ /* 0x000fc800078e0014 */
[----:B------:R-:W-:-:S04]  /*5020*/  IMAD.WIDE.U32 R50, R35, R47, R50 ;  /* 0x0000002f23327225 */ /* 0x000fc800078e0032 */
[----:B------:R-:W-:Y:S02]  /*5030*/  VIADD R19, R21, UR5 ;  /* 0x0000000515137c36 */ /* 0x000fe40008000000 */
[----:B------:R-:W-:Y:S02]  /*5040*/  VIADD R51, R51, UR7 ;  /* 0x0000000733337c36 */ /* 0x000fe40008000000 */
[----:B------:R-:W-:Y:S01]  /*5050*/  IMAD.MOV.U32 R21, RZ, RZ, RZ ;  /* 0x000000ffff157224 */ /* 0x000fe200078e00ff */
[----:B------:R-:W-:Y:S01]  /*5060*/  IADD3 R50, P1, PT, R19, R50, RZ ;  /* 0x0000003213327210 */ /* 0x000fe20007f3e0ff */
[----:B------:R-:W-:Y:S02]  /*5070*/  IMAD.MOV.U32 R19, RZ, RZ, RZ ;  /* 0x000000ffff137224 */ /* 0x000fe400078e00ff */
[----:B------:R-:W-:-:S04]  /*5080*/  IMAD.WIDE.U32 R20, R37, R71, R20 ;  /* 0x0000004725147225 */ /* 0x000fc800078e0014 */
[----:B------:R-:W-:-:S04]  /*5090*/  IMAD.WIDE.U32 R18, R34, R63, R18 ;  /* 0x0000003f22127225 */ /* 0x000fc800078e0012 */
[----:B------:R-:W-:Y:S01]  /*50a0*/  VIADD R52, R19, UR9 ;  /* 0x0000000913347c36 */ /* 0x000fe20008000000 */
[----:B------:R-:W-:Y:S01]  /*50b0*/  IADD3 R18, P0, PT, R51, R18, RZ ;  /* 0x0000001233127210 */ /* 0x000fe20007f1e0ff */
[----:B------:R-:W-:Y:S01]  /*50c0*/  VIADD R21, R21, UR4 ;  /* 0x0000000415157c36 */ /* 0x000fe20008000000 */
[----:B------:R-:W-:Y:S01]  /*50d0*/  IADD3.X R51, PT, PT, RZ, RZ, RZ, P1, !PT ;  /* 0x000000ffff337210 */ /* 0x000fe20000ffe4ff */
[----:B------:R-:W-:-:S04]  /*50e0*/  IMAD.WIDE.U32 R52, R34, R64, R52 ;  /* 0x0000004022347225 */ /* 0x000fc800078e0034 */
[----:B------:R-:W-:Y:S02]  /*50f0*/  IMAD.X R19, RZ, RZ, RZ, P0 ;  /* 0x000000ffff137224 */ /* 0x000fe400000e06ff */
[----:B------:R-:W-:-:S04]  /*5100*/  IMAD.WIDE.U32 R50, R36, R75, R50 ;  /* 0x0000004b24327225 */ /* 0x000fc800078e0032 */
[----:B------:R-:W-:Y:S01]  /*5110*/  IMAD.WIDE.U32 R18, R35, R46, R18 ;  /* 0x0000002e23127225 */ /* 0x000fe200078e0012 */
[----:B------:R-:W-:-:S03]  /*5120*/  IADD3 R50, P2, PT, R21, R50, RZ ;  /* 0x0000003215327210 */ /* 0x000fc60007f5e0ff */
[----:B------:R-:W-:Y:S02]  /*5130*/  VIADD R51, R51, UR6 ;  /* 0x0000000633337c36 */ /* 0x000fe40008000000 */
[----:B------:R-:W-:Y:S02]  /*5140*/  VIADD R23, R53, UR10 ;  /* 0x0000000a35177c36 */ /* 0x000fe40008000000 */
[----:B------:R-:W-:Y:S01]  /*5150*/  VIADD R53, R19, UR8 ;  /* 0x0000000813357c36 */ /* 0x000fe20008000000 */
[----:B------:R-:W-:Y:S01]  /*5160*/  IADD3 R18, P1, PT, R51, R18, RZ ;  /* 0x0000001233127210 */ /* 0x000fe20007f3e0ff */
[----:B------:R-:W-:Y:S02]  /*5170*/  IMAD.X R51, RZ, RZ, RZ, P2 ;  /* 0x000000ffff337224 */ /* 0x000fe400010e06ff */
[----:B------:R-:W-:Y:S01]  /*5180*/  IMAD R23, R34, R62, R23 ;  /* 0x0000003e22177224 */ /* 0x000fe200078e0217 */
[----:B------:R-:W-:Y:S01]  /*5190*/  IADD3 R52, P0, PT, R53, R52, RZ ;  /* 0x0000003435347210 */ /* 0x000fe20007f1e0ff */
[----:B------:R-:W-:-:S02]  /*51a0*/  IMAD.X R19, RZ, RZ, RZ, P1 ;  /* 0x000000ffff137224 */ /* 0x000fc400008e06ff */
[----:B------:R-:W-:-:S04]  /*51b0*/  IMAD.WIDE.U32 R50, R37, R73, R50 ;  /* 0x0000004925327225 */ /* 0x000fc800078e0032 */
[----:B------:R-:W-:-:S04]  /*51c0*/  IMAD.WIDE.U32 R18, R36, R47, R18 ;  /* 0x0000002f24127225 */ /* 0x000fc800078e0012 */
[----:B------:R-:W-:Y:S02]  /*51d0*/  IMAD.X R53, RZ, RZ, RZ, P0 ;  /* 0x000000ffff357224 */ /* 0x000fe400000e06ff */
[----:B------:R-:W-:Y:S02]  /*51e0*/  VIADD R21, R51, UR5 ;  /* 0x0000000533157c36 */ /* 0x000fe40008000000 */
[----:B------:R-:W-:Y:S02]  /*51f0*/  VIADD R19, R19, UR7 ;  /* 0x0000000713137c36 */ /* 0x000fe40008000000 */
[----:B------:R-:W-:Y:S01]  /*5200*/  IMAD.WIDE.U32 R52, R35, R63, R52 ;  /* 0x0000003f23347225 */ /* 0x000fe200078e0034 */
[----:B------:R-:W-:-:S04]  /*5210*/  IADD3 R18, P1, PT, R21, R18, RZ ;  /* 0x0000001215127210 */ /* 0x000fc80007f3e0ff */
[----:B------:R-:W-:Y:S01]  /*5220*/  IADD3 R23, PT, PT, R23, UR9, R53 ;  /* 0x0000000917177c10 */ /* 0x000fe2000fffe035 */
[----:B------:R-:W-:Y:S01]  /*5230*/  IMAD.MOV.U32 R53, RZ, RZ, RZ ;  /* 0x000000ffff357224 */ /* 0x000fe200078e00ff */
[----:B------:R-:W-:Y:S01]  /*5240*/  IADD3 R66, P0, PT, R19, R52, RZ ;  /* 0x0000003413427210 */ /* 0x000fe20007f1e0ff */
[----:B------:R-:W-:Y:S02]  /*5250*/  IMAD.MOV.U32 R52, RZ, RZ, R50 ;  /* 0x000000ffff347224 */ /* 0x000fe400078e0032 */
[----:B------:R-:W-:Y:S02]  /*5260*/  IMAD.X R19, RZ, RZ, RZ, P1 ;  /* 0x000000ffff137224 */ /* 0x000fe400008e06ff */
[----:B------:R-:W-:-:S04]  /*5270*/  IMAD.WIDE.U32 R52, R38, R71, R52 ;  /* 0x0000004726347225 */ /* 0x000fc800078e0034 */
[----:B------:R-:W-:-:S04]  /*5280*/  IMAD.WIDE.U32 R18, R37, R75, R18 ;  /* 0x0000004b25127225 */ /* 0x000fc800078e0012 */
[----:B------:R-:W-:Y:S02]  /*5290*/  VIADD R21, R53, UR4 ;  /* 0x0000000435157c36 */ /* 0x000fe40008000000 */
[----:B------:R-:W-:Y:S02]  /*52a0*/  IMAD.X R67, RZ, RZ, RZ, P0 ;  /* 0x000000ffff437224 */ /* 0x000fe400000e06ff */
[----:B------:R-:W-:Y:S01]  /*52b0*/  VIADD R19, R19, UR6 ;  /* 0x0000000613137c36 */ /* 0x000fe20008000000 */
[----:B------:R-:W-:Y:S01]  /*52c0*/  IADD3 R18, P1, PT, R21, R18, RZ ;  /* 0x0000001215127210 */ /* 0x000fe20007f3e0ff */
[----:B------:R-:W-:-:S04]  /*52d0*/  IMAD.WIDE.U32 R66, R36, R46, R66 ;  /* 0x0000002e24427225 */ /* 0x000fc800078e0042 */
[----:B------:R-:W-:Y:S01]  /*52e0*/  IMAD R64, R35, R64, R23 ;  /* 0x0000004023407224 */ /* 0x000fe200078e0217 */
[----:B------:R-:W-:Y:S01]  /*52f0*/  IADD3 R66, P0, PT, R19, R66, RZ ;  /* 0x0000004213427210 */ /* 0x000fe20007f1e0ff */
[----:B------:R-:W-:-:S03]  /*5300*/  IMAD.X R19, RZ, RZ, RZ, P1 ;  /* 0x000000ffff137224 */ /* 0x000fc600008e06ff */
[----:B------:R-:W-:Y:S01]  /*5310*/  IADD3 R64, PT, PT, R64, UR8, R67 ;  /* 0x0000000840407c10 */ /* 0x000fe2000fffe043 */
[----:B------:R-:W-:Y:S02]  /*5320*/  IMAD.X R67, RZ, RZ, RZ, P0 ;  /* 0x000000ffff437224 */ /* 0x000fe400000e06ff */
[----:B------:R-:W-:-:S04]  /*5330*/  IMAD.WIDE.U32 R18, R38, R73, R18 ;  /* 0x0000004926127225 */ /* 0x000fc800078e0012 */
[----:B------:R-:W-:-:S04]  /*5340*/  IMAD.WIDE.U32 R66, R37, R47, R66 ;  /* 0x0000002f25427225 */ /* 0x000fc800078e0042 */
        /* <DEDUP_REMOVED lines=10> */
[----:B------:R-:W-:-:S04]  /*53f0*/  IADD3 R50, P0, PT, R19, R50, RZ ;  /* 0x0000003213327210 */ /* 0x000fc80007f1e0ff */
[----:B------:R-:W-:Y:S01]  /*5400*/  IADD3 R63, PT, PT, R63, UR6, R51 ;  /* 0x000000063f3f7c10 */ /* 0x000fe2000fffe033 */
[----:B------:R-:W-:-:S04]  /*5410*/  IMAD.X R51, RZ, RZ, RZ, P0 ;  /* 0x000000ffff337224 */ /* 0x000fc800000e06ff */
[----:B------:R-:W-:Y:S02]  /*5420*/  IMAD R63, R38, R47, R63 ;  /* 0x0000002f263f7224 */ /* 0x000fe400078e023f */
[----:B------:R-:W-:-:S04]  /*5430*/  IMAD.WIDE.U32 R50, R39, R73, R50 ;  /* 0x0000004927327225 */ /* 0x000fc800078e0032 */
[----:B------:R-:W-:Y:S01]  /*5440*/  IMAD.MOV.U32 R47, RZ, RZ, R22 ;  /* 0x000000ffff2f7224 */ /* 0x000fe200078e0016 */
[----:B------:R-:W-:Y:S01]  /*5450*/  IADD3 R46, PT, PT, R63, UR5, R51 ;  /* 0x000000053f2e7c10 */ /* 0x000fe2000fffe033 */
[----:B------:R-:W-:-:S04]  /*5460*/  IMAD.MOV.U32 R51, RZ, RZ, RZ ;  /* 0x000000ffff337224 */ /* 0x000fc800078e00ff */
[----:B------:R-:W-:Y:S02]  /*5470*/  IMAD R75, R39, R75, R46 ;  /* 0x0000004b274b7224 */ /* 0x000fe400078e022e */
[----:B------:R-:W-:-:S04]  /*5480*/  IMAD.WIDE.U32 R50, R40, R71, R50 ;  /* 0x0000004728327225 */ /* 0x000fc800078e0032 */
[----:B------:R-:W-:Y:S01]  /*5490*/  IMAD.MOV.U32 R46, RZ, RZ, R20 ;  /* 0x000000ffff2e7224 */ /* 0x000fe200078e0014 */
[----:B------:R-:W-:Y:S01]  /*54a0*/  IADD3 R75, PT, PT, R75, UR4, R51 ;  /* 0x000000044b4b7c10 */ /* 0x000fe2000fffe033 */
[----:B------:R-:W-:-:S04]  /*54b0*/  IMAD.MOV.U32 R51, RZ, RZ, R18 ;  /* 0x000000ffff337224 */ /* 0x000fc800078e0012 */
[----:B------:R-:W-:-:S04]  /*54c0*/  IMAD R20, R40, R73, R75 ;  /* 0x0000004928147224 */ /* 0x000fc800078e024b */
[----:B------:R-:W-:-:S07]  /*54d0*/  IMAD R71, R41, R71, R20 ;  /* 0x0000004729477224 */ /* 0x000fce00078e0214 */
.L_x_38:
        /* <DEDUP_REMOVED lines=41> */
.L_x_36:
[----:B------:R-:W-:Y:S05]  /*5770*/  BSYNC.RELIABLE B2 ;  /* 0x0000000000027941 */ /* 0x000fea0003800100 */
.L_x_35:
        /* <DEDUP_REMOVED lines=27> */
.L_x_37:
[----:B------:R-:W-:Y:S05]  /*5930*/  BSYNC.RECONVERGENT B1 ;  /* 0x0000000000017941 */ /* 0x000fea0003800200 */
.L_x_34:
[----:B------:R-:W0:Y:S01]  /*5940*/  LDC.64 R20, c[0x3][R0+0x20] ;  /* 0x00c0080000147b82 */ /* 0x000e220000000a00 */
[----:B------:R-:W-:Y:S01]  /*5950*/  UMOV UR4, URZ ;  /* 0x000000ff00047c82 */ /* 0x000fe20008000000 */
[----:B------:R-:W-:Y:S01]  /*5960*/  IMAD.MOV.U32 R77, RZ, RZ, RZ ;  /* 0x000000ffff4d7224 */ /* 0x000fe200078e00ff */
[----:B------:R-:W-:Y:S01]  /*5970*/  UMOV UR5, URZ ;  /* 0x000000ff00057c82 */ /* 0x000fe20008000000 */
[----:B------:R-:W-:Y:S01]  /*5980*/  IMAD.MOV.U32 R23, RZ, RZ, RZ ;  /* 0x000000ffff177224 */ /* 0x000fe200078e00ff */
[----:B------:R-:W-:Y:S01]  /*5990*/  UMOV UR8, URZ ;  /* 0x000000ff00087c82 */ /* 0x000fe20008000000 */
[----:B------:R-:W-:Y:S01]  /*59a0*/  UMOV UR6, URZ ;  /* 0x000000ff00067c82 */ /* 0x000fe20008000000 */
[----:B------:R-:W-:Y:S01]  /*59b0*/  IMAD.MOV.U32 R67, RZ, RZ, RZ ;  /* 0x000000ffff437224 */ /* 0x000fe200078e00ff */
[----:B------:R-:W1:Y:S01]  /*59c0*/  LDC.64 R18, c[0x3][R0+0x28] ;  /* 0x00c00a0000127b82 */ /* 0x000e620000000a00 */
[----:B------:R-:W-:Y:S01]  /*59d0*/  UMOV UR7, URZ ;  /* 0x000000ff00077c82 */ /* 0x000fe20008000000 */
[----:B------:R-:W-:Y:S01]  /*59e0*/  UMOV UR9, URZ ;  /* 0x000000ff00097c82 */ /* 0x000fe20008000000 */
[----:B------:R-:W-:Y:S01]  /*59f0*/  BSSY.RECONVERGENT B1, `(.L_x_39) ;  /* 0x00000b4000017945 */ /* 0x000fe20003800200 */
[----:B0-----:R-:W-:-:S04]  /*5a00*/  IMAD.WIDE.U32 R62, R54, R20, RZ ;  /* 0x00000014363e7225 */ /* 0x001fc800078e00ff */
[----:B------:R-:W-:Y:S02]  /*5a10*/  VIADD R76, R63, UR4 ;  /* 0x000000043f4c7c36 */ /* 0x000fe40008000000 */
[----:B------:R-:W-:Y:S02]  /*5a20*/  IMAD.MOV.U32 R53, RZ, RZ, R62 ;  /* 0x000000ffff357224 */ /* 0x000fe400078e003e */
[----:B------:R-:W-:-:S04]  /*5a30*/  IMAD.WIDE.U32 R76, R20, R55, R76 ;  /* 0x00000037144c7225 */ /* 0x000fc800078e004c */
[----:B------:R-:W-:Y:S02]  /*5a40*/  VIADD R22, R77, UR4 ;  /* 0x000000044d167c36 */ /* 0x000fe40008000000 */
[----:B------:R-:W-:Y:S02]  /*5a50*/  HFMA2 R77, -RZ, RZ, 0, 0 ;  /* 0x00000000ff4d7431 */ /* 0x000fe400000001ff */
        /* <DEDUP_REMOVED lines=18> */
[----:B------:R-:W-:-:S03]  /*5b80*/  VIADD R25, R25, UR4 ;  /* 0x0000000419197c36 */ /* 0x000fc60008000000 */
[----:B------:R-:W-:Y:S01]  /*5b90*/  IADD3 R24, P1, PT, R23, R24, RZ ;  /* 0x0000001817187210 */ /* 0x000fe20007f3e0ff */
[----:B------:R-:W-:Y:S02]  /*5ba0*/  IMAD.MOV.U32 R23, RZ, RZ, RZ ;  /* 0x000000ffff177224 */ /* 0x000fe400078e00ff */
[----:B------:R-:W-:-:S04]  /*5bb0*/  IMAD.WIDE.U32 R22, R20, R58, R22 ;  /* 0x0000003a14167225 */ /* 0x000fc800078e0016 */
[----:B------:R-:W-:Y:S01]  /*5bc0*/  VIADD R66, R23, UR6 ;  /* 0x0000000617427c36 */ /* 0x000fe20008000000 */
[----:B------:R-:W-:Y:S01]  /*5bd0*/  IADD3 R22, P0, PT, R25, R22, RZ ;  /* 0x0000001619167210 */ /* 0x000fe20007f1e0ff */
[----:B------:R-:W-:Y:S02]  /*5be0*/  IMAD.X R25, RZ, RZ, RZ, P1 ;  /* 0x000000ffff197224 */ /* 0x000fe400008e06ff */
[----:B------:R-:W-:-:S04]  /*5bf0*/  IMAD.WIDE.U32 R66, R20, R59, R66 ;  /* 0x0000003b14427225 */ /* 0x000fc800078e0042 */
[----:B------:R-:W-:Y:S02]  /*5c00*/  IMAD.X R23, RZ, RZ, RZ, P0 ;  /* 0x000000ffff177224 */ /* 0x000fe400000e06ff */
[----:B------:R-:W-:Y:S02]  /*5c10*/  VIADD R62, R67, UR7 ;  /* 0x00000007433e7c36 */ /* 0x000fe40008000000 */
[----:B------:R-:W-:-:S04]  /*5c20*/  IMAD.WIDE.U32 R22, R21, R57, R22 ;  /* 0x0000003915167225 */ /* 0x000fc800078e0016 */
[----:B------:R-:W-:Y:S02]  /*5c30*/  VIADD R67, R23, UR5 ;  /* 0x0000000517437c36 */ /* 0x000fe40008000000 */
[----:B------:R-:W-:-:S03]  /*5c40*/  IMAD.WIDE.U32 R24, R18, R55, R24 ;  /* 0x0000003712187225 */ /* 0x000fc600078e0018 */
[----:B------:R-:W-:Y:S01]  /*5c50*/  IADD3 R66, P0, PT, R67, R66, RZ ;  /* 0x0000004243427210 */ /* 0x000fe20007f1e0ff */
[----:B------:R-:W-:Y:S02]  /*5c60*/  VIADD R23, R25, UR7 ;  /* 0x0000000719177c36 */ /* 0x000fe40008000000 */
[----:B------:R-:W-:-:S03]  /*5c70*/  IMAD.WIDE.U32 R62, R20, R61, R62 ;  /* 0x0000003d143e7225 */ /* 0x000fc600078e003e */
[----:B------:R-:W-:Y:S01]  /*5c80*/  IADD3 R22, P1, PT, R23, R22, RZ ;  /* 0x0000001617167210 */ /* 0x000fe20007f3e0ff */
[----:B------:R-:W-:Y:S02]  /*5c90*/  IMAD.X R67, RZ, RZ, RZ, P0 ;  /* 0x000000ffff437224 */ /* 0x000fe400000e06ff */
[----:B------:R-:W-:Y:S02]  /*5ca0*/  VIADD R65, R63, UR7 ;  /* 0x000000073f417c36 */ /* 0x000fe40008000000 */
[----:B------:R-:W-:-:S04]  /*5cb0*/  IMAD.WIDE.U32 R66, R21, R58, R66 ;  /* 0x0000003a15427225 */ /* 0x000fc800078e0042 */
[----:B------:R-:W-:Y:S02]  /*5cc0*/  IMAD.X R23, RZ, RZ, RZ, P1 ;  /* 0x000000ffff177224 */ /* 0x000fe400008e06ff */
[----:B------:R-:W-:Y:S02]  /*5cd0*/  VIADD R63, R67, UR6 ;  /* 0x00000006433f7c36 */ /* 0x000fe40008000000 */
[----:B------:R-:W-:-:S03]  /*5ce0*/  IMAD.WIDE.U32 R22, R18, R56, R22 ;  /* 0x0000003812167225 */ /* 0x000fc600078e0016 */
[----:B------:R-:W-:Y:S01]  /*5cf0*/  IADD3 R62, P0, PT, R63, R62, RZ ;  /* 0x0000003e3f3e7210 */ /* 0x000fe20007f1e0ff */
[----:B------:R-:W-:Y:S02]  /*5d00*/  IMAD.MOV.U32 R25, RZ, RZ, RZ ;  /* 0x000000ffff197224 */ /* 0x000fe400078e00ff */
[----:B------:R-:W-:Y:S02]  /*5d10*/  VIADD R23, R23, UR4 ;  /* 0x0000000417177c36 */ /* 0x000fe40008000000 */
[----:B------:R-:W-:-:S04]  /*5d20*/  IMAD.WIDE.U32 R24, R19, R54, R24 ;  /* 0x0000003613187225 */ /* 0x000fc800078e0018 */
[----:B------:R-:W-:Y:S01]  /*5d30*/  IMAD R65, R20, R60, R65 ;  /* 0x0000003c14417224 */ /* 0x000fe200078e0241 */
[----:B------:R-:W-:Y:S01]  /*5d40*/  IADD3 R20, P1, PT, R23, R66, RZ ;  /* 0x0000004217147210 */ /* 0x000fe20007f3e0ff */
[----:B------:R-:W-:Y:S02]  /*5d50*/  IMAD.X R63, RZ, RZ, RZ, P0 ;  /* 0x000000ffff3f7224 */ /* 0x000fe400000e06ff */
[----:B------:R-:W-:Y:S02]  /*5d60*/  VIADD R23, R25, UR8 ;  /* 0x0000000819177c36 */ /* 0x000fe40008000000 */
[----:B------:R-:W-:-:S03]  /*5d70*/  IMAD.WIDE.U32 R62, R21, R59, R62 ;  /* 0x0000003b153e7225 */ /* 0x000fc600078e003e */
[----:B------:R-:W-:Y:S01]  /*5d80*/  IADD3 R22, P2, PT, R23, R22, RZ ;  /* 0x0000001617167210 */ /* 0x000fe20007f5e0ff */
[----:B------:R-:W-:Y:S01]  /*5d90*/  IMAD.MOV.U32 R60, RZ, RZ, R76 ;  /* 0x000000ffff3c7224 */ /* 0x000fe200078e004c */
[----:B------:R-:W-:Y:S01]  /*5da0*/  IADD3 R66, PT, PT, R65, UR9, R63 ;  /* 0x0000000941427c10 */ /* 0x000fe2000fffe03f */
[----:B------:R-:W-:Y:S02]  /*5db0*/  IMAD.MOV.U32 R63, RZ, RZ, RZ ;  /* 0x000000ffff3f7224 */ /* 0x000fe400078e00ff */
[----:B------:R-:W-:Y:S02]  /*5dc0*/  IMAD.X R23, RZ, RZ, RZ, P2 ;  /* 0x000000ffff177224 */ /* 0x000fe400010e06ff */
[----:B------:R-:W-:Y:S02]  /*5dd0*/  IMAD R61, R21, R61, R66 ;  /* 0x0000003d153d7224 */ /* 0x000fe400078e0242 */
[----:B------:R-:W-:Y:S02]  /*5de0*/  IMAD.X R21, RZ, RZ, RZ, P1 ;  /* 0x000000ffff157224 */ /* 0x000fe400008e06ff */
[----:B------:R-:W-:-:S04]  /*5df0*/  IMAD.WIDE.U32 R22, R19, R55, R22 ;  /* 0x0000003713167225 */ /* 0x000fc800078e0016 */
[----:B------:R-:W-:-:S04]  /*5e00*/  IMAD.WIDE.U32 R20, R18, R57, R20 ;  /* 0x0000003912147225 */ /* 0x000fc800078e0014 */
[----:B------:R-:W-:Y:S01]  /*5e10*/  VIADD R67, R23, UR7 ;  /* 0x0000000717437c36 */ /* 0x000fe20008000000 */
[----:B------:R-:W-:-:S04]  /*5e20*/  IADD3 R77, PT, PT, R21, UR5, RZ ;  /* 0x00000005154d7c10 */ /* 0x000fc8000fffe0ff */
[----:B------:R-:W-:Y:S02]  /*5e30*/  IADD3 R66, P1, PT, R67, R20, RZ ;  /* 0x0000001443427210 */ /* 0x000fe40007f3e0ff */
[----:B------:R-:W0:Y:S01]  /*5e40*/  LDC.64 R20, c[0x3][R0+0x30] ;  /* 0x00c00c0000147b82 */ /* 0x000e220000000a00 */
[----:B------:R-:W-:Y:S01]  /*5e50*/  IADD3 R76, P0, PT, R77, R62, RZ ;  /* 0x0000003e4d4c7210 */ /* 0x000fe20007f1e0ff */
[----:B------:R-:W-:Y:S02]  /*5e60*/  IMAD.MOV.U32 R62, RZ, RZ, R22 ;  /* 0x000000ffff3e7224 */ /* 0x000fe400078e0016 */
[----:B------:R-:W-:Y:S02]  /*5e70*/  IMAD.X R67, RZ, RZ, RZ, P1 ;  /* 0x000000ffff437224 */ /* 0x000fe400008e06ff */
[----:B------:R-:W-:Y:S02]  /*5e80*/  IMAD.X R77, RZ, RZ, RZ, P0 ;  /* 0x000000ffff4d7224 */ /* 0x000fe400000e06ff */
[----:B------:R-:W-:-:S04]  /*5e90*/  IMAD.WIDE.U32 R66, R19, R56, R66 ;  /* 0x0000003813427225 */ /* 0x000fc800078e0042 */
[----:B------:R-:W-:Y:S02]  /*5ea0*/  VIADD R67, R67, UR4 ;  /* 0x0000000443437c36 */ /* 0x000fe40008000000 */
[----:B------:R-:W-:-:S05]  /*5eb0*/  IMAD.WIDE.U32 R76, R18, R58, R76 ;  /* 0x0000003a124c7225 */ /* 0x000fca00078e004c */
[----:B------:R-:W-:-:S05]  /*5ec0*/  IADD3 R61, PT, PT, R61, UR6, R77 ;  /* 0x000000063d3d7c10 */ /* 0x000fca000fffe04d */
[----:B------:R-:W-:Y:S02]  /*5ed0*/  IMAD R61, R18, R59, R61 ;  /* 0x0000003b123d7224 */ /* 0x000fe400078e023d */
[----:B0-----:R-:W-:-:S04]  /*5ee0*/  IMAD.WIDE.U32 R62, R20, R54, R62 ;  /* 0x00000036143e7225 */ /* 0x001fc800078e003e */
[----:B------:R-:W-:-:S05]  /*5ef0*/  VIADD R23, R63, UR8 ;  /* 0x000000083f177c36 */ /* 0x000fca0008000000 */
[----:B------:R-:W-:Y:S02]  /*5f00*/  IADD3 R22, P1, PT, R23, R66, RZ ;  /* 0x0000004217167210 */ /* 0x000fe40007f3e0ff */
[----:B------:R-:W-:-:S03]  /*5f10*/  IADD3 R66, P0, PT, R67, R76, RZ ;  /* 0x0000004c43427210 */ /* 0x000fc60007f1e0ff */
[----:B------:R-:W-:Y:S02]  /*5f20*/  IMAD.X R23, RZ, RZ, RZ, P1 ;  /* 0x000000ffff177224 */ /* 0x000fe400008e06ff */
[----:B------:R-:W-:Y:S02]  /*5f30*/  IMAD.X R67, RZ, RZ, RZ, P0 ;  /* 0x000000ffff437224 */ /* 0x000fe400000e06ff */
[----:B------:R-:W-:Y:S02]  /*5f40*/  IMAD.WIDE.U32 R76, R20, R55, R22 ;  /* 0x00000037144c7225 */ /* 0x000fe400078e0016 */
[----:B------:R-:W0:Y:S02]  /*5f50*/  LDC.64 R22, c[0x3][R0+0x38] ;  /* 0x00c00e0000167b82 */ /* 0x000e240000000a00 */
[----:B------:R-:W-:-:S04]  /*5f60*/  IMAD.WIDE.U32 R66, R19, R57, R66 ;  /* 0x0000003913427225 */ /* 0x000fc800078e0042 */
[----:B------:R-:W-:Y:S01]  /*5f70*/  VIADD R59, R77, UR7 ;  /* 0x000000074d3b7c36 */ /* 0x000fe20008000000 */
[----:B------:R-:W-:-:S04]  /*5f80*/  IADD3 R25, PT, PT, R61, UR5, R67 ;  /* 0x000000053d197c10 */ /* 0x000fc8000fffe043 */
[----:B------:R-:W-:Y:S01]  /*5f90*/  IADD3 R18, P0, PT, R59, R66, RZ ;  /* 0x000000423b127210 */ /* 0x000fe20007f1e0ff */
[----:B------:R-:W-:Y:S02]  /*5fa0*/  IMAD R25, R19, R58, R25 ;  /* 0x0000003a13197224 */ /* 0x000fe400078e0219 */
[----:B------:R-:W-:Y:S02]  /*5fb0*/  IMAD.MOV.U32 R58, RZ, RZ, R76 ;  /* 0x000000ffff3a7224 */ /* 0x000fe400078e004c */
[----:B------:R-:W-:Y:S02]  /*5fc0*/  IMAD.MOV.U32 R59, RZ, RZ, RZ ;  /* 0x000000ffff3b7224 */ /* 0x000fe400078e00ff */
[----:B------:R-:W-:Y:S02]  /*5fd0*/  IMAD.X R19, RZ, RZ, RZ, P0 ;  /* 0x000000ffff137224 */ /* 0x000fe400000e06ff */
[----:B------:R-:W-:-:S04]  /*5fe0*/  IMAD.WIDE.U32 R58, R21, R54, R58 ;  /* 0x00000036153a7225 */ /* 0x000fc800078e003a */
[----:B------:R-:W-:-:S04]  /*5ff0*/  IMAD.WIDE.U32 R18, R20, R56, R18 ;  /* 0x0000003814127225 */ /* 0x000fc800078e0012 */
[----:B------:R-:W-:Y:S01]  /*6000*/  VIADD R59, R59, UR8 ;  /* 0x000000083b3b7c36 */ /* 0x000fe20008000000 */
[----:B------:R-:W-:-:S04]  /*6010*/  IADD3 R25, PT, PT, R25, UR4, R19 ;  /* 0x0000000419197c10 */ /* 0x000fc8000fffe013 */
[----:B------:R-:W-:Y:S01]  /*6020*/  IADD3 R18, P0, PT, R59, R18, RZ ;  /* 0x000000123b127210 */ /* 0x000fe20007f1e0ff */
[----:B------:R-:W-:-:S04]  /*6030*/  IMAD R25, R20, R57, R25 ;  /* 0x0000003914197224 */ /* 0x000fc800078e0219 */
[----:B------:R-:W-:Y:S02]  /*6040*/  IMAD.X R19, RZ, RZ, RZ, P0 ;  /* 0x000000ffff137224 */ /* 0x000fe400000e06ff */
[----:B------:R-:W-:-:S05]  /*6050*/  IMAD.WIDE.U32 R18, R21, R55, R18 ;  /* 0x0000003715127225 */ /* 0x000fca00078e0012 */
[----:B------:R-:W-:Y:S01]  /*6060*/  IADD3 R25, PT, PT, R25, UR7, R19 ;  /* 0x0000000719197c10 */ /* 0x000fe2000fffe013 */
[----:B------:R-:W-:-:S04]  /*6070*/  IMAD.MOV.U32 R19, RZ, RZ, RZ ;  /* 0x000000ffff137224 */ /* 0x000fc800078e00ff */
[----:B------:R-:W-:Y:S02]  /*6080*/  IMAD R25, R21, R56, R25 ;  /* 0x0000003815197224 */ /* 0x000fe400078e0219 */
[----:B0-----:R-:W-:-:S04]  /*6090*/  IMAD.WIDE.U32 R18, R22, R54, R18 ;  /* 0x0000003616127225 */ /* 0x001fc800078e0012 */
[----:B------:R-:W-:Y:S01]  /*60a0*/  IMAD.MOV.U32 R21, RZ, RZ, R62 ;  /* 0x000000ffff157224 */ /* 0x000fe200078e003e */
[----:B------:R-:W-:-:S05]  /*60b0*/  IADD3 R25, PT, PT, R25, UR8, R19 ;  /* 0x0000000819197c10 */ /* 0x000fca000fffe013 */
[----:B------:R-:W-:-:S04]  /*60c0*/  IMAD R25, R22, R55, R25 ;  /* 0x0000003716197224 */ /* 0x000fc800078e0219 */
[----:B------:R-:W-:-:S07]  /*60d0*/  IMAD R54, R23, R54, R25 ;  /* 0x0000003617367224 */ /* 0x000fce00078e0219 */
.L_x_43:
        /* <DEDUP_REMOVED lines=41> */
.L_x_41:
[----:B------:R-:W-:Y:S05]  /*6370*/  BSYNC.RELIABLE B2 ;  /* 0x0000000000027941 */ /* 0x000fea0003800100 */
.L_x_40:
        /* <DEDUP_REMOVED lines=27> */
.L_x_42:
[----:B------:R-:W-:Y:S05]  /*6530*/  BSYNC.RECONVERGENT B1 ;  /* 0x0000000000017941 */ /* 0x000fea0003800200 */
.L_x_39:
[----:B------:R-:W-:Y:S01]  /*6540*/  ISETP.GT.U32.AND P0, PT, R9, R17, PT ;  /* 0x000000110900720c */ /* 0x000fe20003f04070 */
[----:B------:R-:W-:-:S12]  /*6550*/  BSSY.RELIABLE B1, `(.L_x_44) ;  /* 0x000085f000017945 */ /* 0x000fd80003800100 */
[----:B------:R-:W-:Y:S05]  /*6560*/  @P0 BRA `(.L_x_45) ;  /* 0x0000008400740947 */ /* 0x000fea0003800000 */
[----:B------:R-:W-:-:S04]  /*6570*/  ISETP.NE.AND P0, PT, R7, R15, PT ;  /* 0x0000000f0700720c */ /* 0x000fc80003f05270 */
[----:B------:R-:W-:-:S04]  /*6580*/  ISETP.NE.OR P0, PT, R8, R16, P0 ;  /* 0x000000100800720c */ /* 0x000fc80000705670 */
[----:B------:R-:W-:-:S04]  /*6590*/  ISETP.LT.U32.OR P0, PT, R9, R17, P0 ;  /* 0x000000110900720c */ /* 0x000fc80000701470 */
[----:B------:R-:W-:-:S04]  /*65a0*/  ISETP.NE.OR P0, PT, R6, R14, P0 ;  /* 0x0000000e0600720c */ /* 0x000fc80000705670 */
[----:B------:R-:W-:-:S04]  /*65b0*/  ISETP.NE.OR P0, PT, R5, R13, P0 ;  /* 0x0000000d0500720c */ /* 0x000fc80000705670 */
[----:B------:R-:W-:-:S04]  /*65c0*/  ISETP.NE.OR P0, PT, R4, R12, P0 ;  /* 0x0000000c0400720c */ /* 0x000fc80000705670 */
[----:B------:R-:W-:-:S04]  /*65d0*/  ISETP.NE.OR P0, PT, R3, R11, P0 ;  /* 0x0000000b0300720c */ /* 0x000fc80000705670 */
[----:B------:R-:W-:-:S04]  /*65e0*/  ISETP.NE.OR P0, PT, R2, R10, P0 ;  /* 0x0000000a0200720c */ /* 0x000fc80000705670 */
[----:B------:R-:W-:-:S13]  /*65f0*/  ISETP.GT.U32.OR P0, PT, R71, R54, P0 ;  /* 0x000000364700720c */ /* 0x000fda0000704470 */
        /* <DEDUP_REMOVED lines=8> */
[----:B------:R-:W-:-:S13]  /*6680*/  ISETP.NE.OR P0, PT, R49, R53, P0 ;  /* 0x000000353100720c */ /* 0x000fda0000705670 */
[----:B------:R-:W-:Y:S05]  /*6690*/  @!P0 BREAK.RELIABLE B1 ;  /* 0x0000000000018942 */ /* 0x000fea0003800100 */
[----:B------:R-:W-:Y:S05]  /*66a0*/  @P0 BRA `(.L_x_45) ;  /* 0x0000008400240947 */ /* 0x000fea0003800000 */
[-C--:B------:R-:W-:Y:S01]  /*66b0*/  IMAD.WIDE.U32 R4, R68, R68.reuse, RZ ;  /* 0x0000004444047225 */ /* 0x080fe200078e00ff */
[----:B------:R-:W-:Y:S01]  /*66c0*/  UMOV UR4, URZ ;  /* 0x000000ff00047c82 */ /* 0x000fe20008000000 */
[----:B------:R-:W-:Y:S01]  /*66d0*/  UMOV UR5, URZ ;  /* 0x000000ff00057c82 */ /* 0x000fe20008000000 */
[----:B------:R-:W-:Y:S01]  /*66e0*/  UMOV UR6, URZ ;  /* 0x000000ff00067c82 */ /* 0x000fe20008000000 */
[----:B------:R-:W-:Y:S01]  /*66f0*/  IMAD.MOV.U32 R2, RZ, RZ, R5 ;  /* 0x000000ffff027224 */ /* 0x000fe200078e0005 */
[----:B------:R-:W-:Y:S01]  /*6700*/  BSSY.RECONVERGENT B2, `(.L_x_46) ;  /* 0x00000ad000027945 */ /* 0x000fe20003800200 */
[----:B------:R-:W-:Y:S02]  /*6710*/  IMAD.MOV.U32 R3, RZ, RZ, RZ ;  /* 0x000000ffff037224 */ /* 0x000fe400078e00ff */
[----:B------:R-:W-:Y:S02]  /*6720*/  IMAD.MOV.U32 R7, RZ, RZ, RZ ;  /* 0x000000ffff077224 */ /* 0x000fe400078e00ff */
[----:B------:R-:W-:-:S04]  /*6730*/  IMAD.WIDE.U32 R2, R74, R68, R2 ;  /* 0x000000444a027225 */ /* 0x000fc800078e0002 */
[----:B------:R-:W-:Y:S02]  /*6740*/  IMAD.MOV.U32 R6, RZ, RZ, R3 ;  /* 0x000000ffff067224 */ /* 0x000fe400078e0003 */
[----:B------:R-:W-:Y:S02]  /*6750*/  IMAD.MOV.U32 R8, RZ, RZ, R2 ;  /* 0x000000ffff087224 */ /* 0x000fe400078e0002 */
        /* <DEDUP_REMOVED lines=12> */
[----:B------:R-:W-:Y:S02]  /*6820*/  IMAD.MOV.U32 R9, RZ, RZ, RZ ;  /* 0x000000ffff097224 */ /* 0x000fe400078e00ff */
[----:B------:R-:W-:-:S04]  /*6830*/  IMAD.WIDE.U32 R10, R44, R68, R10 ;  /* 0x000000442c0a7225 */ /* 0x000fc800078e000a */
[----:B------:R-:W-:Y:S02]  /*6840*/  IMAD.X R13, RZ, RZ, RZ, P0 ;  /* 0x000000ffff0d7224 */ /* 0x000fe400000e06ff */
[----:B------:R-:W-:-:S04]  /*6850*/  IMAD.WIDE.U32 R8, R69, R68, R8 ;  /* 0x0000004445087225 */ /* 0x000fc800078e0008 */
[----:B------:R-:W-:-:S05]  /*6860*/  IMAD.WIDE.U32 R2, R69, R74, R12 ;  /* 0x0000004a45027225 */ /* 0x000fca00078e000c */
[----:B------:R-:W-:Y:S01]  /*6870*/  IADD3 R14, P0, PT, R3, R10, RZ ;  /* 0x0000000a030e7210 */ /* 0x000fe20007f1e0ff */
[----:B------:R-:W-:Y:S01]  /*6880*/  VIADD R10, R11, UR4 ;  /* 0x000000040b0a7c36 */ /* 0x000fe20008000000 */
[----:B------:R-:W-:Y:S01]  /*6890*/  IADD3 R16, P1, PT, R2, R9, RZ ;  /* 0x0000000902107210 */ /* 0x000fe20007f3e0ff */
[----:B------:R-:W-:Y:S02]  /*68a0*/  IMAD.MOV.U32 R11, RZ, RZ, RZ ;  /* 0x000000ffff0b7224 */ /* 0x000fe400078e00ff */
[----:B------:R-:W-:Y:S01]  /*68b0*/  IMAD.X R15, RZ, RZ, RZ, P0 ;  /* 0x000000ffff0f7224 */ /* 0x000fe200000e06ff */
[----:B------:R-:W-:Y:S01]  /*68c0*/  IADD3.X R17, PT, PT, RZ, RZ, RZ, P1, !PT ;  /* 0x000000ffff117210 */ /* 0x000fe20000ffe4ff */
[----:B------:R-:W-:-:S04]  /*68d0*/  IMAD.WIDE.U32 R12, R45, R68, R10 ;  /* 0x000000442d0c7225 */ /* 0x000fc800078e000a */
[----:B------:R-:W-:-:S04]  /*68e0*/  IMAD.WIDE.U32 R2, R72, R74, R14 ;  /* 0x0000004a48027225 */ /* 0x000fc800078e000e */
[----:B------:R-:W-:Y:S01]  /*68f0*/  IMAD.WIDE.U32 R10, R69, R74, R16 ;  /* 0x0000004a450a7225 */ /* 0x000fe200078e0010 */
[----:B------:R-:W-:-:S03]  /*6900*/  IADD3 R16, P0, PT, R3, R12, RZ ;  /* 0x0000000c03107210 */ /* 0x000fc60007f1e0ff */
[----:B------:R-:W-:Y:S01]  /*6910*/  VIADD R12, R13, UR5 ;  /* 0x000000050d0c7c36 */ /* 0x000fe20008000000 */
[----:B------:R-:W-:Y:S01]  /*6920*/  IADD3 R2, P1, PT, R2, R11, RZ ;  /* 0x0000000b02027210 */ /* 0x000fe20007f3e0ff */
[----:B------:R-:W-:Y:S02]  /*6930*/  IMAD.X R17, RZ, RZ, RZ, P0 ;  /* 0x000000ffff117224 */ /* 0x000fe400000e06ff */
[----:B------:R-:W-:Y:S02]  /*6940*/  IMAD.MOV.U32 R13, RZ, RZ, RZ ;  /* 0x000000ffff0d7224 */ /* 0x000fe400078e00ff */
[----:B------:R-:W-:Y:S02]  /*6950*/  IMAD.X R3, RZ, RZ, RZ, P1 ;  /* 0x000000ffff037224 */ /* 0x000fe400008e06ff */
[----:B------:R-:W-:-:S04]  /*6960*/  IMAD.WIDE.U32 R16, R44, R74, R16 ;  /* 0x0000004a2c107225 */ /* 0x000fc800078e0010 */
[----:B------:R-:W-:-:S04]  /*6970*/  IMAD.WIDE.U32 R2, R69, R69, R2 ;  /* 0x0000004545027225 */ /* 0x000fc800078e0002 */
[----:B------:R-:W-:Y:S02]  /*6980*/  IMAD.MOV.U32 R11, RZ, RZ, RZ ;  /* 0x000000ffff0b7224 */ /* 0x000fe400078e00ff */
[----:B------:R-:W-:Y:S01]  /*6990*/  IMAD.WIDE.U32 R14, R42, R68, R12 ;  /* 0x000000442a0e7225 */ /* 0x000fe200078e000c */
[----:B------:R-:W-:-:S03]  /*69a0*/  IADD3 R12, P0, PT, R3, R16, RZ ;  /* 0x00000010030c7210 */ /* 0x000fc60007f1e0ff */
[----:B------:R-:W-:-:S04]  /*69b0*/  IMAD.WIDE.U32 R10, R72, R68, R10 ;  /* 0x00000044480a7225 */ /* 0x000fc800078e000a */
[----:B------:R-:W-:Y:S01]  /*69c0*/  VIADD R3, R17, UR4 ;  /* 0x0000000411037c36 */ /* 0x000fe20008000000 */
[----:B------:R-:W-:Y:S01]  /*69d0*/  IADD3 R16, P1, PT, R2, R11, RZ ;  /* 0x0000000b02107210 */ /* 0x000fe20007f3e0ff */
[----:B------:R-:W-:-:S03]  /*69e0*/  IMAD.X R13, RZ, RZ, RZ, P0 ;  /* 0x000000ffff0d7224 */ /* 0x000fc600000e06ff */
        /* <DEDUP_REMOVED lines=9> */
[----:B------:R-:W-:Y:S02]  /*6a80*/  IMAD.MOV.U32 R13, RZ, RZ, RZ ;  /* 0x000000ffff0d7224 */ /* 0x000fe400078e00ff */
[----:B------:R-:W-:Y:S02]  /*6a90*/  IMAD.X R19, RZ, RZ, RZ, P1 ;  /* 0x000000ffff137224 */ /* 0x000fe400008e06ff */
[----:B------:R-:W-:-:S04]  /*6aa0*/  IMAD.WIDE.U32 R12, R44, R68, R12 ;  /* 0x000000442c0c7225 */ /* 0x000fc800078e000c */
[----:B------:R-:W-:Y:S02]  /*6ab0*/  IMAD.X R21, RZ, RZ, RZ, P0 ;  /* 0x000000ffff157224 */ /* 0x000fe400000e06ff */
[----:B------:R-:W-:-:S04]  /*6ac0*/  IMAD.WIDE.U32 R18, R72, R69, R18 ;  /* 0x0000004548127225 */ /* 0x000fc800078e0012 */
[----:B------:R-:W-:Y:S02]  /*6ad0*/  VIADD R0, R13, UR4 ;  /* 0x000000040d007c36 */ /* 0x000fe40008000000 */
[----:B------:R-:W-:-:S03]  /*6ae0*/  IMAD.WIDE.U32 R16, R44, R69, R20 ;  /* 0x000000452c107225 */ /* 0x000fc600078e0014 */
[----:B------:R-:W-:Y:S01]  /*6af0*/  IADD3 R20, P1, PT, R18, R0, RZ ;  /* 0x0000000012147210 */ /* 0x000fe20007f3e0ff */
[----:B------:R-:W-:Y:S01]  /*6b00*/  IMAD R13, R42, R74, RZ ;  /* 0x0000004a2a0d7224 */ /* 0x000fe200078e02ff */
[----:B------:R-:W-:Y:S01]  /*6b10*/  IADD3 R18, P0, PT, R19, R16, RZ ;  /* 0x0000001013127210 */ /* 0x000fe20007f1e0ff */
[----:B------:R-:W-:Y:S02]  /*6b20*/  VIADD R16, R15, UR6 ;  /* 0x000000060f107c36 */ /* 0x000fe40008000000 */
[----:B------:R-:W-:Y:S02]  /*6b30*/  IMAD.X R21, RZ, RZ, RZ, P1 ;  /* 0x000000ffff157224 */ /* 0x000fe400008e06ff */
[----:B------:R-:W-:Y:S02]  /*6b40*/  IMAD.X R19, RZ, RZ, RZ, P0 ;  /* 0x000000ffff137224 */ /* 0x000fe400000e06ff */
[----:B------:R-:W-:-:S04]  /*6b50*/  IMAD.WIDE.U32 R20, R44, R74, R20 ;  /* 0x0000004a2c147225 */ /* 0x000fc800078e0014 */
[----:B------:R-:W-:-:S04]  /*6b60*/  IMAD.WIDE.U32 R18, R72, R72, R18 ;  /* 0x0000004848127225 */ /* 0x000fc800078e0012 */
[----:B------:R-:W-:Y:S02]  /*6b70*/  VIADD R23, R21, UR4 ;  /* 0x0000000415177c36 */ /* 0x000fe40008000000 */
[----:B------:R-:W-:Y:S02]  /*6b80*/  IMAD.MOV.U32 R14, RZ, RZ, R20 ;  /* 0x000000ffff0e7224 */ /* 0x000fe400078e0014 */
[----:B------:R-:W-:Y:S01]  /*6b90*/  IMAD.MOV.U32 R15, RZ, RZ, RZ ;  /* 0x000000ffff0f7224 */ /* 0x000fe200078e00ff */
[----:B------:R-:W-:Y:S01]  /*6ba0*/  IADD3 R22, P0, PT, R18, R23, RZ ;  /* 0x0000001712167210 */ /* 0x000fe20007f1e0ff */
[-C--:B------:R-:W-:Y:S02]  /*6bb0*/  IMAD R16, R43, R68.reuse, R16 ;  /* 0x000000442b107224 */ /* 0x080fe400078e0210 */
[----:B------:R-:W-:-:S04]  /*6bc0*/  IMAD.WIDE.U32 R14, R45, R68, R14 ;  /* 0x000000442d0e7225 */ /* 0x000fc800078e000e */
[----:B------:R-:W-:Y:S02]  /*6bd0*/  IMAD.X R23, RZ, RZ, RZ, P0 ;  /* 0x000000ffff177224 */ /* 0x000fe400000e06ff */
[----:B------:R-:W-:Y:S02]  /*6be0*/  VIADD R3, R3, UR5 ;  /* 0x0000000503037c36 */ /* 0x000fe40008000000 */
[----:B------:R-:W-:-:S03]  /*6bf0*/  IMAD.WIDE.U32 R20, R44, R69, R22 ;  /* 0x000000452c147225 */ /* 0x000fc600078e0016 */
[----:B------:R-:W-:Y:S01]  /*6c00*/  IADD3 R3, PT, PT, R13, R3, R16 ;  /* 0x000000030d037210 */ /* 0x000fe20007ffe010 */
[----:B------:R-:W-:Y:S02]  /*6c10*/  VIADD R2, R15, UR5 ;  /* 0x000000050f027c36 */ /* 0x000fe40008000000 */
[----:B------:R-:W-:Y:S02]  /*6c20*/  VIADD R18, R17, UR4 ;  /* 0x0000000411127c36 */ /* 0x000fe40008000000 */
[----:B------:R-:W-:Y:S01]  /*6c30*/  IMAD R22, R45, R69, RZ ;  /* 0x000000452d167224 */ /* 0x000fe200078e02ff */
[----:B------:R-:W-:Y:S01]  /*6c40*/  IADD3 R16, P0, PT, R2, R20, RZ ;  /* 0x0000001402107210 */ /* 0x000fe20007f1e0ff */
[----:B------:R-:W-:Y:S02]  /*6c50*/  IMAD R15, R44, R72, RZ ;  /* 0x000000482c0f7224 */ /* 0x000fe400078e02ff */
[----:B------:R-:W-:Y:S01]  /*6c60*/  VIADD R20, R21, UR4 ;  /* 0x0000000415147c36 */ /* 0x000fe20008000000 */
[----:B------:R-:W-:Y:S01]  /*6c70*/  IADD3 R3, PT, PT, R22, R18, R3 ;  /* 0x0000001216037210 */ /* 0x000fe20007ffe003 */
[----:B------:R-:W-:-:S03]  /*6c80*/  IMAD.X R17, RZ, RZ, RZ, P0 ;  /* 0x000000ffff117224 */ /* 0x000fc600000e06ff */
[----:B------:R-:W-:Y:S01]  /*6c90*/  IADD3 R3, PT, PT, R15, R19, R3 ;  /* 0x000000130f037210 */ /* 0x000fe20007ffe003 */
[----:B------:R-:W-:-:S03]  /*6ca0*/  IMAD.WIDE.U32 R16, R45, R74, R16 ;  /* 0x0000004a2d107225 */ /* 0x000fc600078e0010 */
[----:B------:R-:W-:Y:S01]  /*6cb0*/  IADD3 R15, PT, PT, R15, R20, R3 ;  /* 0x000000140f0f7210 */ /* 0x000fe20007ffe003 */
[----:B------:R-:W-:Y:S02]  /*6cc0*/  VIADD R18, R17, UR5 ;  /* 0x0000000511127c36 */ /* 0x000fe40008000000 */
[----:B------:R-:W-:Y:S02]  /*6cd0*/  IMAD.MOV.U32 R17, RZ, RZ, RZ ;  /* 0x000000ffff117224 */ /* 0x000fe400078e00ff */
[----:B------:R-:W-:Y:S01]  /*6ce0*/  IMAD.MOV.U32 R3, RZ, RZ, R4 ;  /* 0x000000ffff037224 */ /* 0x000fe200078e0004 */
[----:B------:R-:W-:Y:S01]  /*6cf0*/  IADD3 R15, PT, PT, R22, R18, R15 ;  /* 0x00000012160f7210 */ /* 0x000fe20007ffe00f */
[----:B------:R-:W-:-:S04]  /*6d00*/  IMAD.WIDE.U32 R16, R42, R68, R16 ;  /* 0x000000442a107225 */ /* 0x000fc800078e0010 */
[----:B------:R-:W-:Y:S02]  /*6d10*/  IMAD.MOV.U32 R4, RZ, RZ, R5 ;  /* 0x000000ffff047224 */ /* 0x000fe400078e0005 */
[----:B------:R-:W-:Y:S02]  /*6d20*/  IMAD.MOV.U32 R5, RZ, RZ, R6 ;  /* 0x000000ffff057224 */ /* 0x000fe400078e0006 */
[----:B------:R-:W-:-:S05]  /*6d30*/  VIADD R6, R17, UR6 ;  /* 0x0000000611067c36 */ /* 0x000fca0008000000 */
[----:B------:R-:W-:Y:S02]  /*6d40*/  IADD3 R15, PT, PT, R13, R6, R15 ;  /* 0x000000060d0f7210 */ /* 0x000fe40007ffe00f */
[----:B------:R-:W-:Y:S01]  /*6d50*/  MOV R13, R14 ;  /* 0x0000000e000d7202 */ /* 0x000fe20000000f00 */
[----:B------:R-:W-:Y:S02]  /*6d60*/  IMAD.MOV.U32 R14, RZ, RZ, R16 ;  /* 0x000000ffff0e7224 */ /* 0x000fe400078e0010 */
[----:B------:R-:W-:-:S07]  /*6d70*/  IMAD R15, R43, R68, R15 ;  /* 0x000000442b0f7224 */ /* 0x000fce00078e020f */
.L_x_50:
        /* <DEDUP_REMOVED lines=41> */
.L_x_48:
[----:B------:R-:W-:Y:S05]  /*7010*/  BSYNC.RELIABLE B3 ;  /* 0x0000000000037941 */ /* 0x000fea0003800100 */
.L_x_47:
        /* <DEDUP_REMOVED lines=27> */
.L_x_49:
[----:B------:R-:W-:Y:S05]  /*71d0*/  BSYNC.RECONVERGENT B2 ;  /* 0x0000000000027941 */ /* 0x000fea0003800200 */
.L_x_46:
[C---:B------:R-:W-:Y:S01]  /*71e0*/  IMAD.WIDE.U32 R70, R34.reuse, R34, RZ ;  /* 0x0000002222467225 */ /* 0x040fe200078e00ff */
[----:B------:R-:W-:Y:S01]  /*71f0*/  UMOV UR4, URZ ;  /* 0x000000ff00047c82 */ /* 0x000fe20008000000 */
[----:B------:R-:W-:Y:S01]  /*7200*/  UMOV UR5, URZ ;  /* 0x000000ff00057c82 */ /* 0x000fe20008000000 */
[----:B------:R-:W-:Y:S01]  /*7210*/  UMOV UR6, URZ ;  /* 0x000000ff00067c82 */ /* 0x000fe20008000000 */
[----:B------:R-:W-:Y:S01]  /*7220*/  VIADD R16, R71, UR4 ;  /* 0x0000000447107c36 */ /* 0x000fe20008000000 */
[----:B------:R-:W-:Y:S01]  /*7230*/  UMOV UR7, URZ ;  /* 0x000000ff00077c82 */ /* 0x000fe20008000000 */
[----:B------:R-:W-:Y:S01]  /*7240*/  IMAD.MOV.U32 R17, RZ, RZ, RZ ;  /* 0x000000ffff117224 */ /* 0x000fe200078e00ff */
[----:B------:R-:W-:Y:S01]  /*7250*/  BSSY.RECONVERGENT B2, `(.L_x_51) ;  /* 0x00000b9000027945 */ /* 0x000fe20003800200 */
[----:B------:R-:W-:Y:S02]  /*7260*/  IMAD.MOV.U32 R25, RZ, RZ, RZ ;  /* 0x000000ffff197224 */ /* 0x000fe400078e00ff */
[----:B------:R-:W-:-:S04]  /*7270*/  IMAD.WIDE.U32 R16, R34, R35, R16 ;  /* 0x0000002322107225 */ /* 0x000fc800078e0010 */
[----:B------:R-:W-:Y:S02]  /*7280*/  IMAD.MOV.U32 R24, RZ, RZ, R16 ;  /* 0x000000ffff187224 */ /* 0x000fe400078e0010 */
[----:B------:R-:W-:Y:S02]  /*7290*/  VIADD R18, R17, UR4 ;  /* 0x0000000411127c36 */ /* 0x000fe40008000000 */
[----:B------:R-:W-:Y:S02]  /*72a0*/  IMAD.MOV.U32 R19, RZ, RZ, RZ ;  /* 0x000000ffff137224 */ /* 0x000fe400078e00ff */
[----:B------:R-:W-:-:S04]  /*72b0*/  IMAD.WIDE.U32 R24, R34, R35, R24 ;  /* 0x0000002322187225 */ /* 0x000fc800078e0018 */
[----:B------:R-:W-:-:S04]  /*72c0*/  IMAD.WIDE.U32 R16, R34, R36, R18 ;  /* 0x0000002422107225 */ /* 0x000fc800078e0012 */
[----:B------:R-:W-:Y:S02]  /*72d0*/  VIADD R19, R25, UR4 ;  /* 0x0000000419137c36 */ /* 0x000fe40008000000 */
[----:B------:R-:W-:Y:S02]  /*72e0*/  IMAD.MOV.U32 R23, RZ, RZ, RZ ;  /* 0x000000ffff177224 */ /* 0x000fe400078e00ff */
[----:B------:R-:W-:Y:S01]  /*72f0*/  IMAD.MOV.U32 R67, RZ, RZ, RZ ;  /* 0x000000ffff437224 */ /* 0x000fe200078e00ff */
[----:B------:R-:W-:Y:S01]  /*7300*/  IADD3 R18, P0, PT, R19, R16, RZ ;  /* 0x0000001013127210 */ /* 0x000fe20007f1e0ff */
[----:B------:R-:W-:Y:S02]  /*7310*/  VIADD R16, R17, UR5 ;  /* 0x0000000511107c36 */ /* 0x000fe40008000000 */
[----:B------:R-:W-:Y:S02]  /*7320*/  IMAD.MOV.U32 R17, RZ, RZ, RZ ;  /* 0x000000ffff117224 */ /* 0x000fe400078e00ff */
[----:B------:R-:W-:-:S02]  /*7330*/  IMAD.X R19, RZ, RZ, RZ, P0 ;  /* 0x000000ffff137224 */ /* 0x000fc400000e06ff */
[----:B------:R-:W-:-:S04]  /*7340*/  IMAD.WIDE.U32 R16, R34, R37, R16 ;  /* 0x0000002522107225 */ /* 0x000fc800078e0010 */
[----:B------:R-:W-:-:S04]  /*7350*/  IMAD.WIDE.U32 R18, R35, R35, R18 ;  /* 0x0000002323127225 */ /* 0x000fc800078e0012 */
[----:B------:R-:W-:Y:S02]  /*7360*/  VIADD R21, R19, UR4 ;  /* 0x0000000413157c36 */ /* 0x000fe40008000000 */
[----:B------:R-:W-:Y:S02]  /*7370*/  IMAD.MOV.U32 R22, RZ, RZ, R18 ;  /* 0x000000ffff167224 */ /* 0x000fe400078e0012 */
[----:B------:R-:W-:Y:S01]  /*7380*/  IMAD R25, R39, R36, RZ ;  /* 0x0000002427197224 */ /* 0x000fe200078e02ff */
        /* <DEDUP_REMOVED lines=15> */
[----:B------:R-:W-:Y:S02]  /*7480*/  IMAD.MOV.U32 R17, RZ, RZ, RZ ;  /* 0x000000ffff117224 */ /* 0x000fe400078e00ff */
[----:B------:R-:W-:-:S04]  /*7490*/  IMAD.WIDE.U32 R48, R35, R37, R48 ;  /* 0x0000002523307225 */ /* 0x000fc800078e0030 */
[----:B------:R-:W-:Y:S02]  /*74a0*/  VIADD R19, R19, UR5 ;  /* 0x0000000513137c36 */ /* 0x000fe40008000000 */
[----:B------:R-:W-:-:S03]  /*74b0*/  IMAD.WIDE.U32 R46, R34, R39, R16 ;  /* 0x00000027222e7225 */ /* 0x000fc600078e0010 */
[----:B------:R-:W-:Y:S01]  /*74c0*/  IADD3 R48, P1, PT, R19, R48, RZ ;  /* 0x0000003013307210 */ /* 0x000fe20007f3e0ff */
[----:B------:R-:W-:Y:S02]  /*74d0*/  VIADD R17, R49, UR4 ;  /* 0x0000000431117c36 */ /* 0x000fe40008000000 */
[----:B------:R-:W-:Y:S02]  /*74e0*/  IMAD.MOV.U32 R20, RZ, RZ, R18 ;  /* 0x000000ffff147224 */ /* 0x000fe400078e0012 */
[----:B------:R-:W-:Y:S01]  /*74f0*/  IMAD.MOV.U32 R21, RZ, RZ, RZ ;  /* 0x000000ffff157224 */ /* 0x000fe200078e00ff */
[----:B------:R-:W-:Y:S01]  /*7500*/  IADD3 R16, P0, PT, R17, R46, RZ ;  /* 0x0000002e11107210 */ /* 0x000fe20007f1e0ff */
[----:B------:R-:W-:Y:S02]  /*7510*/  IMAD.X R49, RZ, RZ, RZ, P1 ;  /* 0x000000ffff317224 */ /* 0x000fe400008e06ff */
[----:B------:R-:W-:-:S04]  /*7520*/  IMAD.WIDE.U32 R20, R34, R37, R20 ;  /* 0x0000002522147225 */ /* 0x000fc800078e0014 */
[----:B------:R-:W-:Y:S02]  /*7530*/  IMAD.X R17, RZ, RZ, RZ, P0 ;  /* 0x000000ffff117224 */ /* 0x000fe400000e06ff */
[----:B------:R-:W-:-:S04]  /*7540*/  IMAD.WIDE.U32 R18, R36, R36, R48 ;  /* 0x0000002424127225 */ /* 0x000fc800078e0030 */
[----:B------:R-:W-:Y:S01]  /*7550*/  VIADD R21, R21, UR4 ;  /* 0x0000000415157c36 */ /* 0x000fe20008000000 */
[----:B------:R-:W-:Y:S01]  /*7560*/  IADD3 R19, PT, PT, R19, UR5, RZ ;  /* 0x0000000513137c10 */ /* 0x000fe2000fffe0ff */
[----:B------:R-:W-:Y:S02]  /*7570*/  VIADD R46, R47, UR7 ;  /* 0x000000072f2e7c36 */ /* 0x000fe40008000000 */
[----:B------:R-:W-:Y:S01]  /*7580*/  IMAD.WIDE.U32 R16, R35, R38, R16 ;  /* 0x0000002623107225 */ /* 0x000fe200078e0010 */
[----:B------:R-:W-:-:S03]  /*7590*/  IADD3 R18, P0, PT, R21, R18, RZ ;  /* 0x0000001215127210 */ /* 0x000fc60007f1e0ff */
[----:B------:R-:W-:Y:S01]  /*75a0*/  IMAD.MOV.U32 R47, RZ, RZ, RZ ;  /* 0x000000ffff2f7224 */ /* 0x000fe200078e00ff */
[----:B------:R-:W-:Y:S01]  /*75b0*/  IADD3 R50, P1, PT, R19, R16, RZ ;  /* 0x0000001013327210 */ /* 0x000fe20007f3e0ff */
[----:B------:R-:W-:Y:S02]  /*75c0*/  VIADD R49, R17, UR6 ;  /* 0x0000000611317c36 */ /* 0x000fe40008000000 */
        /* <DEDUP_REMOVED lines=11> */
[----:B------:R-:W-:Y:S02]  /*7680*/  VIADD R21, R49, UR7 ;  /* 0x0000000731157c36 */ /* 0x000fe40008000000 */
[----:B------:R-:W-:Y:S01]  /*7690*/  IMAD.X R51, RZ, RZ, RZ, P1 ;  /* 0x000000ffff337224 */ /* 0x000fe200008e06ff */
[----:B------:R-:W-:Y:S01]  /*76a0*/  IADD3 R16, P0, PT, R19, R48, RZ ;  /* 0x0000003013107210 */ /* 0x000fe20007f1e0ff */
[----:B------:R-:W-:Y:S02]  /*76b0*/  IMAD.MOV.U32 R19, RZ, RZ, RZ ;  /* 0x000000ffff137224 */ /* 0x000fe400078e00ff */
[----:B------:R-:W-:-:S04]  /*76c0*/  IMAD.WIDE.U32 R50, R36, R37, R50 ;  /* 0x0000002524327225 */ /* 0x000fc800078e0032 */
[----:B------:R-:W-:-:S04]  /*76d0*/  IMAD.WIDE.U32 R18, R34, R38, R18 ;  /* 0x0000002622127225 */ /* 0x000fc800078e0012 */
[----:B------:R-:W-:Y:S02]  /*76e0*/  IMAD.X R17, RZ, RZ, RZ, P0 ;  /* 0x000000ffff117224 */ /* 0x000fe400000e06ff */
[----:B------:R-:W-:Y:S02]  /*76f0*/  VIADD R19, R19, UR6 ;  /* 0x0000000613137c36 */ /* 0x000fe40008000000 */
[----:B------:R-:W-:-:S03]  /*7700*/  IMAD.WIDE.U32 R16, R36, R38, R16 ;  /* 0x0000002624107225 */ /* 0x000fc600078e0010 */
[----:B------:R-:W-:Y:S01]  /*7710*/  IADD3 R50, P1, PT, R19, R50, RZ ;  /* 0x0000003213327210 */ /* 0x000fe20007f3e0ff */
[----:B------:R-:W-:Y:S02]  /*7720*/  VIADD R47, R51, UR4 ;  /* 0x00000004332f7c36 */ /* 0x000fe40008000000 */
[----:B------:R-:W-:Y:S02]  /*7730*/  IMAD.MOV.U32 R65, RZ, RZ, R24 ;  /* 0x000000ffff417224 */ /* 0x000fe400078e0018 */
[----:B------:R-:W-:Y:S01]  /*7740*/  IMAD.X R51, RZ, RZ, RZ, P1 ;  /* 0x000000ffff337224 */ /* 0x000fe200008e06ff */
[----:B------:R-:W-:Y:S01]  /*7750*/  IADD3 R46, P0, PT, R47, R16, RZ ;  /* 0x000000102f2e7210 */ /* 0x000fe20007f1e0ff */
[----:B------:R-:W-:Y:S02]  /*7760*/  VIADD R16, R53, UR5 ;  /* 0x0000000535107c36 */ /* 0x000fe40008000000 */
[----:B------:R-:W-:-:S04]  /*7770*/  IMAD.WIDE.U32 R50, R35, R38, R50 ;  /* 0x0000002623327225 */ /* 0x000fc800078e0032 */
[----:B------:R-:W-:Y:S02]  /*7780*/  IMAD.X R47, RZ, RZ, RZ, P0 ;  /* 0x000000ffff2f7224 */ /* 0x000fe400000e06ff */
[----:B------:R-:W-:Y:S02]  /*7790*/  VIADD R19, R51, UR6 ;  /* 0x0000000633137c36 */ /* 0x000fe40008000000 */
[----:B------:R-:W-:-:S04]  /*77a0*/  IMAD.WIDE.U32 R46, R37, R37, R46 ;  /* 0x00000025252e7225 */ /* 0x000fc800078e002e */
[----:B------:R-:W-:Y:S01]  /*77b0*/  IMAD.MOV.U32 R66, RZ, RZ, R50 ;  /* 0x000000ffff427224 */ /* 0x000fe200078e0032 */
[----:B------:R-:W-:Y:S01]  /*77c0*/  IADD3 R48, P0, PT, R19, R46, RZ ;  /* 0x0000002e13307210 */ /* 0x000fe20007f1e0ff */
[----:B------:R-:W-:Y:S02]  /*77d0*/  IMAD R19, R40, R35, RZ ;  /* 0x0000002328137224 */ /* 0x000fe400078e02ff */
[----:B------:R-:W-:-:S04]  /*77e0*/  IMAD.WIDE.U32 R66, R34, R39, R66 ;  /* 0x0000002722427225 */ /* 0x000fc800078e0042 */
[----:B------:R-:W-:Y:S02]  /*77f0*/  IMAD.X R49, RZ, RZ, RZ, P0 ;  /* 0x000000ffff317224 */ /* 0x000fe400000e06ff */
[----:B------:R-:W-:Y:S02]  /*7800*/  IMAD R16, R34, R41, R16 ;  /* 0x0000002922107224 */ /* 0x000fe400078e0210 */
[----:B------:R-:W-:-:S03]  /*7810*/  IMAD.WIDE.U32 R48, R36, R38, R48 ;  /* 0x0000002624307225 */ /* 0x000fc600078e0030 */
[----:B------:R-:W-:Y:S01]  /*7820*/  IADD3 R21, PT, PT, R19, R21, R16 ;  /* 0x0000001513157210 */ /* 0x000fe20007ffe010 */
[----:B------:R-:W-:Y:S02]  /*7830*/  VIADD R23, R67, UR7 ;  /* 0x0000000743177c36 */ /* 0x000fe40008000000 */
[----:B------:R-:W-:Y:S02]  /*7840*/  VIADD R46, R17, UR6 ;  /* 0x00000006112e7c36 */ /* 0x000fe40008000000 */
[----:B------:R-:W-:Y:S01]  /*7850*/  IMAD.MOV.U32 R71, RZ, RZ, R22 ;  /* 0x000000ffff477224 */ /* 0x000fe200078e0016 */
[----:B------:R-:W-:Y:S01]  /*7860*/  IADD3 R16, P0, PT, R23, R48, RZ ;  /* 0x0000003017107210 */ /* 0x000fe20007f1e0ff */
[----:B------:R-:W-:Y:S01]  /*7870*/  IMAD R23, R38, R37, RZ ;  /* 0x0000002526177224 */ /* 0x000fe200078e02ff */
[----:B------:R-:W-:Y:S01]  /*7880*/  IADD3 R21, PT, PT, R25, R46, R21 ;  /* 0x0000002e19157210 */ /* 0x000fe20007ffe015 */
[----:B------:R-:W-:Y:S02]  /*7890*/  VIADD R46, R47, UR4 ;  /* 0x000000042f2e7c36 */ /* 0x000fe40008000000 */
[----:B------:R-:W-:-:S02]  /*78a0*/  IMAD.X R17, RZ, RZ, RZ, P0 ;  /* 0x000000ffff117224 */ /* 0x000fc400000e06ff */
[----:B------:R-:W-:Y:S01]  /*78b0*/  VIADD R48, R49, UR6 ;  /* 0x0000000631307c36 */ /* 0x000fe20008000000 */
        /* <DEDUP_REMOVED lines=8> */
[----:B------:R-:W-:Y:S02]  /*7940*/  VIADD R17, R17, UR5 ;  /* 0x0000000511117c36 */ /* 0x000fe40008000000 */
[----:B------:R-:W-:Y:S02]  /*7950*/  IMAD.MOV.U32 R73, RZ, RZ, R18 ;  /* 0x000000ffff497224 */ /* 0x000fe400078e0012 */
[----:B------:R-:W-:Y:S01]  /*7960*/  IMAD.MOV.U32 R75, RZ, RZ, R16 ;  /* 0x000000ffff4b7224 */ /* 0x000fe200078e0010 */
[----:B------:R-:W-:-:S05]  /*7970*/  IADD3 R46, PT, PT, R19, R17, R46 ;  /* 0x00000011132e7210 */ /* 0x000fca0007ffe02e */
[----:B------:R-:W-:-:S07]  /*7980*/  IMAD R64, R34, R41, R46 ;  /* 0x0000002922407224 */ /* 0x000fce00078e022e */
.L_x_55:
        /* <DEDUP_REMOVED lines=41> */
.L_x_53:
[----:B------:R-:W-:Y:S05]  /*7c20*/  BSYNC.RELIABLE B3 ;  /* 0x0000000000037941 */ /* 0x000fea0003800100 */
.L_x_52:
[----:B------:R-:W0:Y:S01]  /*7c30*/  LDCU.128 UR4, c[0x3][0x6080] ;  /* 0x00cc1000ff0477ac */ /* 0x000e220008000c00 */
[----:B------:R-:W-:Y:S01]  /*7c40*/  IMAD.MOV.U32 R18, RZ, RZ, -0x1 ;  /* 0xffffffffff127424 */ /* 0x000fe200078e00ff */
[----:B0-----:R-:W-:-:S04]  /*7c50*/  IADD3 R70, P0, PT, R70, -UR4, RZ ;  /* 0x8000000446467c10 */ /* 0x001fc8000ff1e0ff */
[----:B------:R-:W-:-:S04]  /*7c60*/  IADD3.X R16, PT, PT, RZ, -0x1, RZ, P0, !PT ;  /* 0xffffffffff107810 */ /* 0x000fc800007fe4ff */
        /* <DEDUP_REMOVED lines=23> */
.L_x_54:
[----:B------:R-:W-:Y:S05]  /*7de0*/  BSYNC.RECONVERGENT B2 ;  /* 0x0000000000027941 */ /* 0x000fea0003800200 */
.L_x_51:
        /* <DEDUP_REMOVED lines=10> */
[----:B------:R-:W-:Y:S02]  /*7e90*/  VIADD R56, R25, UR4 ;  /* 0x0000000419387c36 */ /* 0x000fe40008000000 */
[----:B------:R-:W-:Y:S02]  /*7ea0*/  IMAD.MOV.U32 R25, RZ, RZ, RZ ;  /* 0x000000ffff197224 */ /* 0x000fe400078e00ff */
[----:B------:R-:W-:-:S04]  /*7eb0*/  IMAD.WIDE.U32 R56, R70, R71, R56 ;  /* 0x0000004746387225 */ /* 0x000fc800078e0038 */
[----:B------:R-:W-:-:S04]  /*7ec0*/  IMAD.WIDE.U32 R24, R70, R65, R24 ;  /* 0x0000004146187225 */ /* 0x000fc800078e0018 */
[----:B------:R-:W-:Y:S02]  /*7ed0*/  VIADD R17, R25, UR4 ;  /* 0x0000000419117c36 */ /* 0x000fe40008000000 */
[----:B------:R-:W-:-:S03]  /*7ee0*/  IMAD R25, R73, R67, RZ ;  /* 0x0000004349197224 */ /* 0x000fc600078e02ff */
        /* <DEDUP_REMOVED lines=29> */
[----:B------:R-:W-:Y:S01]  /*80c0*/  IMAD.MOV.U32 R55, RZ, RZ, RZ ;  /* 0x000000ffff377224 */ /* 0x000fe200078e00ff */
        /* <DEDUP_REMOVED lines=10> */
[----:B------:R-:W-:Y:S01]  /*8170*/  IMAD.MOV.U32 R57, RZ, RZ, RZ ;  /* 0x000000ffff397224 */ /* 0x000fe200078e00ff */
[----:B------:R-:W-:Y:S01]  /*8180*/  IADD3 R46, P0, PT, R47, R20, RZ ;  /* 0x000000142f2e7210 */ /* 0x000fe20007f1e0ff */
[----:B------:R-:W-:Y:S02]  /*8190*/  VIADD R21, R21, UR6 ;  /* 0x0000000615157c36 */ /* 0x000fe40008000000 */
[----:B------:R-:W-:-:S04]  /*81a0*/  IMAD.WIDE.U32 R56, R70, R75, R56 ;  /* 0x0000004b46387225 */ /* 0x000fc800078e0038 */
[----:B------:R-:W-:Y:S02]  /*81b0*/  IMAD.X R49, RZ, RZ, RZ, P1 ;  /* 0x000000ffff317224 */ /* 0x000fe400008e06ff */
[----:B------:R-:W-:Y:S01]  /*81c0*/  IMAD.X R47, RZ, RZ, RZ, P0 ;  /* 0x000000ffff2f7224 */ /* 0x000fe200000e06ff */
[----:B------:R-:W-:Y:S01]  /*81d0*/  IADD3 R20, P0, PT, R21, R56, RZ ;  /* 0x0000003815147210 */ /* 0x000fe20007f1e0ff */
[----:B------:R-:W-:-:S03]  /*81e0*/  IMAD.WIDE.U32 R48, R65, R67, R48 ;  /* 0x0000004341307225 */ /* 0x000fc600078e0030 */
[----:B------:R-:W-:Y:S01]  /*81f0*/  IADD3.X R21, PT, PT, RZ, RZ, RZ, P0, !PT ;  /* 0x000000ffff157210 */ /* 0x000fe200007fe4ff */
[----:B------:R-:W-:-:S04]  /*8200*/  IMAD.WIDE.U32 R46, R71, R67, R46 ;  /* 0x00000043472e7225 */ /* 0x000fc800078e002e */
[----:B------:R-:W-:Y:S02]  /*8210*/  VIADD R23, R49, UR4 ;  /* 0x0000000431177c36 */ /* 0x000fe40008000000 */
[----:B------:R-:W-:Y:S02]  /*8220*/  VIADD R53, R47, UR4 ;  /* 0x000000042f357c36 */ /* 0x000fe40008000000 */
[----:B------:R-:W-:Y:S01]  /*8230*/  IMAD.WIDE.U32 R20, R65, R66, R20 ;  /* 0x0000004241147225 */ /* 0x000fe200078e0014 */
[----:B------:R-:W-:-:S03]  /*8240*/  IADD3 R46, P0, PT, R23, R46, RZ ;  /* 0x0000002e172e7210 */ /* 0x000fc60007f1e0ff */
[----:B------:R-:W-:Y:S02]  /*8250*/  IMAD.MOV.U32 R49, RZ, RZ, RZ ;  /* 0x000000ffff317224 */ /* 0x000fe400078e00ff */
[----:B------:R-:W-:Y:S01]  /*8260*/  IMAD.X R47, RZ, RZ, RZ, P0 ;  /* 0x000000ffff2f7224 */ /* 0x000fe200000e06ff */
[----:B------:R-:W-:Y:S01]  /*8270*/  IADD3 R52, P0, PT, R53, R20, RZ ;  /* 0x0000001435347210 */ /* 0x000fe20007f1e0ff */
[----:B------:R-:W-:-:S04]  /*8280*/  IMAD.WIDE.U32 R48, R70, R73, R48 ;  /* 0x0000004946307225 */ /* 0x000fc800078e0030 */
[----:B------:R-:W-:-:S04]  /*8290*/  IMAD.WIDE.U32 R46, R71, R67, R46 ;  /* 0x00000043472e7225 */ /* 0x000fc800078e002e */
[----:B------:R-:W-:Y:S02]  /*82a0*/  VIADD R20, R49, UR6 ;  /* 0x0000000631147c36 */ /* 0x000fe40008000000 */
[----:B------:R-:W-:Y:S02]  /*82b0*/  IMAD.X R53, RZ, RZ, RZ, P0 ;  /* 0x000000ffff357224 */ /* 0x000fe400000e06ff */
[----:B------:R-:W-:Y:S01]  /*82c0*/  VIADD R47, R47, UR4 ;  /* 0x000000042f2f7c36 */ /* 0x000fe20008000000 */
[----:B------:R-:W-:Y:S01]  /*82d0*/  IADD3 R56, P1, PT, R20, R46, RZ ;  /* 0x0000002e14387210 */ /* 0x000fe20007f3e0ff */
[----:B------:R-:W-:-:S04]  /*82e0*/  IMAD.WIDE.U32 R52, R71, R73, R52 ;  /* 0x0000004947347225 */ /* 0x000fc800078e0034 */
[----:B------:R-:W-:Y:S01]  /*82f0*/  VIADD R23, R57, UR5 ;  /* 0x0000000539177c36 */ /* 0x000fe20008000000 */
[----:B------:R-:W-:Y:S01]  /*8300*/  IADD3 R46, P0, PT, R47, R52, RZ ;  /* 0x000000342f2e7210 */ /* 0x000fe20007f1e0ff */
[----:B------:R-:W-:Y:S02]  /*8310*/  IMAD.X R57, RZ, RZ, RZ, P1 ;  /* 0x000000ffff397224 */ /* 0x000fe400008e06ff */
[----:B------:R-:W-:Y:S02]  /*8320*/  VIADD R58, R21, UR7 ;  /* 0x00000007153a7c36 */ /* 0x000fe40008000000 */
[----:B------:R-:W-:Y:S02]  /*8330*/  IMAD.X R47, RZ, RZ, RZ, P0 ;  /* 0x000000ffff2f7224 */ /* 0x000fe400000e06ff */
[----:B------:R-:W-:-:S04]  /*8340*/  IMAD.WIDE.U32 R56, R65, R73, R56 ;  /* 0x0000004941387225 */ /* 0x000fc800078e0038 */
[----:B------:R-:W-:-:S04]  /*8350*/  IMAD.WIDE.U32 R46, R67, R67, R46 ;  /* 0x00000043432e7225 */ /* 0x000fc800078e002e */
[----:B------:R-:W-:Y:S02]  /*8360*/  VIADD R21, R57, UR6 ;  /* 0x0000000639157c36 */ /* 0x000fe40008000000 */
[----:B------:R-:W-:Y:S02]  /*8370*/  IMAD.MOV.U32 R57, RZ, RZ, RZ ;  /* 0x000000ffff397224 */ /* 0x000fe400078e00ff */
[----:B------:R-:W-:Y:S01]  /*8380*/  IMAD R23, R64, R70, R23 ;  /* 0x0000004640177224 */ /* 0x000fe200078e0217 */
[----:B------:R-:W-:Y:S01]  /*8390*/  IADD3 R46, P0, PT, R21, R46, RZ ;  /* 0x0000002e152e7210 */ /* 0x000fe20007f1e0ff */
[----:B------:R-:W-:Y:S02]  /*83a0*/  IMAD R49, R75, R65, RZ ;  /* 0x000000414b317224 */ /* 0x000fe400078e02ff */
[----:B------:R-:W-:Y:S02]  /*83b0*/  VIADD R51, R47, UR4 ;  /* 0x000000042f337c36 */ /* 0x000fe40008000000 */
[----:B------:R-:W-:Y:S01]  /*83c0*/  IMAD.X R47, RZ, RZ, RZ, P0 ;  /* 0x000000ffff2f7224 */ /* 0x000fe200000e06ff */
[----:B------:R-:W-:Y:S01]  /*83d0*/  IADD3 R58, PT, PT, R49, R58, R23 ;  /* 0x0000003a313a7210 */ /* 0x000fe20007ffe017 */
[----:B------:R-:W-:-:S04]  /*83e0*/  IMAD.WIDE.U32 R56, R70, R66, R56 ;  /* 0x0000004246387225 */ /* 0x000fc800078e0038 */
[----:B------:R-:W-:Y:S02]  /*83f0*/  VIADD R52, R53, UR6 ;  /* 0x0000000635347c36 */ /* 0x000fe40008000000 */
[----:B------:R-:W-:Y:S02]  /*8400*/  IMAD R23, R66, R71, RZ ;  /* 0x0000004742177224 */ /* 0x000fe400078e02ff */
[----:B------:R-:W-:-:S03]  /*8410*/  IMAD.WIDE.U32 R46, R71, R73, R46 ;  /* 0x00000049472e7225 */ /* 0x000fc600078e002e */
[----:B------:R-:W-:Y:S01]  /*8420*/  IADD3 R52, PT, PT, R23, R52, R58 ;  /* 0x0000003417347210 */ /* 0x000fe20007ffe03a */
[----:B------:R-:W-:Y:S02]  /*8430*/  VIADD R21, R57, UR7 ;  /* 0x0000000739157c36 */ /* 0x000fe40008000000 */
[----:B------:R-:W-:Y:S01]  /*8440*/  IMAD.MOV.U32 R55, RZ, RZ, R48 ;  /* 0x000000ffff377224 */ /* 0x000fe200078e0030 */
[----:B------:R-:W-:Y:S01]  /*8450*/  IADD3 R51, PT, PT, R25, R51, R52 ;  /* 0x0000003319337210 */ /* 0x000fe20007ffe034 */
[----:B------:R-:W-:Y:S01]  /*8460*/  VIADD R52, R47, UR6 ;  /* 0x000000062f347c36 */ /* 0x000fe20008000000 */
[----:B------:R-:W-:-:S04]  /*8470*/  IADD3 R46, P0, PT, R21, R46, RZ ;  /* 0x0000002e152e7210 */ /* 0x000fc80007f1e0ff */
[----:B------:R-:W-:Y:S01]  /*8480*/  IADD3 R52, PT, PT, R25, R52, R51 ;  /* 0x0000003419347210 */ /* 0x000fe20007ffe033 */
[----:B------:R-:W-:Y:S02]  /*8490*/  IMAD.X R47, RZ, RZ, RZ, P0 ;  /* 0x000000ffff2f7224 */ /* 0x000fe400000e06ff */
[----:B------:R-:W-:-:S04]  /*84a0*/  IMAD.WIDE.U32 R46, R65, R66, R46 ;  /* 0x00000042412e7225 */ /* 0x000fc800078e002e */
[----:B------:R-:W-:Y:S02]  /*84b0*/  VIADD R25, R47, UR7 ;  /* 0x000000072f197c36 */ /* 0x000fe40008000000 */
[----:B------:R-:W-:-:S03]  /*84c0*/  IMAD.MOV.U32 R47, RZ, RZ, RZ ;  /* 0x000000ffff2f7224 */ /* 0x000fc600078e00ff */
[----:B------:R-:W-:Y:S01]  /*84d0*/  IADD3 R52, PT, PT, R23, R25, R52 ;  /* 0x0000001917347210 */ /* 0x000fe20007ffe034 */
[----:B------:R-:W-:-:S04]  /*84e0*/  IMAD.WIDE.U32 R46, R70, R75, R46 ;  /* 0x0000004b462e7225 */ /* 0x000fc800078e002e */
[----:B------:R-:W-:Y:S02]  /*84f0*/  VIADD R23, R47, UR5 ;  /* 0x000000052f177c36 */ /* 0x000fe40008000000 */
[----:B------:R-:W-:Y:S02]  /*8500*/  IMAD.MOV.U32 R25, RZ, RZ, R50 ;  /* 0x000000ffff197224 */ /* 0x000fe400078e0032 */
[----:B------:R-:W-:Y:S01]  /*8510*/  IMAD.MOV.U32 R57, RZ, RZ, R46 ;  /* 0x000000ffff397224 */ /* 0x000fe200078e002e */
[----:B------:R-:W-:-:S05]  /*8520*/  IADD3 R49, PT, PT, R49, R23, R52 ;  /* 0x0000001731317210 */ /* 0x000fca0007ffe034 */
[----:B------:R-:W-:-:S07]  /*8530*/  IMAD R58, R64, R70, R49 ;  /* 0x00000046403a7224 */ /* 0x000fce00078e0231 */
.L_x_60:
        /* <DEDUP_REMOVED lines=41> */
.L_x_58:
[----:B------:R-:W-:Y:S05]  /*87d0*/  BSYNC.RELIABLE B3 ;  /* 0x0000000000037941 */ /* 0x000fea0003800100 */
.L_x_57:
        /* <DEDUP_REMOVED lines=27> */
.L_x_59:
[----:B------:R-:W-:Y:S05]  /*8990*/  BSYNC.RECONVERGENT B2 ;  /* 0x0000000000027941 */ /* 0x000fea0003800200 */
.L_x_56:
[----:B------:R-:W-:Y:S01]  /*89a0*/  IMAD.WIDE.U32 R46, R70, R68, RZ ;  /* 0x00000044462e7225 */ /* 0x000fe200078e00ff */
[----:B------:R-:W-:Y:S01]  /*89b0*/  UMOV UR4, URZ ;  /* 0x000000ff00047c82 */ /* 0x000fe20008000000 */
[----:B------:R-:W-:Y:S02]  /*89c0*/  UMOV UR5, URZ ;  /* 0x000000ff00057c82 */ /* 0x000fe40008000000 */
[----:B------:R-:W-:Y:S02]  /*89d0*/  HFMA2 R51, -RZ, RZ, 0, 0 ;  /* 0x00000000ff337431 */ /* 0x000fe400000001ff */
[----:B------:R-:W-:Y:S01]  /*89e0*/  VIADD R59, R47, UR4 ;  /* 0x000000042f3b7c36 */ /* 0x000fe20008000000 */
[----:B------:R-:W-:Y:S01]  /*89f0*/  UMOV UR6, URZ ;  /* 0x000000ff00067c82 */ /* 0x000fe20008000000 */
[----:B------:R-:W-:Y:S01]  /*8a00*/  IMAD.MOV.U32 R47, RZ, RZ, RZ ;  /* 0x000000ffff2f7224 */ /* 0x000fe200078e00ff */
[----:B------:R-:W-:Y:S01]  /*8a10*/  UMOV UR7, URZ ;  /* 0x000000ff00077c82 */ /* 0x000fe20008000000 */
[----:B------:R-:W-:Y:S01]  /*8a20*/  IMAD.MOV.U32 R46, RZ, RZ, R59 ;  /* 0x000000ffff2e7224 */ /* 0x000fe200078e003b */
[----:B------:R-:W-:Y:S01]  /*8a30*/  UMOV UR8, URZ ;  /* 0x000000ff00087c82 */ /* 0x000fe20008000000 */
[----:B------:R-:W-:Y:S01]  /*8a40*/  IMAD.MOV.U32 R77, RZ, RZ, RZ ;  /* 0x000000ffff4d7224 */ /* 0x000fe200078e00ff */
[----:B------:R-:W-:Y:S01]  /*8a50*/  UMOV UR9, URZ ;  /* 0x000000ff00097c82 */ /* 0x000fe20008000000 */
[----:B------:R-:W-:Y:S01]  /*8a60*/  IMAD.WIDE.U32 R62, R68, R65, R46 ;  /* 0x00000041443e7225 */ /* 0x000fe200078e002e */
[----:B------:R-:W-:Y:S03]  /*8a70*/  BSSY.RECONVERGENT B2, `(.L_x_61) ;  /* 0x00000af000027945 */ /* 0x000fe60003800200 */
[----:B------:R-:W-:-:S02]  /*8a80*/  VIADD R76, R63, UR5 ;  /* 0x000000053f4c7c36 */ /* 0x000fc40008000000 */
[----:B------:R-:W-:Y:S02]  /*8a90*/  IMAD.MOV.U32 R63, RZ, RZ, RZ ;  /* 0x000000ffff3f7224 */ /* 0x000fe400078e00ff */
[----:B------:R-:W-:-:S04]  /*8aa0*/  IMAD.WIDE.U32 R76, R68, R71, R76 ;  /* 0x00000047444c7225 */ /* 0x000fc800078e004c */
[----:B------:R-:W-:-:S04]  /*8ab0*/  IMAD.WIDE.U32 R62, R74, R70, R62 ;  /* 0x000000464a3e7225 */ /* 0x000fc800078e003e */
[----:B------:R-:W-:Y:S02]  /*8ac0*/  VIADD R50, R77, UR6 ;  /* 0x000000064d327c36 */ /* 0x000fe40008000000 */
[----:B------:R-:W-:Y:S02]  /*8ad0*/  VIADD R60, R63, UR4 ;  /* 0x000000043f3c7c36 */ /* 0x000fe40008000000 */
[----:B------:R-:W-:-:S03]  /*8ae0*/  IMAD.WIDE.U32 R50, R68, R67, R50 ;  /* 0x0000004344327225 */ /* 0x000fc600078e0032 */
[----:B------:R-:W-:Y:S01]  /*8af0*/  IADD3 R76, P0, PT, R60, R76, RZ ;  /* 0x0000004c3c4c7210 */ /* 0x000fe20007f1e0ff */
[----:B------:R-:W-:Y:S02]  /*8b00*/  VIADD R46, R51, UR7 ;  /* 0x00000007332e7c36 */ /* 0x000fe40008000000 */
[----:B------:R-:W-:Y:S02]  /*8b10*/  IMAD.MOV.U32 R49, RZ, RZ, RZ ;  /* 0x000000ffff317224 */ /* 0x000fe400078e00ff */
[----:B------:R-:W-:Y:S02]  /*8b20*/  IMAD.X R77, RZ, RZ, RZ, P0 ;  /* 0x000000ffff4d7224 */ /* 0x000fe400000e06ff */
        /* <DEDUP_REMOVED lines=10> */
[----:B------:R-:W-:Y:S02]  /*8bd0*/  IMAD.MOV.U32 R77, RZ, RZ, RZ ;  /* 0x000000ffff4d7224 */ /* 0x000fe400078e00ff */
[----:B------:R-:W-:Y:S02]  /*8be0*/  VIADD R47, R53, UR9 ;  /* 0x00000009352f7c36 */ /* 0x000fe40008000000 */
[----:B------:R-:W-:-:S04]  /*8bf0*/  IMAD.WIDE.U32 R50, R74, R71, R50 ;  /* 0x000000474a327225 */ /* 0x000fc800078e0032 */
[----:B------:R-:W-:-:S04]  /*8c00*/  IMAD.WIDE.U32 R76, R69, R70, R76 ;  /* 0x00000046454c7225 */ /* 0x000fc800078e004c */
[----:B------:R-:W-:Y:S02]  /*8c10*/  IMAD R64, R64, R68, R47 ;  /* 0x0000004440407224 */ /* 0x000fe400078e022f */
[----:B------:R-:W-:Y:S02]  /*8c20*/  IMAD.MOV.U32 R61, RZ, RZ, R62 ;  /* 0x000000ffff3d7224 */ /* 0x000fe400078e003e */
[----:B------:R-:W-:Y:S02]  /*8c30*/  VIADD R47, R51, UR6 ;  /* 0x00000006332f7c36 */ /* 0x000fe40008000000 */
[----:B------:R-:W-:Y:S02]  /*8c40*/  VIADD R62, R77, UR4 ;  /* 0x000000044d3e7c36 */ /* 0x000fe40008000000 */
[----:B------:R-:W-:Y:S01]  /*8c50*/  IMAD.MOV.U32 R63, RZ, RZ, R76 ;  /* 0x000000ffff3f7224 */ /* 0x000fe200078e004c */
[----:B------:R-:W-:Y:S02]  /*8c60*/  IADD3 R46, P0, PT, R47, R46, RZ ;  /* 0x0000002e2f2e7210 */ /* 0x000fe40007f1e0ff */
[----:B------:R-:W-:-:S03]  /*8c70*/  IADD3 R50, P1, PT, R62, R50, RZ ;  /* 0x000000323e327210 */ /* 0x000fc60007f3e0ff */
[----:B------:R-:W-:Y:S02]  /*8c80*/  IMAD.X R47, RZ, RZ, RZ, P0 ;  /* 0x000000ffff2f7224 */ /* 0x000fe400000e06ff */
[----:B------:R-:W-:Y:S02]  /*8c90*/  IMAD.X R51, RZ, RZ, RZ, P1 ;  /* 0x000000ffff337224 */ /* 0x000fe400008e06ff */
[----:B------:R-:W-:-:S04]  /*8ca0*/  IMAD.WIDE.U32 R46, R74, R67, R46 ;  /* 0x000000434a2e7225 */ /* 0x000fc800078e002e */
[----:B------:R-:W-:-:S04]  /*8cb0*/  IMAD.WIDE.U32 R50, R69, R65, R50 ;  /* 0x0000004145327225 */ /* 0x000fc800078e0032 */
[----:B------:R-:W-:Y:S02]  /*8cc0*/  VIADD R49, R47, UR7 ;  /* 0x000000072f317c36 */ /* 0x000fe40008000000 */
[----:B------:R-:W-:Y:S02]  /*8cd0*/  VIADD R47, R51, UR5 ;  /* 0x00000005332f7c36 */ /* 0x000fe40008000000 */
[----:B------:R-:W-:Y:S01]  /*8ce0*/  IMAD.MOV.U32 R51, RZ, RZ, RZ ;  /* 0x000000ffff337224 */ /* 0x000fe200078e00ff */
[----:B------:R-:W-:Y:S02]  /*8cf0*/  IADD3 R48, P0, PT, R49, R48, RZ ;  /* 0x0000003031307210 */ /* 0x000fe40007f1e0ff */
[----:B------:R-:W-:Y:S01]  /*8d00*/  IADD3 R46, P1, PT, R47, R46, RZ ;  /* 0x0000002e2f2e7210 */ /* 0x000fe20007f3e0ff */
[----:B------:R-:W-:-:S04]  /*8d10*/  IMAD.WIDE.U32 R50, R72, R70, R50 ;  /* 0x0000004648327225 */ /* 0x000fc800078e0032 */
[----:B------:R-:W-:Y:S02]  /*8d20*/  IMAD.X R49, RZ, RZ, RZ, P0 ;  /* 0x000000ffff317224 */ /* 0x000fe400000e06ff */
[----:B------:R-:W-:Y:S02]  /*8d30*/  IMAD.X R47, RZ, RZ, RZ, P1 ;  /* 0x000000ffff2f7224 */ /* 0x000fe400008e06ff */
[----:B------:R-:W-:-:S04]  /*8d40*/  IMAD.WIDE.U32 R48, R74, R73, R48 ;  /* 0x000000494a307225 */ /* 0x000fc800078e0030 */
[----:B------:R-:W-:-:S04]  /*8d50*/  IMAD.WIDE.U32 R46, R69, R71, R46 ;  /* 0x00000047452e7225 */ /* 0x000fc800078e002e */
[----:B------:R-:W-:Y:S02]  /*8d60*/  VIADD R53, R49, UR8 ;  /* 0x0000000831357c36 */ /* 0x000fe40008000000 */
[----:B------:R-:W-:-:S03]  /*8d70*/  VIADD R49, R47, UR6 ;  /* 0x000000062f317c36 */ /* 0x000fc60008000000 */
[----:B------:R-:W-:Y:S02]  /*8d80*/  IADD3 R52, P0, PT, R53, R52, RZ ;  /* 0x0000003435347210 */ /* 0x000fe40007f1e0ff */
[----:B------:R-:W-:-:S03]  /*8d90*/  IADD3 R48, P1, PT, R49, R48, RZ ;  /* 0x0000003031307210 */ /* 0x000fc60007f3e0ff */
[----:B------:R-:W-:Y:S02]  /*8da0*/  IMAD.X R53, RZ, RZ, RZ, P0 ;  /* 0x000000ffff357224 */ /* 0x000fe400000e06ff */
[----:B------:R-:W-:Y:S02]  /*8db0*/  IMAD.X R49, RZ, RZ, RZ, P1 ;  /* 0x000000ffff317224 */ /* 0x000fe400008e06ff */
        /* <DEDUP_REMOVED lines=8> */
[----:B------:R-:W-:Y:S02]  /*8e40*/  IADD3 R46, P1, PT, R49, R46, RZ ;  /* 0x0000002e312e7210 */ /* 0x000fe40007f3e0ff */
[----:B------:R-:W-:-:S03]  /*8e50*/  IADD3.X R53, PT, PT, RZ, RZ, RZ, P0, !PT ;  /* 0x000000ffff357210 */ /* 0x000fc600007fe4ff */
[----:B------:R-:W-:Y:S02]  /*8e60*/  IMAD.X R47, RZ, RZ, RZ, P1 ;  /* 0x000000ffff2f7224 */ /* 0x000fe400008e06ff */
[----:B------:R-:W-:-:S04]  /*8e70*/  IMAD.WIDE.U32 R52, R69, R73, R52 ;  /* 0x0000004945347225 */ /* 0x000fc800078e0034 */
[----:B------:R-:W-:Y:S01]  /*8e80*/  IMAD.WIDE.U32 R46, R72, R65, R46 ;  /* 0x00000041482e7225 */ /* 0x000fe200078e002e */
[----:B------:R-:W-:-:S03]  /*8e90*/  IADD3 R74, PT, PT, R74, UR6, R53 ;  /* 0x000000064a4a7c10 */ /* 0x000fc6000fffe035 */
[----:B------:R-:W-:Y:S02]  /*8ea0*/  VIADD R51, R47, UR5 ;  /* 0x000000052f337c36 */ /* 0x000fe40008000000 */
[----:B------:R-:W-:-:S03]  /*8eb0*/  IMAD R69, R69, R66, R74 ;  /* 0x0000004245457224 */ /* 0x000fc600078e024a */
        /* <DEDUP_REMOVED lines=15> */
[----:B------:R-:W-:-:S03]  /*8fb0*/  IMAD R69, R72, R73, R69 ;  /* 0x0000004948457224 */ /* 0x000fc600078e0245 */
[----:B------:R-:W-:Y:S01]  /*8fc0*/  IADD3 R52, P0, PT, R51, R52, RZ ;  /* 0x0000003433347210 */ /* 0x000fe20007f1e0ff */
[----:B------:R-:W-:-:S04]  /*8fd0*/  IMAD.MOV.U32 R51, RZ, RZ, RZ ;  /* 0x000000ffff337224 */ /* 0x000fc800078e00ff */
        /* <DEDUP_REMOVED lines=10> */
[----:B------:R-:W-:Y:S02]  /*9080*/  IMAD.MOV.U32 R53, RZ, RZ, RZ ;  /* 0x000000ffff357224 */ /* 0x000fe400078e00ff */
[----:B------:R-:W-:-:S04]  /*9090*/  IMAD.WIDE.U32 R52, R42, R70, R52 ;  /* 0x000000462a347225 */ /* 0x000fc800078e0034 */
[----:B------:R-:W-:Y:S02]  /*90a0*/  IMAD R44, R45, R71, R44 ;  /* 0x000000472d2c7224 */ /* 0x000fe400078e022c */
[----:B------:R-:W-:Y:S02]  /*90b0*/  VIADD R45, R53, UR4 ;  /* 0x00000004352d7c36 */ /* 0x000fe40008000000 */
[----:B------:R-:W-:Y:S02]  /*90c0*/  IMAD.MOV.U32 R53, RZ, RZ, R50 ;  /* 0x000000ffff357224 */ /* 0x000fe400078e0032 */
[----:B------:R-:W-:Y:S02]  /*90d0*/  IMAD.IADD R44, R44, 0x1, R45 ;  /* 0x000000012c2c7824 */ /* 0x000fe400078e022d */
[----:B------:R-:W-:Y:S02]  /*90e0*/  IMAD R50, R70, R68, RZ ;  /* 0x0000004446327224 */ /* 0x000fe400078e02ff */
[----:B------:R-:W-:-:S04]  /*90f0*/  IMAD R44, R42, R65, R44 ;  /* 0x000000412a2c7224 */ /* 0x000fc800078e022c */
[----:B------:R-:W-:-:S07]  /*9100*/  IMAD R44, R43, R70, R44 ;  /* 0x000000462b2c7224 */ /* 0x000fce00078e022c */
.L_x_65:
        /* <DEDUP_REMOVED lines=41> */
.L_x_63:
[----:B------:R-:W-:Y:S05]  /*93a0*/  BSYNC.RELIABLE B3 ;  /* 0x0000000000037941 */ /* 0x000fea0003800100 */
.L_x_62:
        /* <DEDUP_REMOVED lines=27> */
.L_x_64:
[----:B------:R-:W-:Y:S05]  /*9560*/  BSYNC.RECONVERGENT B2 ;  /* 0x0000000000027941 */ /* 0x000fea0003800200 */
.L_x_61:
[----:B------:R-:W-:Y:S01]  /*9570*/  SHF.L.U64.HI R42, R52, 0x1, R45 ;  /* 0x00000001342a7819 */ /* 0x000fe2000001022d */
[----:B------:R-:W-:Y:S01]  /*9580*/  IMAD.MOV.U32 R43, RZ, RZ, RZ ;  /* 0x000000ffff2b7224 */ /* 0x000fe200078e00ff */
[C---:B------:R-:W-:Y:S01]  /*9590*/  SHF.L.U64.HI R66, R61.reuse, 0x1, R60 ;  /* 0x000000013d427819 */ /* 0x040fe2000001023c */
[----:B------:R-:W-:Y:S01]  /*95a0*/  IMAD.SHL.U32 R51, R61, 0x2, RZ ;  /* 0x000000023d337824 */ /* 0x000fe200078e00ff */
[----:B------:R-:W-:Y:S01]  /*95b0*/  LOP3.LUT R42, R42, 0x1, RZ, 0xc0, !PT ;  /* 0x000000012a2a7812 */ /* 0x000fe200078ec0ff */
[----:B------:R-:W-:Y:S01]  /*95c0*/  IMAD.SHL.U32 R60, R46, 0x2, RZ ;  /* 0x000000022e3c7824 */ /* 0x000fe200078e00ff */
[C---:B------:R-:W-:Y:S01]  /*95d0*/  SHF.L.U64.HI R65, R63.reuse, 0x1, R62 ;  /* 0x000000013f417819 */ /* 0x040fe2000001023e */
[C---:B------:R-:W-:Y:S01]  /*95e0*/  IMAD.SHL.U32 R62, R64.reuse, 0x2, RZ ;  /* 0x00000002403e7824 */ /* 0x040fe200078e00ff */
[----:B------:R-:W-:Y:S01]  /*95f0*/  SHF.L.U64.HI R61, R64, 0x1, R49 ;  /* 0x00000001403d7819 */ /* 0x000fe20000010231 */
[----:B------:R-:W-:Y:S01]  /*9600*/  IMAD.WIDE.U32 R44, R44, 0x2, R42 ;  /* 0x000000022c2c7825 */ /* 0x000fe200078e002a */
[----:B------:R-:W-:Y:S01]  /*9610*/  SHF.R.U64 R68, R50, 0x1f, R59 ;  /* 0x0000001f32447819 */ /* 0x000fe2000000123b */
[----:B------:R-:W-:Y:S01]  /*9620*/  BSSY.RECONVERGENT B2, `(.L_x_66) ;  /* 0x0000040000027945 */ /* 0x000fe20003800200 */
[----:B------:R-:W-:Y:S01]  /*9630*/  SHF.L.U64.HI R64, R46, 0x1, R47 ;  /* 0x000000012e407819 */ /* 0x000fe2000001022f */
[----:B------:R-:W-:Y:S01]  /*9640*/  IMAD.SHL.U32 R59, R63, 0x2, RZ ;  /* 0x000000023f3b7824 */ /* 0x000fe200078e00ff */
[C---:B------:R-:W-:Y:S01]  /*9650*/  ISETP.GT.U32.AND P0, PT, R44.reuse, R67, PT ;  /* 0x000000432c00720c */ /* 0x040fe20003f04070 */
[C---:B------:R-:W-:Y:S01]  /*9660*/  IMAD.SHL.U32 R49, R53.reuse, 0x2, RZ ;  /* 0x0000000235317824 */ /* 0x040fe200078e00ff */
[----:B------:R-:W-:Y:S01]  /*9670*/  ISETP.GT.U32.AND P1, PT, R44, -0x1, PT ;  /* 0xffffffff2c00780c */ /* 0x000fe20003f24070 */
[----:B------:R-:W-:Y:S01]  /*9680*/  IMAD.SHL.U32 R46, R52, 0x2, RZ ;  /* 0x00000002342e7824 */ /* 0x000fe200078e00ff */
[----:B------:R-:W-:Y:S01]  /*9690*/  SHF.L.U64.HI R48, R53, 0x1, R48 ;  /* 0x0000000135307819 */ /* 0x000fe20000010230 */
[----:B------:R-:W-:Y:S01]  /*96a0*/  BSSY.RELIABLE B3, `(.L_x_67) ;  /* 0x000001d000037945 */ /* 0x000fe20003800100 */
[----:B------:R-:W-:Y:S01]  /*96b0*/  ISETP.GT.U32.OR.EX P0, PT, R45, RZ, P0, P1 ;  /* 0x000000ff2d00720c */ /* 0x000fe20000704510 */
[----:B------:R-:W-:Y:S01]  /*96c0*/  IMAD.SHL.U32 R50, R50, 0x2, RZ ;  /* 0x0000000232327824 */ /* 0x000fe200078e00ff */
[----:B------:R-:W-:-:S02]  /*96d0*/  LOP3.LUT R68, R68, 0x1, RZ, 0xc0, !PT ;  /* 0x0000000144447812 */ /* 0x000fc400078ec0ff */
[----:B------:R-:W-:Y:S02]  /*96e0*/  LOP3.LUT R66, R66, 0x1, RZ, 0xc0, !PT ;  /* 0x0000000142427812 */ /* 0x000fe400078ec0ff */
[----:B------:R-:W-:Y:S02]  /*96f0*/  LOP3.LUT R63, R65, 0x1, RZ, 0xc0, !PT ;  /* 0x00000001413f7812 */ /* 0x000fe400078ec0ff */
[----:B------:R-:W-:Y:S02]  /*9700*/  LOP3.LUT R61, R61, 0x1, RZ, 0xc0, !PT ;  /* 0x000000013d3d7812 */ /* 0x000fe400078ec0ff */
[----:B------:R-:W-:Y:S02]  /*9710*/  LOP3.LUT R64, R64, 0x1, RZ, 0xc0, !PT ;  /* 0x0000000140407812 */ /* 0x000fe400078ec0ff */
[----:B------:R-:W-:Y:S02]  /*9720*/  LOP3.LUT R52, R48, 0x1, RZ, 0xc0, !PT ;  /* 0x0000000130347812 */ /* 0x000fe400078ec0ff */
[----:B------:R-:W-:-:S02]  /*9730*/  LOP3.LUT R51, R68, 0xfffffffe, R51, 0xf8, !PT ;  /* 0xfffffffe44337812 */ /* 0x000fc400078ef833 */
[----:B------:R-:W-:Y:S02]  /*9740*/  LOP3.LUT R59, R66, 0xfffffffe, R59, 0xf8, !PT ;  /* 0xfffffffe423b7812 */ /* 0x000fe400078ef83b */
[----:B------:R-:W-:Y:S02]  /*9750*/  LOP3.LUT R47, R63, 0xfffffffe, R62, 0xf8, !PT ;  /* 0xfffffffe3f2f7812 */ /* 0x000fe400078ef83e */
[----:B------:R-:W-:Y:S02]  /*9760*/  LOP3.LUT R53, R61, 0xfffffffe, R60, 0xf8, !PT ;  /* 0xfffffffe3d357812 */ /* 0x000fe400078ef83c */
[----:B------:R-:W-:Y:S02]  /*9770*/  LOP3.LUT R49, R64, 0xfffffffe, R49, 0xf8, !PT ;  /* 0xfffffffe40317812 */ /* 0x000fe400078ef831 */
[----:B------:R-:W-:Y:S01]  /*9780*/  LOP3.LUT R46, R52, 0xfffffffe, R46, 0xf8, !PT ;  /* 0xfffffffe342e7812 */ /* 0x000fe200078ef82e */
[----:B------:R-:W-:Y:S06]  /*9790*/  @P0 BRA `(.L_x_68) ;  /* 0x0000000000340947 */ /* 0x000fec0003800000 */
[----:B------:R-:W-:Y:S01]  /*97a0*/  ISETP.NE.AND P0, PT, R44, R67, PT ;  /* 0x000000432c00720c */ /* 0x000fe20003f05270 */
[----:B------:R-:W-:Y:S02]  /*97b0*/  IMAD.MOV.U32 R60, RZ, RZ, R61 ;  /* 0x000000ffff3c7224 */ /* 0x000fe400078e003d */
[----:B------:R-:W-:Y:S02]  /*97c0*/  IMAD.MOV.U32 R48, RZ, RZ, R66 ;  /* 0x000000ffff307224 */ /* 0x000fe400078e0042 */
[----:B------:R-:W-:Y:S02]  /*97d0*/  IMAD.MOV.U32 R62, RZ, RZ, R63 ;  /* 0x000000ffff3e7224 */ /* 0x000fe400078e003f */
[----:B------:R-:W-:-:S06]  /*97e0*/  IMAD.MOV.U32 R61, RZ, RZ, R44 ;  /* 0x000000ffff3d7224 */ /* 0x000fcc00078e002c */
[----:B------:R-:W-:Y:S05]  /*97f0*/  @P0 BREAK.RELIABLE B3 ;  /* 0x0000000000030942 */ /* 0x000fea0003800100 */
[----:B------:R-:W-:Y:S05]  /*9800*/  @P0 BRA `(.L_x_69) ;  /* 0x0000000000840947 */ /* 0x000fea0003800000 */
[----:B------:R-:W0:Y:S01]  /*9810*/  LDCU UR5, c[0x3][0x6098] ;  /* 0x00cc1300ff0577ac */ /* 0x000e220008000800 */
[----:B------:R-:W1:Y:S01]  /*9820*/  LDCU UR4, c[0x3][0x609c] ;  /* 0x00cc1380ff0477ac */ /* 0x000e620008000800 */
[----:B0-----:R-:W-:Y:S01]  /*9830*/  ISETP.GT.U32.AND P0, PT, R46, UR5, PT ;  /* 0x000000052e007c0c */ /* 0x001fe2000bf04070 */
[----:B-1----:R-:W-:-:S12]  /*9840*/  IMAD.U32 R61, RZ, RZ, UR4 ;  /* 0x00000004ff3d7e24 */ /* 0x002fd8000f8e00ff */
[----:B------:R-:W-:Y:S05]  /*9850*/  @!P0 BREAK.RELIABLE B3 ;  /* 0x0000000000038942 */ /* 0x000fea0003800100 */
[----:B------:R-:W-:Y:S05]  /*9860*/  @!P0 BRA `(.L_x_69) ;  /* 0x00000000006c8947 */ /* 0x000fea0003800000 */
.L_x_68:
[----:B------:R-:W-:Y:S05]  /*9870*/  BSYNC.RELIABLE B3 ;  /* 0x0000000000037941 */ /* 0x000fea0003800100 */
.L_x_67:
        /* <DEDUP_REMOVED lines=25> */
[----:B------:R-:W-:-:S07]  /*9a10*/  IADD3 R61, PT, PT, R44, -R67, -R61 ;  /* 0x800000432c3d7210 */ /* 0x000fce0007ffe83d */
.L_x_69:
[----:B------:R-:W-:Y:S05]  /*9a20*/  BSYNC.RECONVERGENT B2 ;  /* 0x0000000000027941 */ /* 0x000fea0003800200 */
.L_x_66:
[----:B------:R-:W-:Y:S01]  /*9a30*/  SHF.L.U64.HI R44, R59, 0x1, R62 ;  /* 0x000000013b2c7819 */ /* 0x000fe2000001023e */
[----:B------:R-:W-:Y:S01]  /*9a40*/  HFMA2 R63, -RZ, RZ, 0, 0 ;  /* 0x00000000ff3f7431 */ /* 0x000fe200000001ff */
[----:B------:R-:W-:Y:S01]  /*9a50*/  SHF.L.U64.HI R62, R46, 0x1, R42 ;  /* 0x000000012e3e7819 */ /* 0x000fe2000001022a */
[C---:B------:R-:W-:Y:S01]  /*9a60*/  IMAD.SHL.U32 R45, R51.reuse, 0x2, RZ ;  /* 0x00000002332d7824 */ /* 0x040fe200078e00ff */
[----:B------:R-:W-:Y:S01]  /*9a70*/  SHF.L.U64.HI R65, R51, 0x1, R48 ;  /* 0x0000000133417819 */ /* 0x000fe20000010230 */
[C---:B------:R-:W-:Y:S01]  /*9a80*/  IMAD.SHL.U32 R43, R47.reuse, 0x2, RZ ;  /* 0x000000022f2b7824 */ /* 0x040fe200078e00ff */
[----:B------:R-:W-:Y:S01]  /*9a90*/  LOP3.LUT R62, R62, 0x1, RZ, 0xc0, !PT ;  /* 0x000000013e3e7812 */ /* 0x000fe200078ec0ff */
[----:B------:R-:W-:Y:S01]  /*9aa0*/  BSSY.RECONVERGENT B2, `(.L_x_70) ;  /* 0x0000041000027945 */ /* 0x000fe20003800200 */
[----:B------:R-:W-:-:S03]  /*9ab0*/  SHF.L.U64.HI R51, R47, 0x1, R60 ;  /* 0x000000012f337819 */ /* 0x000fc6000001023c */
[----:B------:R-:W-:Y:S01]  /*9ac0*/  BSSY.RELIABLE B3, `(.L_x_71) ;  /* 0x0000024000037945 */ /* 0x000fe20003800100 */
[----:B------:R-:W-:Y:S01]  /*9ad0*/  LOP3.LUT R44, R44, 0x1, RZ, 0xc0, !PT ;  /* 0x000000012c2c7812 */ /* 0x000fe200078ec0ff */
[----:B------:R-:W-:Y:S01]  /*9ae0*/  IMAD.WIDE.U32 R60, R61, 0x2, R62 ;  /* 0x000000023d3c7825 */ /* 0x000fe200078e003e */
[----:B------:R-:W-:Y:S02]  /*9af0*/  SHF.R.U32.HI R42, RZ, 0x1f, R50 ;  /* 0x0000001fff2a7819 */ /* 0x000fe40000011632 */
[----:B------:R-:W-:Y:S01]  /*9b00*/  LOP3.LUT R47, R44, 0xfffffffe, R43, 0xf8, !PT ;  /* 0xfffffffe2c2f7812 */ /* 0x000fe200078ef82b */
[----:B------:R-:W-:Y:S01]  /*9b10*/  IMAD.SHL.U32 R44, R53, 0x2, RZ ;  /* 0x00000002352c7824 */ /* 0x000fe200078e00ff */
[C---:B------:R-:W-:Y:S01]  /*9b20*/  ISETP.GT.U32.AND P0, PT, R60.reuse, R67, PT ;  /* 0x000000433c00720c */ /* 0x040fe20003f04070 */
[----:B------:R-:W-:Y:S01]  /*9b30*/  IMAD.SHL.U32 R43, R49, 0x2, RZ ;  /* 0x00000002312b7824 */ /* 0x000fe200078e00ff */
[----:B------:R-:W-:Y:S02]  /*9b40*/  ISETP.GT.U32.AND P1, PT, R60, -0x1, PT ;  /* 0xffffffff3c00780c */ /* 0x000fe40003f24070 */
[----:B------:R-:W-:-:S02]  /*9b50*/  SHF.L.U64.HI R64, R53, 0x1, R64 ;  /* 0x0000000135407819 */ /* 0x000fc40000010240 */
[----:B------:R-:W-:Y:S02]  /*9b60*/  ISETP.GT.U32.OR.EX P0, PT, R61, RZ, P0, P1 ;  /* 0x000000ff3d00720c */ /* 0x000fe40000704510 */
[----:B------:R-:W-:Y:S02]  /*9b70*/  SHF.L.U64.HI R53, R49, 0x1, R52 ;  /* 0x0000000131357819 */ /* 0x000fe40000010234 */
[----:B------:R-:W-:Y:S01]  /*9b80*/  LOP3.LUT R48, R42, 0xfffffffe, R45, 0xf8, !PT ;  /* 0xfffffffe2a307812 */ /* 0x000fe200078ef82d */
[----:B------:R-:W-:Y:S01]  /*9b90*/  IMAD.SHL.U32 R42, R46, 0x2, RZ ;  /* 0x000000022e2a7824 */ /* 0x000fe200078e00ff */
[----:B------:R-:W-:Y:S01]  /*9ba0*/  LOP3.LUT R51, R51, 0x1, RZ, 0xc0, !PT ;  /* 0x0000000133337812 */ /* 0x000fe200078ec0ff */
[----:B------:R-:W-:Y:S01]  /*9bb0*/  IMAD.SHL.U32 R45, R59, 0x2, RZ ;  /* 0x000000023b2d7824 */ /* 0x000fe200078e00ff */
[----:B------:R-:W-:Y:S01]  /*9bc0*/  LOP3.LUT R52, R64, 0x1, RZ, 0xc0, !PT ;  /* 0x0000000140347812 */ /* 0x000fe200078ec0ff */
[----:B------:R-:W-:Y:S01]  /*9bd0*/  IMAD.SHL.U32 R46, R50, 0x2, RZ ;  /* 0x00000002322e7824 */ /* 0x000fe200078e00ff */
[----:B------:R-:W-:-:S02]  /*9be0*/  LOP3.LUT R50, R65, 0x1, RZ, 0xc0, !PT ;  /* 0x0000000141327812 */ /* 0x000fc400078ec0ff */
[----:B------:R-:W-:Y:S02]  /*9bf0*/  LOP3.LUT R53, R53, 0x1, RZ, 0xc0, !PT ;  /* 0x0000000135357812 */ /* 0x000fe400078ec0ff */
[----:B------:R-:W-:Y:S02]  /*9c00*/  LOP3.LUT R45, R50, 0xfffffffe, R45, 0xf8, !PT ;  /* 0xfffffffe322d7812 */ /* 0x000fe400078ef82d */
[----:B------:R-:W-:Y:S02]  /*9c10*/  LOP3.LUT R44, R51, 0xfffffffe, R44, 0xf8, !PT ;  /* 0xfffffffe332c7812 */ /* 0x000fe400078ef82c */
[----:B------:R-:W-:Y:S02]  /*9c20*/  LOP3.LUT R43, R52, 0xfffffffe, R43, 0xf8, !PT ;  /* 0xfffffffe342b7812 */ /* 0x000fe400078ef82b */
[----:B------:R-:W-:Y:S01]  /*9c30*/  LOP3.LUT R42, R53, 0xfffffffe, R42, 0xf8, !PT ;  /* 0xfffffffe352a7812 */ /* 0x000fe200078ef82a */
[----:B------:R-:W-:Y:S06]  /*9c40*/  @P0 BRA `(.L_x_72) ;  /* 0x00000000002c0947 */ /* 0x000fec0003800000 */
[----:B------:R-:W-:Y:S01]  /*9c50*/  ISETP.NE.AND P0, PT, R60, R67, PT ;  /* 0x000000433c00720c */ /* 0x000fe20003f05270 */
[----:B------:R-:W-:Y:S02]  /*9c60*/  IMAD.MOV.U32 R59, RZ, RZ, R62 ;  /* 0x000000ffff3b7224 */ /* 0x000fe400078e003e */
[----:B------:R-:W-:-:S10]  /*9c70*/  IMAD.MOV.U32 R49, RZ, RZ, R60 ;  /* 0x000000ffff317224 */ /* 0x000fd400078e003c */
        /* <DEDUP_REMOVED lines=8> */
.L_x_72:
[----:B------:R-:W-:Y:S05]  /*9d00*/  BSYNC.RELIABLE B3 ;  /* 0x0000000000037941 */ /* 0x000fea0003800100 */
.L_x_71:
        /* <DEDUP_REMOVED lines=26> */
.L_x_73:
[----:B------:R-:W-:Y:S05]  /*9eb0*/  BSYNC.RECONVERGENT B2 ;  /* 0x0000000000027941 */ /* 0x000fea0003800200 */
.L_x_70:
[----:B------:R-:W-:Y:S01]  /*9ec0*/  SHF.R.U64 R61, R3, 0x1f, R4 ;  /* 0x0000001f033d7819 */ /* 0x000fe20000001204 */
[C---:B------:R-:W-:Y:S01]  /*9ed0*/  IMAD.SHL.U32 R60, R5.reuse, 0x2, RZ ;  /* 0x00000002053c7824 */ /* 0x040fe200078e00ff */
[----:B------:R-:W-:Y:S01]  /*9ee0*/  SHF.L.U64.HI R4, R5, 0x1, R7 ;  /* 0x0000000105047819 */ /* 0x000fe20000010207 */
[----:B------:R-:W-:Y:S01]  /*9ef0*/  IMAD.SHL.U32 R63, R12, 0x2, RZ ;  /* 0x000000020c3f7824 */ /* 0x000fe200078e00ff */
[----:B------:R-:W-:Y:S01]  /*9f00*/  SHF.L.U64.HI R6, R14, 0x1, R6 ;  /* 0x000000010e067819 */ /* 0x000fe20000010206 */
[----:B------:R-:W-:Y:S01]  /*9f10*/  IMAD.SHL.U32 R64, R13, 0x2, RZ ;  /* 0x000000020d407824 */ /* 0x000fe200078e00ff */
[----:B------:R-:W-:Y:S01]  /*9f20*/  LOP3.LUT R7, R61, 0x1, RZ, 0xc0, !PT ;  /* 0x000000013d077812 */ /* 0x000fe200078ec0ff */
[----:B------:R-:W-:Y:S01]  /*9f30*/  IMAD.SHL.U32 R61, R8, 0x2, RZ ;  /* 0x00000002083d7824 */ /* 0x000fe200078e00ff */
[----:B------:R-:W-:Y:S01]  /*9f40*/  LOP3.LUT R6, R6, 0x1, RZ, 0xc0, !PT ;  /* 0x0000000106067812 */ /* 0x000fe200078ec0ff */
[----:B------:R-:W-:Y:S01]  /*9f50*/  IMAD.SHL.U32 R65, R14, 0x2, RZ ;  /* 0x000000020e417824 */ /* 0x000fe200078e00ff */
[----:B------:R-:W-:Y:S01]  /*9f60*/  LOP3.LUT R60, R7, 0xfffffffe, R60, 0xf8, !PT ;  /* 0xfffffffe073c7812 */ /* 0x000fe200078ef83c */
[----:B------:R-:W-:Y:S01]  /*9f70*/  IMAD.MOV.U32 R7, RZ, RZ, RZ ;  /* 0x000000ffff077224 */ /* 0x000fe200078e00ff */
[----:B------:R-:W-:Y:S01]  /*9f80*/  LOP3.LUT R4, R4, 0x1, RZ, 0xc0, !PT ;  /* 0x0000000104047812 */ /* 0x000fe200078ec0ff */
[----:B------:R-:W-:Y:S01]  /*9f90*/  BSSY.RECONVERGENT B2, `(.L_x_74) ;  /* 0x000003b000027945 */ /* 0x000fe20003800200 */
[----:B------:R-:W-:Y:S01]  /*9fa0*/  SHF.L.U64.HI R62, R8, 0x1, R9 ;  /* 0x00000001083e7819 */ /* 0x000fe20000010209 */
[----:B------:R-:W-:Y:S01]  /*9fb0*/  IMAD.WIDE.U32 R6, R15, 0x2, R6 ;  /* 0x000000020f067825 */ /* 0x000fe200078e0006 */
[----:B------:R-:W-:Y:S01]  /*9fc0*/  LOP3.LUT R61, R4, 0xfffffffe, R61, 0xf8, !PT ;  /* 0xfffffffe043d7812 */ /* 0x000fe200078ef83d */
[----:B------:R-:W-:Y:S01]  /*9fd0*/  BSSY.RELIABLE B3, `(.L_x_75) ;  /* 0x000001c000037945 */ /* 0x000fe20003800100 */
[C---:B------:R-:W-:Y:S01]  /*9fe0*/  SHF.L.U64.HI R4, R10.reuse, 0x1, R11 ;  /* 0x000000010a047819 */ /* 0x040fe2000001020b */
[----:B------:R-:W-:Y:S01]  /*9ff0*/  IMAD.SHL.U32 R9, R10, 0x2, RZ ;  /* 0x000000020a097824 */ /* 0x000fe200078e00ff */
[----:B------:R-:W-:-:S02]  /*a000*/  ISETP.GT.U32.AND P0, PT, R6, R67, PT ;  /* 0x000000430600720c */ /* 0x000fc40003f04070 */
[----:B------:R-:W-:Y:S02]  /*a010*/  ISETP.GT.U32.AND P1, PT, R6, -0x1, PT ;  /* 0xffffffff0600780c */ /* 0x000fe40003f24070 */
[----:B------:R-:W-:Y:S02]  /*a020*/  SHF.L.U64.HI R11, R12, 0x1, R0 ;  /* 0x000000010c0b7819 */ /* 0x000fe40000010200 */
[----:B------:R-:W-:Y:S02]  /*a030*/  ISETP.GT.U32.OR.EX P0, PT, R7, RZ, P0, P1 ;  /* 0x000000ff0700720c */ /* 0x000fe40000704510 */
[----:B------:R-:W-:Y:S02]  /*a040*/  SHF.L.U64.HI R0, R13, 0x1, R2 ;  /* 0x000000010d007819 */ /* 0x000fe40000010202 */
[----:B------:R-:W-:Y:S02]  /*a050*/  LOP3.LUT R62, R62, 0x1, RZ, 0xc0, !PT ;  /* 0x000000013e3e7812 */ /* 0x000fe400078ec0ff */
[----:B------:R-:W-:-:S02]  /*a060*/  LOP3.LUT R2, R4, 0x1, RZ, 0xc0, !PT ;  /* 0x0000000104027812 */ /* 0x000fc400078ec0ff */
[----:B------:R-:W-:Y:S02]  /*a070*/  LOP3.LUT R11, R11, 0x1, RZ, 0xc0, !PT ;  /* 0x000000010b0b7812 */ /* 0x000fe400078ec0ff */
[----:B------:R-:W-:Y:S02]  /*a080*/  LOP3.LUT R0, R0, 0x1, RZ, 0xc0, !PT ;  /* 0x0000000100007812 */ /* 0x000fe400078ec0ff */
[----:B------:R-:W-:Y:S02]  /*a090*/  LOP3.LUT R9, R62, 0xfffffffe, R9, 0xf8, !PT ;  /* 0xfffffffe3e097812 */ /* 0x000fe400078ef809 */
[----:B------:R-:W-:Y:S02]  /*a0a0*/  LOP3.LUT R63, R2, 0xfffffffe, R63, 0xf8, !PT ;  /* 0xfffffffe023f7812 */ /* 0x000fe400078ef83f */
[----:B------:R-:W-:Y:S02]  /*a0b0*/  LOP3.LUT R64, R11, 0xfffffffe, R64, 0xf8, !PT ;  /* 0xfffffffe0b407812 */ /* 0x000fe400078ef840 */
[----:B------:R-:W-:Y:S01]  /*a0c0*/  LOP3.LUT R65, R0, 0xfffffffe, R65, 0xf8, !PT ;  /* 0xfffffffe00417812 */ /* 0x000fe200078ef841 */
[----:B------:R-:W-:Y:S06]  /*a0d0*/  @P0 BRA `(.L_x_76) ;  /* 0x00000000002c0947 */ /* 0x000fec0003800000 */
[----:B------:R-:W-:Y:S01]  /*a0e0*/  ISETP.NE.AND P0, PT, R6, R67, PT ;  /* 0x000000430600720c */ /* 0x000fe20003f05270 */
[----:B------:R-:W-:Y:S02]  /*a0f0*/  IMAD.SHL.U32 R2, R3, 0x2, RZ ;  /* 0x0000000203027824 */ /* 0x000fe400078e00ff */
        /* <DEDUP_REMOVED lines=9> */
.L_x_76:
[----:B------:R-:W-:Y:S05]  /*a190*/  BSYNC.RELIABLE B3 ;  /* 0x0000000000037941 */ /* 0x000fea0003800100 */
.L_x_75:
[----:B------:R-:W0:Y:S01]  /*a1a0*/  LDCU.128 UR4, c[0x3][0x6080] ;  /* 0x00cc1000ff0477ac */ /* 0x000e220008000c00 */
[----:B------:R-:W-:Y:S01]  /*a1b0*/  IMAD.MOV.U32 R4, RZ, RZ, -0x1 ;  /* 0xffffffffff047424 */ /* 0x000fe200078e00ff */
[----:B0-----:R-:W-:-:S05]  /*a1c0*/  LEA R2, P0, R3, -UR4, 0x1 ;  /* 0x8000000403027c11 */ /* 0x001fca000f8008ff */
        /* <DEDUP_REMOVED lines=23> */
.L_x_77:
[----:B------:R-:W-:Y:S05]  /*a340*/  BSYNC.RECONVERGENT B2 ;  /* 0x0000000000027941 */ /* 0x000fea0003800200 */
.L_x_74:
[----:B------:R-:W-:Y:S01]  /*a350*/  IMAD.IADD R0, R2, 0x1, R3 ;  /* 0x0000000102007824 */ /* 0x000fe200078e0203 */
[----:B------:R-:W-:Y:S04]  /*a360*/  BSSY.RECONVERGENT B2, `(.L_x_78) ;  /* 0x000003b000027945 */ /* 0x000fe80003800200 */
[----:B------:R-:W-:Y:S01]  /*a370*/  BSSY.RELIABLE B3, `(.L_x_79) ;  /* 0x000001f000037945 */ /* 0x000fe20003800100 */
[----:B------:R-:W-:-:S04]  /*a380*/  ISETP.GE.U32.AND P0, PT, R0, R2, PT ;  /* 0x000000020000720c */ /* 0x000fc80003f06070 */
[----:B------:R-:W-:-:S04]  /*a390*/  SEL R2, RZ, 0x1, P0 ;  /* 0x00000001ff027807 */ /* 0x000fc80000000000 */
[----:B------:R-:W-:-:S04]  /*a3a0*/  IADD3 R60, P0, P1, R5, R60, R2 ;  /* 0x0000003c053c7210 */ /* 0x000fc8000791e002 */
[----:B------:R-:W-:-:S04]  /*a3b0*/  IADD3.X R2, PT, PT, RZ, RZ, RZ, P0, P1 ;  /* 0x000000ffff027210 */ /* 0x000fc800007e24ff */
        /* <DEDUP_REMOVED lines=11> */
[C---:B------:R-:W-:Y:S02]  /*a470*/  ISETP.GT.U32.AND P0, PT, R4.reuse, R67, PT ;  /* 0x000000430400720c */ /* 0x040fe40003f04070 */
[----:B------:R-:W-:Y:S02]  /*a480*/  ISETP.GT.U32.AND P1, PT, R4, -0x1, PT ;  /* 0xffffffff0400780c */ /* 0x000fe40003f24070 */
[----:B------:R-:W-:-:S04]  /*a490*/  IADD3.X R2, PT, PT, RZ, RZ, RZ, P2, P3 ;  /* 0x000000ffff027210 */ /* 0x000fc800017e64ff */
[----:B------:R-:W-:-:S13]  /*a4a0*/  ISETP.GT.U32.OR.EX P0, PT, R2, RZ, P0, P1 ;  /* 0x000000ff0200720c */ /* 0x000fda0000704510 */
[----:B------:R-:W-:Y:S05]  /*a4b0*/  @P0 BRA `(.L_x_80) ;  /* 0x0000000000280947 */ /* 0x000fea0003800000 */
[----:B------:R-:W-:Y:S01]  /*a4c0*/  ISETP.NE.AND P0, PT, R4, R67, PT ;  /* 0x000000430400720c */ /* 0x000fe20003f05270 */
[----:B------:R-:W-:-:S12]  /*a4d0*/  IMAD.MOV.U32 R66, RZ, RZ, R4 ;  /* 0x000000ffff427224 */ /* 0x000fd800078e0004 */
        /* <DEDUP_REMOVED lines=8> */
.L_x_80:
[----:B------:R-:W-:Y:S05]  /*a560*/  BSYNC.RELIABLE B3 ;  /* 0x0000000000037941 */ /* 0x000fea0003800100 */
.L_x_79:
        /* <DEDUP_REMOVED lines=26> */
.L_x_81:
[----:B------:R-:W-:Y:S05]  /*a710*/  BSYNC.RECONVERGENT B2 ;  /* 0x0000000000027941 */ /* 0x000fea0003800200 */
.L_x_78:
[C---:B------:R-:W-:Y:S01]  /*a720*/  IMAD.WIDE.U32 R10, R0.reuse, R0, RZ ;  /* 0x00000000000a7225 */ /* 0x040fe200078e00ff */
[----:B------:R-:W-:Y:S01]  /*a730*/  UMOV UR4, URZ ;  /* 0x000000ff00047c82 */ /* 0x000fe20008000000 */
[----:B------:R-:W-:Y:S01]  /*a740*/  UMOV UR5, URZ ;  /* 0x000000ff00057c82 */ /* 0x000fe20008000000 */
[----:B------:R-:W-:Y:S01]  /*a750*/  UMOV UR6, URZ ;  /* 0x000000ff00067c82 */ /* 0x000fe20008000000 */
[----:B------:R-:W-:Y:S01]  /*a760*/  IMAD.MOV.U32 R4, RZ, RZ, R11 ;  /* 0x000000ffff047224 */ /* 0x000fe200078e000b */
        /* <DEDUP_REMOVED lines=8> */
[----:B------:R-:W-:-:S05]  /*a7f0*/  IMAD.WIDE.U32 R4, R0, R60, R4 ;  /* 0x0000003c00047225 */ /* 0x000fca00078e0004 */
[----:B------:R-:W-:-:S04]  /*a800*/  IADD3 R7, PT, PT, R5, UR4, RZ ;  /* 0x0000000405077c10 */ /* 0x000fc8000fffe0ff */
        /* <DEDUP_REMOVED lines=54> */
[----:B------:R-:W-:Y:S01]  /*ab70*/  IMAD.MOV.U32 R9, RZ, RZ, RZ ;  /* 0x000000ffff097224 */ /* 0x000fe200078e00ff */
[----:B------:R-:W-:Y:S01]  /*ab80*/  IADD3 R2, P0, PT, R3, R14, RZ ;  /* 0x0000000e03027210 */ /* 0x000fe20007f1e0ff */
[----:B------:R-:W-:Y:S02]  /*ab90*/  IMAD.X R71, RZ, RZ, RZ, P1 ;  /* 0x000000ffff477224 */ /* 0x000fe400008e06ff */
[----:B------:R-:W-:-:S04]  /*aba0*/  IMAD.WIDE.U32 R8, R0, R63, R8 ;  /* 0x0000003f00087225 */ /* 0x000fc800078e0008 */
[----:B------:R-:W-:-:S04]  /*abb0*/  IMAD.WIDE.U32 R70, R61, R62, R70 ;  /* 0x0000003e3d467225 */ /* 0x000fc800078e0046 */
[----:B------:R-:W-:Y:S01]  /*abc0*/  VIADD R5, R9, UR6 ;  /* 0x0000000609057c36 */ /* 0x000fe20008000000 */
[----:B------:R-:W-:Y:S01]  /*abd0*/  IADD3 R71, PT, PT, R71, UR4, RZ ;  /* 0x0000000447477c10 */ /* 0x000fe2000fffe0ff */
[----:B------:R-:W-:Y:S02]  /*abe0*/  IMAD.X R3, RZ, RZ, RZ, P0 ;  /* 0x000000ffff037224 */ /* 0x000fe400000e06ff */
        /* <DEDUP_REMOVED lines=10> */
[----:B------:R-:W-:Y:S02]  /*ac90*/  VIADD R11, R15, UR6 ;  /* 0x000000060f0b7c36 */ /* 0x000fe40008000000 */
[----:B------:R-:W-:Y:S02]  /*aca0*/  IMAD R5, R66, R0, R5 ;  /* 0x0000000042057224 */ /* 0x000fe400078e0205 */
[----:B------:R-:W-:Y:S01]  /*acb0*/  IMAD R68, R60, R65, RZ ;  /* 0x000000413c447224 */ /* 0x000fe200078e02ff */
[----:B------:R-:W-:Y:S01]  /*acc0*/  IADD3 R2, P0, PT, R11, R2, RZ ;  /* 0x000000020b027210 */ /* 0x000fe20007f1e0ff */
[----:B------:R-:W-:Y:S02]  /*acd0*/  IMAD.MOV.U32 R15, RZ, RZ, RZ ;  /* 0x000000ffff0f7224 */ /* 0x000fe400078e00ff */
[----:B------:R-:W-:Y:S01]  /*ace0*/  IMAD R70, R64, R61, RZ ;  /* 0x0000003d40467224 */ /* 0x000fe200078e02ff */
[----:B------:R-:W-:Y:S01]  /*acf0*/  IADD3 R5, PT, PT, R68, R7, R5 ;  /* 0x0000000744057210 */ /* 0x000fe20007ffe005 */
[----:B------:R-:W-:-:S02]  /*ad00*/  VIADD R11, R3, UR4 ;  /* 0x00000004030b7c36 */ /* 0x000fc40008000000 */
[----:B------:R-:W-:Y:S01]  /*ad10*/  IMAD.X R3, RZ, RZ, RZ, P0 ;  /* 0x000000ffff037224 */ /* 0x000fe200000e06ff */
[----:B------:R-:W-:Y:S01]  /*ad20*/  IADD3 R72, PT, PT, R70, R9, R5 ;  /* 0x0000000946487210 */ /* 0x000fe20007ffe005 */
[----:B------:R-:W-:-:S04]  /*ad30*/  IMAD.WIDE.U32 R14, R0, R64, R14 ;  /* 0x00000040000e7225 */ /* 0x000fc800078e000e */
[----:B------:R-:W-:-:S04]  /*ad40*/  IMAD.WIDE.U32 R2, R61, R63, R2 ;  /* 0x0000003f3d027225 */ /* 0x000fc800078e0002 */
[----:B------:R-:W-:Y:S02]  /*ad50*/  VIADD R13, R15, UR5 ;  /* 0x000000050f0d7c36 */ /* 0x000fe40008000000 */
[----:B------:R-:W-:Y:S02]  /*ad60*/  IMAD R5, R63, R62, RZ ;  /* 0x0000003e3f057224 */ /* 0x000fe400078e02ff */
[----:B------:R-:W-:Y:S01]  /*ad70*/  VIADD R3, R3, UR6 ;  /* 0x0000000603037c36 */ /* 0x000fe20008000000 */
[----:B------:R-:W-:Y:S01]  /*ad80*/  IADD3 R2, P0, PT, R13, R2, RZ ;  /* 0x000000020d027210 */ /* 0x000fe20007f1e0ff */
[----:B------:R-:W-:Y:S01]  /*ad90*/  IMAD.MOV.U32 R7, RZ, RZ, R4 ;  /* 0x000000ffff077224 */ /* 0x000fe200078e0004 */
[----:B------:R-:W-:Y:S01]  /*ada0*/  IADD3 R72, PT, PT, R5, R11, R72 ;  /* 0x0000000b05487210 */ /* 0x000fe20007ffe048 */
[----:B------:R-:W-:-:S03]  /*adb0*/  IMAD.MOV.U32 R11, RZ, RZ, R14 ;  /* 0x000000ffff0b7224 */ /* 0x000fc600078e000e */
[----:B------:R-:W-:Y:S01]  /*adc0*/  IADD3 R5, PT, PT, R5, R3, R72 ;  /* 0x0000000305057210 */ /* 0x000fe20007ffe048 */
[----:B------:R-:W-:Y:S02]  /*add0*/  IMAD.X R3, RZ, RZ, RZ, P0 ;  /* 0x000000ffff037224 */ /* 0x000fe400000e06ff */
[----:B------:R-:W-:-:S04]  /*ade0*/  IMAD.WIDE.U32 R2, R60, R64, R2 ;  /* 0x000000403c027225 */ /* 0x000fc800078e0002 */
[----:B------:R-:W-:-:S05]  /*adf0*/  VIADD R3, R3, UR5 ;  /* 0x0000000503037c36 */ /* 0x000fca0008000000 */
[----:B------:R-:W-:Y:S01]  /*ae00*/  IADD3 R5, PT, PT, R70, R3, R5 ;  /* 0x0000000346057210 */ /* 0x000fe20007ffe005 */
[----:B------:R-:W-:Y:S02]  /*ae10*/  IMAD.MOV.U32 R3, RZ, RZ, RZ ;  /* 0x000000ffff037224 */ /* 0x000fe400078e00ff */
[----:B------:R-:W-:-:S04]  /*ae20*/  IMAD.WIDE.U32 R2, R0, R65, R2 ;  /* 0x0000004100027225 */ /* 0x000fc800078e0002 */
[----:B------:R-:W-:Y:S02]  /*ae30*/  VIADD R3, R3, UR7 ;  /* 0x0000000703037c36 */ /* 0x000fe40008000000 */
[----:B------:R-:W-:-:S03]  /*ae40*/  IMAD.MOV.U32 R13, RZ, RZ, R2 ;  /* 0x000000ffff0d7224 */ /* 0x000fc600078e0002 */
[----:B------:R-:W-:-:S05]  /*ae50*/  IADD3 R5, PT, PT, R68, R3, R5 ;  /* 0x0000000344057210 */ /* 0x000fca0007ffe005 */
[----:B------:R-:W-:-:S07]  /*ae60*/  IMAD R14, R66, R0, R5 ;  /* 0x00000000420e7224 */ /* 0x000fce00078e0205 */
.L_x_86:
        /* <DEDUP_REMOVED lines=41> */
.L_x_84:
[----:B------:R-:W-:Y:S05]  /*b100*/  BSYNC.RELIABLE B3 ;  /* 0x0000000000037941 */ /* 0x000fea0003800100 */
.L_x_83:
        /* <DEDUP_REMOVED lines=27> */
.L_x_85:
[----:B------:R-:W-:Y:S05]  /*b2c0*/  BSYNC.RECONVERGENT B2 ;  /* 0x0000000000027941 */ /* 0x000fea0003800200 */
.L_x_82:
[----:B------:R-:W-:Y:S01]  /*b2d0*/  SHF.L.U64.HI R2, R42, 0x1, R59 ;  /* 0x000000012a027819 */ /* 0x000fe2000001023b */
[----:B------:R-:W-:Y:S01]  /*b2e0*/  IMAD.MOV.U32 R3, RZ, RZ, RZ ;  /* 0x000000ffff037224 */ /* 0x000fe200078e00ff */
[----:B------:R-:W-:Y:S01]  /*b2f0*/  SHF.L.U64.HI R4, R47, 0x1, R51 ;  /* 0x000000012f047819 */ /* 0x000fe20000010233 */
[----:B------:R-:W-:Y:S01]  /*b300*/  IMAD.SHL.U32 R15, R44, 0x2, RZ ;  /* 0x000000022c0f7824 */ /* 0x000fe200078e00ff */
[----:B------:R-:W-:Y:S01]  /*b310*/  LOP3.LUT R2, R2, 0x1, RZ, 0xc0, !PT ;  /* 0x0000000102027812 */ /* 0x000fe200078ec0ff */
[----:B------:R-:W-:Y:S01]  /*b320*/  IMAD.SHL.U32 R5, R48, 0x2, RZ ;  /* 0x0000000230057824 */ /* 0x000fe200078e00ff */
[----:B------:R-:W-:Y:S01]  /*b330*/  LOP3.LUT R4, R4, 0x1, RZ, 0xc0, !PT ;  /* 0x0000000104047812 */ /* 0x000fe200078ec0ff */
[----:B------:R-:W-:Y:S01]  /*b340*/  BSSY.RECONVERGENT B2, `(.L_x_87) ;  /* 0x0000048000027945 */ /* 0x000fe20003800200 */
[----:B------:R-:W-:Y:S01]  /*b350*/  SHF.L.U64.HI R69, R48, 0x1, R50 ;  /* 0x0000000130457819 */ /* 0x000fe20000010232 */
[----:B------:R-:W-:Y:S01]  /*b360*/  IMAD.WIDE.U32 R2, R49, 0x2, R2 ;  /* 0x0000000231027825 */ /* 0x000fe200078e0002 */
[----:B------:R-:W-:Y:S01]  /*b370*/  SHF.R.U32.HI R72, RZ, 0x1f, R46 ;  /* 0x0000001fff487819 */ /* 0x000fe2000001162e */
[----:B------:R-:W-:Y:S01]  /*b380*/  BSSY.RELIABLE B3, `(.L_x_88) ;  /* 0x0000022000037945 */ /* 0x000fe20003800100 */
[----:B------:R-:W-:Y:S01]  /*b390*/  SHF.L.U64.HI R50, R44, 0x1, R52 ;  /* 0x000000012c327819 */ /* 0x000fe20000010234 */
[----:B------:R-:W-:Y:S01]  /*b3a0*/  IMAD.SHL.U32 R67, R47, 0x2, RZ ;  /* 0x000000022f437824 */ /* 0x000fe200078e00ff */
[----:B------:R-:W-:-:S02]  /*b3b0*/  ISETP.GT.U32.AND P0, PT, R2, R9, PT ;  /* 0x000000090200720c */ /* 0x000fc40003f04070 */
[----:B------:R-:W-:Y:S02]  /*b3c0*/  ISETP.GT.U32.AND P1, PT, R2, -0x1, PT ;  /* 0xffffffff0200780c */ /* 0x000fe40003f24070 */
[----:B------:R-:W-:Y:S01]  /*b3d0*/  LOP3.LUT R15, R4, 0xfffffffe, R15, 0xf8, !PT ;  /* 0xfffffffe040f7812 */ /* 0x000fe200078ef80f */
[----:B------:R-:W-:Y:S01]  /*b3e0*/  IMAD.SHL.U32 R4, R42, 0x2, RZ ;  /* 0x000000022a047824 */ /* 0x000fe200078e00ff */
[----:B------:R-:W-:Y:S02]  /*b3f0*/  ISETP.GT.U32.OR.EX P0, PT, R3, RZ, P0, P1 ;  /* 0x000000ff0300720c */ /* 0x000fe40000704510 */
[----:B------:R-:W-:Y:S02]  /*b400*/  LOP3.LUT R72, R72, 0xfffffffe, R5, 0xf8, !PT ;  /* 0xfffffffe48487812 */ /* 0x000fe400078ef805 */
[----:B------:R-:W-:Y:S02]  /*b410*/  SHF.R.U64 R52, R45, 0x1f, RZ ;  /* 0x0000001f2d347819 */ /* 0x000fe400000012ff */
[----:B------:R-:W-:-:S02]  /*b420*/  LOP3.LUT R69, R69, 0x1, RZ, 0xc0, !PT ;  /* 0x0000000145457812 */ /* 0x000fc400078ec0ff */
[----:B------:R-:W-:-:S05]  /*b430*/  LOP3.LUT R50, R50, 0x1, RZ, 0xc0, !PT ;  /* 0x0000000132327812 */ /* 0x000fca00078ec0ff */
[----:B------:R-:W-:Y:S05]  /*b440*/  @P0 BRA `(.L_x_89) ;  /* 0x0000000000540947 */ /* 0x000fea0003800000 */
[----:B------:R-:W-:Y:S01]  /*b450*/  ISETP.NE.AND P0, PT, R2, R9, PT ;  /* 0x000000090200720c */ /* 0x000fe20003f05270 */
[----:B------:R-:W-:Y:S01]  /*b460*/  IMAD.SHL.U32 R68, R45, 0x2, RZ ;  /* 0x000000022d447824 */ /* 0x000fe200078e00ff */
[C---:B------:R-:W-:Y:S01]  /*b470*/  SHF.R.U64 R51, R43.reuse, 0x1f, R53 ;  /* 0x0000001f2b337819 */ /* 0x040fe20000001235 */
[----:B------:R-:W-:Y:S02]  /*b480*/  IMAD.SHL.U32 R5, R43, 0x2, RZ ;  /* 0x000000022b057824 */ /* 0x000fe400078e00ff */
[----:B------:R-:W-:Y:S01]  /*b490*/  IMAD.MOV.U32 R59, RZ, RZ, R2 ;  /* 0x000000ffff3b7224 */ /* 0x000fe200078e0002 */
[----:B------:R-:W-:Y:S02]  /*b4a0*/  LOP3.LUT R51, R51, 0x1, RZ, 0xc0, !PT ;  /* 0x0000000133337812 */ /* 0x000fe400078ec0ff */
[----:B------:R-:W-:Y:S02]  /*b4b0*/  LOP3.LUT R53, R69, R68, RZ, 0xfc, !PT ;  /* 0x0000004445357212 */ /* 0x000fe400078efcff */
[----:B------:R-:W-:Y:S01]  /*b4c0*/  LOP3.LUT R70, R50, R5, RZ, 0xfc, !PT ;  /* 0x0000000532467212 */ /* 0x000fe200078efcff */
[----:B------:R-:W-:Y:S01]  /*b4d0*/  IMAD.SHL.U32 R5, R46, 0x2, RZ ;  /* 0x000000022e057824 */ /* 0x000fe200078e00ff */
[----:B------:R-:W-:Y:S01]  /*b4e0*/  LOP3.LUT R68, R51, 0xfffffffe, R4, 0xf8, !PT ;  /* 0xfffffffe33447812 */ /* 0x000fe200078ef804 */
[----:B------:R-:W-:Y:S05]  /*b4f0*/  @P0 BREAK.RELIABLE B3 ;  /* 0x0000000000030942 */ /* 0x000fea0003800100 */
[----:B------:R-:W-:Y:S01]  /*b500*/  LOP3.LUT R51, R52, 0xfffffffe, R67, 0xf8, !PT ;  /* 0xfffffffe34337812 */ /* 0x000fe200078ef843 */
[----:B------:R-:W-:Y:S06]  /*b510*/  @P0 BRA `(.L_x_90) ;  /* 0x0000000000a80947 */ /* 0x000fec0003800000 */
[----:B------:R-:W0:Y:S01]  /*b520*/  LDCU UR4, c[0x3][0x6098] ;  /* 0x00cc1300ff0477ac */ /* 0x000e220008000800 */
[----:B------:R-:W-:Y:S01]  /*b530*/  SHF.L.U64.HI R59, R43, 0x1, RZ ;  /* 0x000000012b3b7819 */ /* 0x000fe200000102ff */
[----:B------:R-:W1:Y:S03]  /*b540*/  LDCU UR5, c[0x3][0x609c] ;  /* 0x00cc1380ff0577ac */ /* 0x000e660008000800 */
[----:B------:R-:W-:-:S04]  /*b550*/  LOP3.LUT R68, R59, R4, RZ, 0xfc, !PT ;  /* 0x000000043b447212 */ /* 0x000fc800078efcff */
[----:B0-----:R-:W-:Y:S01]  /*b560*/  ISETP.GT.U32.AND P0, PT, R68, UR4, PT ;  /* 0x0000000444007c0c */ /* 0x001fe2000bf04070 */
[----:B-1----:R-:W-:-:S12]  /*b570*/  IMAD.U32 R59, RZ, RZ, UR5 ;  /* 0x00000005ff3b7e24 */ /* 0x002fd8000f8e00ff */
[----:B------:R-:W-:Y:S05]  /*b580*/  @!P0 BREAK.RELIABLE B3 ;  /* 0x0000000000038942 */ /* 0x000fea0003800100 */
[----:B------:R-:W-:Y:S05]  /*b590*/  @!P0 BRA `(.L_x_90) ;  /* 0x0000000000888947 */ /* 0x000fea0003800000 */
.L_x_89:
[----:B------:R-:W-:Y:S05]  /*b5a0*/  BSYNC.RELIABLE B3 ;  /* 0x0000000000037941 */ /* 0x000fea0003800100 */
.L_x_88:
[----:B------:R-:W0:Y:S01]  /*b5b0*/  LDCU.128 UR4, c[0x3][0x6080] ;  /* 0x00cc1000ff0477ac */ /* 0x000e220008000c00 */
[----:B------:R-:W-:Y:S01]  /*b5c0*/  MOV R3, 0xffffffff ;  /* 0xffffffff00037802 */ /* 0x000fe20000000f00 */
[----:B------:R-:W-:-:S05]  /*b5d0*/  IMAD.SHL.U32 R68, R45, 0x2, RZ ;  /* 0x000000022d447824 */ /* 0x000fca00078e00ff */
[----:B------:R-:W-:Y:S02]  /*b5e0*/  LOP3.LUT R68, R69, R68, RZ, 0xfc, !PT ;  /* 0x0000004445447212 */ /* 0x000fe400078efcff */
[----:B0-----:R-:W-:-:S05]  /*b5f0*/  LEA R5, P0, R46, -UR4, 0x1 ;  /* 0x800000042e057c11 */ /* 0x001fca000f8008ff */
[----:B------:R-:W-:-:S05]  /*b600*/  IMAD.X R51, RZ, RZ, -0x1, P0 ;  /* 0xffffffffff337424 */ /* 0x000fca00000e06ff */
[----:B------:R-:W-:-:S04]  /*b610*/  SHF.R.U32.HI R51, RZ, 0x1f, R51 ;  /* 0x0000001fff337819 */ /* 0x000fc80000011633 */
[----:B------:R-:W-:Y:S01]  /*b620*/  IADD3 R72, P0, P1, R72, -UR5, -R51 ;  /* 0x8000000548487c10 */ /* 0x000fe2000f91e833 */
[----:B------:R-:W0:Y:S01]  /*b630*/  LDCU.64 UR4, c[0x3][0x6090] ;  /* 0x00cc1200ff0477ac */ /* 0x000e220008000a00 */
[----:B------:R-:W-:Y:S02]  /*b640*/  LOP3.LUT R51, R52, R67, RZ, 0xfc, !PT ;  /* 0x0000004334337212 */ /* 0x000fe400078efcff */
[----:B------:R-:W-:-:S04]  /*b650*/  IADD3.X R53, PT, PT, RZ, -0x1, R3, P0, P1 ;  /* 0xffffffffff357810 */ /* 0x000fc800007e2403 */
[----:B------:R-:W-:-:S04]  /*b660*/  SHF.R.U32.HI R53, RZ, 0x1f, R53 ;  /* 0x0000001fff357819 */ /* 0x000fc80000011635 */
[----:B------:R-:W-:-:S04]  /*b670*/  IADD3 R53, P0, P1, R68, -UR6, -R53 ;  /* 0x8000000644357c10 */ /* 0x000fc8000f91e835 */
[----:B------:R-:W-:-:S04]  /*b680*/  IADD3.X R59, PT, PT, RZ, -0x1, R3, P0, P1 ;  /* 0xffffffffff3b7810 */ /* 0x000fc800007e2403 */
[----:B------:R-:W-:Y:S01]  /*b690*/  SHF.R.U32.HI R52, RZ, 0x1f, R59 ;  /* 0x0000001fff347819 */ /* 0x000fe2000001163b */
[----:B------:R-:W-:-:S03]  /*b6a0*/  IMAD.SHL.U32 R59, R43, 0x2, RZ ;  /* 0x000000022b3b7824 */ /* 0x000fc600078e00ff */
[----:B------:R-:W-:Y:S02]  /*b6b0*/  IADD3 R51, P0, P1, R51, -UR7, -R52 ;  /* 0x8000000733337c10 */ /* 0x000fe4000f91e834 */
[----:B------:R-:W-:Y:S02]  /*b6c0*/  LOP3.LUT R59, R50, R59, RZ, 0xfc, !PT ;  /* 0x0000003b323b7212 */ /* 0x000fe400078efcff */
[----:B------:R-:W-:-:S04]  /*b6d0*/  IADD3.X R52, PT, PT, RZ, -0x1, R3, P0, P1 ;  /* 0xffffffffff347810 */ /* 0x000fc800007e2403 */
[----:B------:R-:W-:-:S04]  /*b6e0*/  SHF.R.U32.HI R52, RZ, 0x1f, R52 ;  /* 0x0000001fff347819 */ /* 0x000fc80000011634 */
[----:B0-----:R-:W-:Y:S01]  /*b6f0*/  IADD3 R15, P0, P1, R15, -UR4, -R52 ;  /* 0x800000040f0f7c10 */ /* 0x001fe2000f91e834 */
[----:B------:R-:W0:Y:S03]  /*b700*/  LDCU UR4, c[0x3][0x6098] ;  /* 0x00cc1300ff0477ac */ /* 0x000e260008000800 */
[----:B------:R-:W-:-:S04]  /*b710*/  IADD3.X R70, PT, PT, RZ, -0x1, R3, P0, P1 ;  /* 0xffffffffff467810 */ /* 0x000fc800007e2403 */
[----:B------:R-:W-:-:S04]  /*b720*/  SHF.R.U32.HI R70, RZ, 0x1f, R70 ;  /* 0x0000001fff467819 */ /* 0x000fc80000011646 */
[----:B------:R-:W-:Y:S02]  /*b730*/  IADD3 R70, P0, P1, R59, -UR5, -R70 ;  /* 0x800000053b467c10 */ /* 0x000fe4000f91e846 */
[----:B------:R-:W-:Y:S02]  /*b740*/  SHF.R.U64 R59, R43, 0x1f, RZ ;  /* 0x0000001f2b3b7819 */ /* 0x000fe400000012ff */
[----:B------:R-:W-:Y:S02]  /*b750*/  IADD3.X R50, PT, PT, RZ, -0x1, R3, P0, P1 ;  /* 0xffffffffff327810 */ /* 0x000fe400007e2403 */
[----:B------:R-:W-:Y:S02]  /*b760*/  LOP3.LUT R4, R59, R4, RZ, 0xfc, !PT ;  /* 0x000000043b047212 */ /* 0x000fe400078efcff */
[----:B------:R-:W-:-:S04]  /*b770*/  SHF.R.U32.HI R59, RZ, 0x1f, R50 ;  /* 0x0000001fff3b7819 */ /* 0x000fc80000011632 */
[----:B0-----:R-:W-:-:S04]  /*b780*/  IADD3 R68, P0, P1, R4, -UR4, -R59 ;  /* 0x8000000404447c10 */ /* 0x001fc8000f91e83b */
[----:B------:R-:W-:-:S04]  /*b790*/  IADD3.X R59, PT, PT, RZ, -0x1, R3, P0, P1 ;  /* 0xffffffffff3b7810 */ /* 0x000fc800007e2403 */
[----:B------:R-:W-:-:S04]  /*b7a0*/  SHF.R.U32.HI R59, RZ, 0x1f, R59 ;  /* 0x0000001fff3b7819 */ /* 0x000fc8000001163b */
[----:B------:R-:W-:-:S07]  /*b7b0*/  IADD3 R59, PT, PT, R2, -R9, -R59 ;  /* 0x80000009023b7210 */ /* 0x000fce0007ffe83b */
.L_x_90:
[----:B------:R-:W-:Y:S05]  /*b7c0*/  BSYNC.RECONVERGENT B2 ;  /* 0x0000000000027941 */ /* 0x000fea0003800200 */
.L_x_87:
[----:B------:R-:W-:Y:S01]  /*b7d0*/  IADD3 R4, P0, PT, -R5, R10, RZ ;  /* 0x0000000a05047210 */ /* 0x000fe20007f1e1ff */
[----:B------:R-:W-:Y:S01]  /*b7e0*/  IMAD.MOV.U32 R2, RZ, RZ, -0x1 ;  /* 0xffffffffff027424 */ /* 0x000fe200078e00ff */
[----:B------:R-:W-:Y:S03]  /*b7f0*/  BSSY.RECONVERGENT B2, `(.L_x_91) ;  /* 0x000002d000027945 */ /* 0x000fe60003800200 */
[----:B------:R-:W-:-:S05]  /*b800*/  IMAD.X R5, RZ, RZ, -0x1, P0 ;  /* 0xffffffffff057424 */ /* 0x000fca00000e06ff */
[----:B------:R-:W-:-:S04]  /*b810*/  SHF.R.U32.HI R5, RZ, 0x1f, R5 ;  /* 0x0000001fff057819 */ /* 0x000fc80000011605 */
[----:B------:R-:W-:-:S04]  /*b820*/  IADD3 R5, P0, P1, R7, -R5, -R72 ;  /* 0x8000000507057210 */ /* 0x000fc8000791e848 */
[----:B------:R-:W-:-:S04]  /*b830*/  IADD3.X R50, PT, PT, RZ, -0x1, R2, P0, P1 ;  /* 0xffffffffff327810 */ /* 0x000fc800007e2402 */
        /* <DEDUP_REMOVED lines=17> */
[----:B------:R-:W-:Y:S02]  /*b950*/  ISETP.GT.U32.AND P0, PT, R7, -0x1, PT ;  /* 0xffffffff0700780c */ /* 0x000fe40003f04070 */
[----:B------:R-:W-:-:S04]  /*b960*/  IADD3.X R3, PT, PT, RZ, -0x1, R2, P1, P2 ;  /* 0xffffffffff037810 */ /* 0x000fc80000fe4402 */
[----:B------:R-:W-:-:S13]  /*b970*/  ISETP.GT.AND.EX P0, PT, R3, -0x1, PT, P0 ;  /* 0xffffffff0300780c */ /* 0x000fda0003f04300 */
[----:B------:R-:W-:Y:S05]  /*b980*/  @P0 BRA `(.L_x_92) ;  /* 0x00000000004c0947 */ /* 0x000fea0003800000 */
[----:B------:R-:W0:Y:S02]  /*b990*/  LDCU.128 UR4, c[0x3][0x6080] ;  /* 0x00cc1000ff0477ac */ /* 0x000e240008000c00 */
[----:B0-----:R-:W-:-:S05]  /*b9a0*/  VIADD R4, R4, UR4 ;  /* 0x0000000404047c36 */ /* 0x001fca0008000000 */
[----:B------:R-:W-:-:S04]  /*b9b0*/  ISETP.GE.U32.AND P0, PT, R4, UR4, PT ;  /* 0x0000000404007c0c */ /* 0x000fc8000bf06070 */
[----:B------:R-:W-:-:S04]  /*b9c0*/  SEL R8, RZ, 0x1, P0 ;  /* 0x00000001ff087807 */ /* 0x000fc80000000000 */
[----:B------:R-:W-:Y:S01]  /*b9d0*/  IADD3 R5, P0, P1, R5, UR5, R8 ;  /* 0x0000000505057c10 */ /* 0x000fe2000f91e008 */
[----:B------:R-:W0:Y:S03]  /*b9e0*/  LDCU.64 UR4, c[0x3][0x6090] ;  /* 0x00cc1200ff0477ac */ /* 0x000e260008000a00 */
[----:B------:R-:W-:-:S04]  /*b9f0*/  IADD3.X R3, PT, PT, RZ, RZ, RZ, P0, P1 ;  /* 0x000000ffff037210 */ /* 0x000fc800007e24ff */
[----:B------:R-:W-:Y:S01]  /*ba00*/  IADD3 R50, P0, P1, R3, UR6, R50 ;  /* 0x0000000603327c10 */ /* 0x000fe2000f91e032 */
[----:B------:R-:W1:Y:S03]  /*ba10*/  LDCU UR6, c[0x3][0x6098] ;  /* 0x00cc1300ff0677ac */ /* 0x000e660008000800 */
[----:B------:R-:W-:-:S04]  /*ba20*/  IADD3.X R8, PT, PT, RZ, RZ, RZ, P0, P1 ;  /* 0x000000ffff087210 */ /* 0x000fc800007e24ff */
[----:B------:R-:W-:-:S04]  /*ba30*/  IADD3 R51, P0, P1, R8, UR7, R51 ;  /* 0x0000000708337c10 */ /* 0x000fc8000f91e033 */
[----:B------:R-:W-:-:S04]  /*ba40*/  IADD3.X R3, PT, PT, RZ, RZ, RZ, P0, P1 ;  /* 0x000000ffff037210 */ /* 0x000fc800007e24ff */
[----:B0-----:R-:W-:-:S04]  /*ba50*/  IADD3 R52, P0, P1, R3, UR4, R52 ;  /* 0x0000000403347c10 */ /* 0x001fc8000f91e034 */
[----:B------:R-:W-:-:S04]  /*ba60*/  IADD3.X R8, PT, PT, RZ, RZ, RZ, P0, P1 ;  /* 0x000000ffff087210 */ /* 0x000fc800007e24ff */
[----:B------:R-:W-:-:S04]  /*ba70*/  IADD3 R53, P0, P1, R8, UR5, R53 ;  /* 0x0000000508357c10 */ /* 0x000fc8000f91e035 */
[----:B------:R-:W-:-:S04]  /*ba80*/  IADD3.X R3, PT, PT, RZ, RZ, RZ, P0, P1 ;  /* 0x000000ffff037210 */ /* 0x000fc800007e24ff */
[----:B-1----:R-:W-:-:S04]  /*ba90*/  IADD3 R6, P0, P1, R3, UR6, R6 ;  /* 0x0000000603067c10 */ /* 0x002fc8000f91e006 */
[----:B------:R-:W-:-:S04]  /*baa0*/  IADD3.X R8, PT, PT, RZ, RZ, RZ, P0, P1 ;  /* 0x000000ffff087210 */ /* 0x000fc800007e24ff */
[----:B------:R-:W-:-:S07]  /*bab0*/  IADD3 R7, PT, PT, R7, R9, R8 ;  /* 0x0000000907077210 */ /* 0x000fce0007ffe008 */
.L_x_92:
[----:B------:R-:W-:Y:S05]  /*bac0*/  BSYNC.RECONVERGENT B2 ;  /* 0x0000000000027941 */ /* 0x000fea0003800200 */
.L_x_91:
[----:B------:R-:W-:Y:S01]  /*bad0*/  IADD3 R59, P0, PT, -R4, R46, RZ ;  /* 0x0000002e043b7210 */ /* 0x000fe20007f1e1ff */
[----:B------:R-:W-:Y:S04]  /*bae0*/  BSSY.RECONVERGENT B2, `(.L_x_93) ;  /* 0x000002d000027945 */ /* 0x000fe80003800200 */
        /* <DEDUP_REMOVED lines=21> */
[----:B------:R-:W-:Y:S02]  /*bc40*/  IADD3.X R2, PT, PT, RZ, -0x1, R2, P0, P1 ;  /* 0xffffffffff027810 */ /* 0x000fe400007e2402 */
[----:B------:R-:W-:-:S04]  /*bc50*/  ISETP.GT.U32.AND P0, PT, R49, -0x1, PT ;  /* 0xffffffff3100780c */ /* 0x000fc80003f04070 */
        /* <DEDUP_REMOVED lines=21> */
.L_x_94:
[----:B------:R-:W-:Y:S05]  /*bdb0*/  BSYNC.RECONVERGENT B2 ;  /* 0x0000000000027941 */ /* 0x000fea0003800200 */
.L_x_93:
[----:B------:R-:W-:Y:S01]  /*bdc0*/  IMAD.WIDE.U32 R10, R59, R0, RZ ;  /* 0x000000003b0a7225 */ /* 0x000fe200078e00ff */
[----:B------:R-:W-:Y:S01]  /*bdd0*/  UMOV UR4, URZ ;  /* 0x000000ff00047c82 */ /* 0x000fe20008000000 */
[----:B------:R-:W-:Y:S01]  /*bde0*/  UMOV UR5, URZ ;  /* 0x000000ff00057c82 */ /* 0x000fe20008000000 */
[----:B------:R-:W-:Y:S01]  /*bdf0*/  UMOV UR6, URZ ;  /* 0x000000ff00067c82 */ /* 0x000fe20008000000 */
[----:B------:R-:W-:Y:S01]  /*be00*/  IMAD.MOV.U32 R2, RZ, RZ, R11 ;  /* 0x000000ffff027224 */ /* 0x000fe200078e000b */
[----:B------:R-:W-:Y:S01]  /*be10*/  UMOV UR7, URZ ;  /* 0x000000ff00077c82 */ /* 0x000fe20008000000 */
[----:B------:R-:W-:Y:S01]  /*be20*/  IMAD.MOV.U32 R3, RZ, RZ, RZ ;  /* 0x000000ffff037224 */ /* 0x000fe200078e00ff */
        /* <DEDUP_REMOVED lines=15> */
[----:B------:R-:W-:Y:S02]  /*bf20*/  IMAD.X R9, RZ, RZ, RZ, P0 ;  /* 0x000000ffff097224 */ /* 0x000fe400000e06ff */
[----:B------:R-:W-:Y:S02]  /*bf30*/  VIADD R14, R13, UR6 ;  /* 0x000000060d0e7c36 */ /* 0x000fe40008000000 */
[----:B------:R-:W-:-:S04]  /*bf40*/  IMAD.WIDE.U32 R8, R60, R48, R8 ;  /* 0x000000303c087225 */ /* 0x000fc800078e0008 */
[----:B------:R-:W-:Y:S02]  /*bf50*/  VIADD R13, R9, UR4 ;  /* 0x00000004090d7c36 */ /* 0x000fe40008000000 */
[----:B------:R-:W-:Y:S02]  /*bf60*/  IMAD.MOV.U32 R9, RZ, RZ, RZ ;  /* 0x000000ffff097224 */ /* 0x000fe400078e00ff */
[----:B------:R-:W-:Y:S01]  /*bf70*/  IMAD.WIDE.U32 R14, R0, R69, R14 ;  /* 0x00000045000e7225 */ /* 0x000fe200078e000e */
[----:B------:R-:W-:-:S03]  /*bf80*/  IADD3 R12, P0, PT, R13, R12, RZ ;  /* 0x0000000c0d0c7210 */ /* 0x000fc60007f1e0ff */
[----:B------:R-:W-:-:S04]  /*bf90*/  IMAD.WIDE.U32 R8, R59, R61, R8 ;  /* 0x0000003d3b087225 */ /* 0x000fc800078e0008 */
[----:B------:R-:W-:Y:S02]  /*bfa0*/  IMAD.X R13, RZ, RZ, RZ, P0 ;  /* 0x000000ffff0d7224 */ /* 0x000fe400000e06ff */
[----:B------:R-:W-:Y:S02]  /*bfb0*/  VIADD R42, R15, UR7 ;  /* 0x000000070f2a7c36 */ /* 0x000fe40008000000 */
[----:B------:R-:W-:Y:S02]  /*bfc0*/  IMAD.MOV.U32 R43, RZ, RZ, RZ ;  /* 0x000000ffff2b7224 */ /* 0x000fe400078e00ff */
        /* <DEDUP_REMOVED lines=8> */
[----:B------:R-:W-:Y:S02]  /*c050*/  IMAD.X R13, RZ, RZ, RZ, P1 ;  /* 0x000000ffff0d7224 */ /* 0x000fe400008e06ff */
[----:B------:R-:W-:-:S04]  /*c060*/  IMAD.WIDE.U32 R46, R0, R71, R46 ;  /* 0x00000047002e7225 */ /* 0x000fc800078e002e */
[----:B------:R-:W-:Y:S02]  /*c070*/  VIADD R3, R47, UR9 ;  /* 0x000000092f037c36 */ /* 0x000fe40008000000 */
[----:B------:R-:W-:Y:S02]  /*c080*/  IMAD.X R15, RZ, RZ, RZ, P0 ;  /* 0x000000ffff0f7224 */ /* 0x000fe400000e06ff */
[----:B------:R-:W-:-:S04]  /*c090*/  IMAD.WIDE.U32 R12, R61, R48, R12 ;  /* 0x000000303d0c7225 */ /* 0x000fc800078e000c */
[----:B------:R-:W-:Y:S02]  /*c0a0*/  IMAD R0, R49, R0, R3 ;  /* 0x0000000031007224 */ /* 0x000fe400078e0203 */
[----:B------:R-:W-:-:S04]  /*c0b0*/  IMAD.WIDE.U32 R14, R60, R68, R14 ;  /* 0x000000443c0e7225 */ /* 0x000fc800078e000e */
[----:B------:R-:W-:Y:S02]  /*c0c0*/  VIADD R3, R13, UR4 ;  /* 0x000000040d037c36 */ /* 0x000fe40008000000 */
[----:B------:R-:W-:Y:S02]  /*c0d0*/  VIADD R15, R15, UR6 ;  /* 0x000000060f0f7c36 */ /* 0x000fe40008000000 */
[----:B------:R-:W-:Y:S01]  /*c0e0*/  IMAD.MOV.U32 R13, RZ, RZ, RZ ;  /* 0x000000ffff0d7224 */ /* 0x000fe200078e00ff */
[----:B------:R-:W-:Y:S01]  /*c0f0*/  IADD3 R14, P1, PT, R3, R14, RZ ;  /* 0x0000000e030e7210 */ /* 0x000fe20007f3e0ff */
[----:B------:R-:W-:Y:S01]  /*c100*/  IMAD.MOV.U32 R11, RZ, RZ, R2 ;  /* 0x000000ffff0b7224 */ /* 0x000fe200078e0002 */
[----:B------:R-:W-:Y:S01]  /*c110*/  IADD3 R42, P0, PT, R15, R42, RZ ;  /* 0x0000002a0f2a7210 */ /* 0x000fe20007f1e0ff */
[----:B------:R-:W-:Y:S01]  /*c120*/  IMAD.WIDE.U32 R12, R59, R62, R12 ;  /* 0x0000003e3b0c7225 */ /* 0x000fe200078e000c */
[----:B------:R-:W-:-:S03]  /*c130*/  IADD3.X R15, PT, PT, RZ, RZ, RZ, P1, !PT ;  /* 0x000000ffff0f7210 */ /* 0x000fc60000ffe4ff */
[----:B------:R-:W-:Y:S02]  /*c140*/  IMAD.X R43, RZ, RZ, RZ, P0 ;  /* 0x000000ffff2b7224 */ /* 0x000fe400000e06ff */
[----:B------:R-:W-:-:S04]  /*c150*/  IMAD.WIDE.U32 R14, R61, R67, R14 ;  /* 0x000000433d0e7225 */ /* 0x000fc800078e000e */
[----:B------:R-:W-:Y:S02]  /*c160*/  VIADD R3, R13, UR9 ;  /* 0x000000090d037c36 */ /* 0x000fe40008000000 */
[----:B------:R-:W-:Y:S02]  /*c170*/  VIADD R15, R15, UR5 ;  /* 0x000000050f0f7c36 */ /* 0x000fe40008000000 */
[----:B------:R-:W-:Y:S01]  /*c180*/  IMAD.WIDE.U32 R42, R60, R69, R42 ;  /* 0x000000453c2a7225 */ /* 0x000fe200078e002a */
[----:B------:R-:W-:-:S03]  /*c190*/  IADD3 R14, P1, PT, R3, R14, RZ ;  /* 0x0000000e030e7210 */ /* 0x000fc60007f3e0ff */
[----:B------:R-:W-:Y:S01]  /*c1a0*/  VIADD R47, R43, UR7 ;  /* 0x000000072b2f7c36 */ /* 0x000fe20008000000 */
[----:B------:R-:W-:Y:S01]  /*c1b0*/  IADD3 R42, P0, PT, R15, R42, RZ ;  /* 0x0000002a0f2a7210 */ /* 0x000fe20007f1e0ff */
[----:B------:R-:W-:Y:S02]  /*c1c0*/  IMAD.X R15, RZ, RZ, RZ, P1 ;  /* 0x000000ffff0f7224 */ /* 0x000fe400008e06ff */
[----:B------:R-:W-:Y:S02]  /*c1d0*/  IMAD.MOV.U32 R9, RZ, RZ, R53 ;  /* 0x000000ffff097224 */ /* 0x000fe400078e0035 */
        /* <DEDUP_REMOVED lines=11> */
[----:B------:R-:W-:Y:S01]  /*c290*/  IMAD.X R43, RZ, RZ, RZ, P1 ;  /* 0x000000ffff2b7224 */ /* 0x000fe200008e06ff */
[----:B------:R-:W-:Y:S01]  /*c2a0*/  IADD3 R0, PT, PT, R0, UR8, R47 ;  /* 0x0000000800007c10 */ /* 0x000fe2000fffe02f */
        /* <DEDUP_REMOVED lines=9> */
[----:B------:R-:W-:Y:S02]  /*c340*/  IMAD.X R43, RZ, RZ, RZ, P1 ;  /* 0x000000ffff2b7224 */ /* 0x000fe400008e06ff */
[----:B------:R-:W-:Y:S01]  /*c350*/  IMAD.MOV.U32 R0, RZ, RZ, R8 ;  /* 0x000000ffff007224 */ /* 0x000fe200078e0008 */
        /* <DEDUP_REMOVED lines=15> */
[----:B------:R-:W-:Y:S02]  /*c450*/  IMAD.MOV.U32 R8, RZ, RZ, R52 ;  /* 0x000000ffff087224 */ /* 0x000fe400078e0034 */
[----:B------:R-:W-:Y:S01]  /*c460*/  IMAD.MOV.U32 R3, RZ, RZ, R51 ;  /* 0x000000ffff037224 */ /* 0x000fe200078e0033 */
[----:B------:R-:W-:Y:S01]  /*c470*/  IADD3 R71, PT, PT, R71, UR5, R45 ;  /* 0x0000000547477c10 */ /* 0x000fe2000fffe02d */
[----:B------:R-:W-:Y:S02]  /*c480*/  IMAD.X R45, RZ, RZ, RZ, P0 ;  /* 0x000000ffff2d7224 */ /* 0x000fe400000e06ff */
[----:B------:R-:W-:Y:S02]  /*c490*/  IMAD.MOV.U32 R2, RZ, RZ, R50 ;  /* 0x000000ffff027224 */ /* 0x000fe400078e0032 */
[----:B------:R-:W-:-:S02]  /*c4a0*/  IMAD R71, R63, R68, R71 ;  /* 0x000000443f477224 */ /* 0x000fc400078e0247 */
[----:B------:R-:W-:-:S05]  /*c4b0*/  IMAD.WIDE.U32 R44, R64, R48, R44 ;  /* 0x00000030402c7225 */ /* 0x000fca00078e002c */
[----:B------:R-:W-:Y:S01]  /*c4c0*/  IADD3 R71, PT, PT, R71, UR4, R45 ;  /* 0x0000000447477c10 */ /* 0x000fe2000fffe02d */
[----:B------:R-:W-:-:S04]  /*c4d0*/  IMAD.MOV.U32 R45, RZ, RZ, RZ ;  /* 0x000000ffff2d7224 */ /* 0x000fc800078e00ff */
[----:B------:R-:W-:Y:S02]  /*c4e0*/  IMAD R71, R64, R67, R71 ;  /* 0x0000004340477224 */ /* 0x000fe400078e0247 */
[----:B------:R-:W-:-:S05]  /*c4f0*/  IMAD.WIDE.U32 R44, R59, R65, R44 ;  /* 0x000000413b2c7225 */ /* 0x000fca00078e002c */
[----:B------:R-:W-:-:S05]  /*c500*/  IADD3 R71, PT, PT, R71, UR4, R45 ;  /* 0x0000000447477c10 */ /* 0x000fca000fffe02d */
[----:B------:R-:W-:-:S04]  /*c510*/  IMAD R71, R65, R48, R71 ;  /* 0x0000003041477224 */ /* 0x000fc800078e0247 */
[----:B------:R-:W-:-:S07]  /*c520*/  IMAD R59, R59, R66, R71 ;  /* 0x000000423b3b7224 */ /* 0x000fce00078e0247 */
.L_x_99:
        /* <DEDUP_REMOVED lines=41> */
.L_x_97:
[----:B------:R-:W-:Y:S05]  /*c7c0*/  BSYNC.RELIABLE B3 ;  /* 0x0000000000037941 */ /* 0x000fea0003800100 */
.L_x_96:
        /* <DEDUP_REMOVED lines=27> */
.L_x_98:
[----:B------:R-:W-:Y:S05]  /*c980*/  BSYNC.RECONVERGENT B2 ;  /* 0x0000000000027941 */ /* 0x000fea0003800200 */
.L_x_95:
[----:B------:R-:W-:Y:S01]  /*c990*/  SHF.L.U64.HI R52, R24, 0x1, R17 ;  /* 0x0000000118347819 */ /* 0x000fe20000010211 */
[----:B------:R-:W-:Y:S01]  /*c9a0*/  HFMA2 R17, -RZ, RZ, 0, 0 ;  /* 0x00000000ff117431 */ /* 0x000fe200000001ff */
[----:B------:R-:W-:Y:S01]  /*c9b0*/  SHF.R.U64 R48, R22, 0x1f, R16 ;  /* 0x0000001f16307819 */ /* 0x000fe20000001210 */
        /* <DEDUP_REMOVED lines=8> */
[----:B------:R-:W-:Y:S01]  /*ca40*/  IMAD.SHL.U32 R22, R55, 0x2, RZ ;  /* 0x0000000237167824 */ /* 0x000fe200078e00ff */
[----:B------:R-:W-:Y:S01]  /*ca50*/  SHF.L.U64.HI R43, R25, 0x1, R18 ;  /* 0x00000001192b7819 */ /* 0x000fe20000010212 */
[----:B------:R-:W-:Y:S01]  /*ca60*/  IMAD.WIDE.U32 R48, R58, 0x2, R16 ;  /* 0x000000023a307825 */ /* 0x000fe200078e0010 */
[----:B------:R-:W-:Y:S01]  /*ca70*/  SHF.L.U64.HI R50, R54, 0x1, R19 ;  /* 0x0000000136327819 */ /* 0x000fe20000010213 */
[----:B------:R-:W-:Y:S01]  /*ca80*/  BSSY.RECONVERGENT B2, `(.L_x_100) ;  /* 0x0000039000027945 */ /* 0x000fe20003800200 */
[----:B------:R-:W-:Y:S01]  /*ca90*/  SHF.L.U64.HI R45, R55, 0x1, R20 ;  /* 0x00000001372d7819 */ /* 0x000fe20000010214 */
[----:B------:R-:W-:Y:S01]  /*caa0*/  IMAD.SHL.U32 R20, R56, 0x2, RZ ;  /* 0x0000000238147824 */ /* 0x000fe200078e00ff */
[C---:B------:R-:W-:Y:S01]  /*cab0*/  ISETP.GT.U32.AND P0, PT, R48.reuse, R46, PT ;  /* 0x0000002e3000720c */ /* 0x040fe20003f04070 */
[----:B------:R-:W-:Y:S01]  /*cac0*/  BSSY.RELIABLE B3, `(.L_x_101) ;  /* 0x000001a000037945 */ /* 0x000fe20003800100 */
[----:B------:R-:W-:-:S02]  /*cad0*/  ISETP.GT.U32.AND P1, PT, R48, -0x1, PT ;  /* 0xffffffff3000780c */ /* 0x000fc40003f24070 */
[----:B------:R-:W-:Y:S01]  /*cae0*/  SHF.L.U64.HI R47, R56, 0x1, R21 ;  /* 0x00000001382f7819 */ /* 0x000fe20000010215 */
[----:B------:R-:W-:Y:S01]  /*caf0*/  IMAD.SHL.U32 R21, R57, 0x2, RZ ;  /* 0x0000000239157824 */ /* 0x000fe200078e00ff */
[----:B------:R-:W-:Y:S02]  /*cb00*/  ISETP.GT.U32.OR.EX P0, PT, R49, RZ, P0, P1 ;  /* 0x000000ff3100720c */ /* 0x000fe40000704510 */
[----:B------:R-:W-:Y:S02]  /*cb10*/  LOP3.LUT R52, R52, 0x1, RZ, 0xc0, !PT ;  /* 0x0000000134347812 */ /* 0x000fe400078ec0ff */
[----:B------:R-:W-:Y:S02]  /*cb20*/  LOP3.LUT R43, R43, 0x1, RZ, 0xc0, !PT ;  /* 0x000000012b2b7812 */ /* 0x000fe400078ec0ff */
[----:B------:R-:W-:Y:S02]  /*cb30*/  LOP3.LUT R50, R50, 0x1, RZ, 0xc0, !PT ;  /* 0x0000000132327812 */ /* 0x000fe400078ec0ff */
[----:B------:R-:W-:-:S02]  /*cb40*/  LOP3.LUT R45, R45, 0x1, RZ, 0xc0, !PT ;  /* 0x000000012d2d7812 */ /* 0x000fc400078ec0ff */
[----:B------:R-:W-:Y:S02]  /*cb50*/  LOP3.LUT R47, R47, 0x1, RZ, 0xc0, !PT ;  /* 0x000000012f2f7812 */ /* 0x000fe400078ec0ff */
[----:B------:R-:W-:Y:S02]  /*cb60*/  LOP3.LUT R24, R52, 0xfffffffe, R24, 0xf8, !PT ;  /* 0xfffffffe34187812 */ /* 0x000fe400078ef818 */
[----:B------:R-:W-:Y:S02]  /*cb70*/  LOP3.LUT R23, R43, 0xfffffffe, R23, 0xf8, !PT ;  /* 0xfffffffe2b177812 */ /* 0x000fe400078ef817 */
[----:B------:R-:W-:Y:S02]  /*cb80*/  LOP3.LUT R22, R50, 0xfffffffe, R22, 0xf8, !PT ;  /* 0xfffffffe32167812 */ /* 0x000fe400078ef816 */
[----:B------:R-:W-:Y:S02]  /*cb90*/  LOP3.LUT R20, R45, 0xfffffffe, R20, 0xf8, !PT ;  /* 0xfffffffe2d147812 */ /* 0x000fe400078ef814 */
[----:B------:R-:W-:Y:S01]  /*cba0*/  LOP3.LUT R21, R47, 0xfffffffe, R21, 0xf8, !PT ;  /* 0xfffffffe2f157812 */ /* 0x000fe200078ef815 */
[----:B------:R-:W-:Y:S06]  /*cbb0*/  @P0 BRA `(.L_x_102) ;  /* 0x0000000000280947 */ /* 0x000fec0003800000 */
        /* <DEDUP_REMOVED lines=10> */
.L_x_102:
[----:B------:R-:W-:Y:S05]  /*cc60*/  BSYNC.RELIABLE B3 ;  /* 0x0000000000037941 */ /* 0x000fea0003800100 */
.L_x_101:
        /* <DEDUP_REMOVED lines=26> */
.L_x_103:
[----:B------:R-:W-:Y:S05]  /*ce10*/  BSYNC.RECONVERGENT B2 ;  /* 0x0000000000027941 */ /* 0x000fea0003800200 */
.L_x_100:
[----:B------:R-:W-:Y:S01]  /*ce20*/  SHF.L.U64.HI R18, R21, 0x1, R16 ;  /* 0x0000000115127819 */ /* 0x000fe20000010210 */
[C---:B------:R-:W-:Y:S01]  /*ce30*/  IMAD.SHL.U32 R19, R13.reuse, 0x2, RZ ;  /* 0x000000020d137824 */ /* 0x040fe200078e00ff */
[----:B------:R-:W-:Y:S01]  /*ce40*/  SHF.R.U32.HI R16, RZ, 0x1f, R15 ;  /* 0x0000001fff107819 */ /* 0x000fe2000001160f */
[----:B------:R-:W-:Y:S01]  /*ce50*/  BSSY.RECONVERGENT B2, `(.L_x_104) ;  /* 0x0000045000027945 */ /* 0x000fe20003800200 */
[----:B------:R-:W-:Y:S01]  /*ce60*/  SHF.L.U64.HI R25, R13, 0x1, R52 ;  /* 0x000000010d197819 */ /* 0x000fe20000010234 */
[----:B------:R-:W-:Y:S01]  /*ce70*/  IMAD.SHL.U32 R52, R24, 0x2, RZ ;  /* 0x0000000218347824 */ /* 0x000fe200078e00ff */
[----:B------:R-:W-:Y:S01]  /*ce80*/  LOP3.LUT R18, R18, 0x1, RZ, 0xc0, !PT ;  /* 0x0000000112127812 */ /* 0x000fe200078ec0ff */
[----:B------:R-:W-:Y:S01]  /*ce90*/  BSSY.RELIABLE B3, `(.L_x_105) ;  /* 0x0000026000037945 */ /* 0x000fe20003800100 */
[----:B------:R-:W-:Y:S01]  /*cea0*/  LOP3.LUT R13, R16, 0xfffffffe, R19, 0xf8, !PT ;  /* 0xfffffffe100d7812 */ /* 0x000fe200078ef813 */
[----:B------:R-:W-:Y:S01]  /*ceb0*/  IMAD.MOV.U32 R19, RZ, RZ, RZ ;  /* 0x000000ffff137224 */ /* 0x000fe200078e00ff */
[C---:B------:R-:W-:Y:S01]  /*cec0*/  SHF.L.U64.HI R48, R23.reuse, 0x1, R50 ;  /* 0x0000000117307819 */ /* 0x040fe20000010232 */
[----:B------:R-:W-:Y:S01]  /*ced0*/  IMAD.SHL.U32 R23, R23, 0x2, RZ ;  /* 0x0000000217177824 */ /* 0x000fe200078e00ff */
[----:B------:R-:W-:Y:S01]  /*cee0*/  SHF.L.U64.HI R43, R24, 0x1, R43 ;  /* 0x00000001182b7819 */ /* 0x000fe2000001022b */
[----:B------:R-:W-:Y:S01]  /*cef0*/  IMAD.WIDE.U32 R16, R17, 0x2, R18 ;  /* 0x0000000211107825 */ /* 0x000fe200078e0012 */
[----:B------:R-:W-:-:S02]  /*cf00*/  SHF.L.U64.HI R45, R22, 0x1, R45 ;  /* 0x00000001162d7819 */ /* 0x000fc4000001022d */
[C---:B------:R-:W-:Y:S01]  /*cf10*/  SHF.L.U64.HI R50, R20.reuse, 0x1, R47 ;  /* 0x0000000114327819 */ /* 0x040fe2000001022f */
[----:B------:R-:W-:Y:S01]  /*cf20*/  IMAD.SHL.U32 R24, R20, 0x2, RZ ;  /* 0x0000000214187824 */ /* 0x000fe200078e00ff */
[----:B------:R-:W-:Y:S01]  /*cf30*/  ISETP.GT.U32.AND P0, PT, R16, R46, PT ;  /* 0x0000002e1000720c */ /* 0x000fe20003f04070 */
[----:B------:R-:W-:Y:S01]  /*cf40*/  IMAD.SHL.U32 R22, R22, 0x2, RZ ;  /* 0x0000000216167824 */ /* 0x000fe200078e00ff */
[----:B------:R-:W-:Y:S01]  /*cf50*/  ISETP.GT.U32.AND P1, PT, R16, -0x1, PT ;  /* 0xffffffff1000780c */ /* 0x000fe20003f24070 */
[----:B------:R-:W-:Y:S01]  /*cf60*/  IMAD.SHL.U32 R20, R21, 0x2, RZ ;  /* 0x0000000215147824 */ /* 0x000fe200078e00ff */
[----:B------:R-:W-:Y:S01]  /*cf70*/  LOP3.LUT R25, R25, 0x1, RZ, 0xc0, !PT ;  /* 0x0000000119197812 */ /* 0x000fe200078ec0ff */
[----:B------:R-:W-:Y:S01]  /*cf80*/  IMAD.SHL.U32 R15, R15, 0x2, RZ ;  /* 0x000000020f0f7824 */ /* 0x000fe200078e00ff */
[----:B------:R-:W-:Y:S02]  /*cf90*/  ISETP.GT.U32.OR.EX P0, PT, R17, RZ, P0, P1 ;  /* 0x000000ff1100720c */ /* 0x000fe40000704510 */
[----:B------:R-:W-:-:S02]  /*cfa0*/  LOP3.LUT R43, R43, 0x1, RZ, 0xc0, !PT ;  /* 0x000000012b2b7812 */ /* 0x000fc400078ec0ff */
[----:B------:R-:W-:Y:S02]  /*cfb0*/  LOP3.LUT R48, R48, 0x1, RZ, 0xc0, !PT ;  /* 0x0000000130307812 */ /* 0x000fe400078ec0ff */
[----:B------:R-:W-:Y:S02]  /*cfc0*/  LOP3.LUT R45, R45, 0x1, RZ, 0xc0, !PT ;  /* 0x000000012d2d7812 */ /* 0x000fe400078ec0ff */
[----:B------:R-:W-:Y:S02]  /*cfd0*/  LOP3.LUT R50, R50, 0x1, RZ, 0xc0, !PT ;  /* 0x0000000132327812 */ /* 0x000fe400078ec0ff */
[----:B------:R-:W-:Y:S02]  /*cfe0*/  LOP3.LUT R52, R25, 0xfffffffe, R52, 0xf8, !PT ;  /* 0xfffffffe19347812 */ /* 0x000fe400078ef834 */
[----:B------:R-:W-:Y:S02]  /*cff0*/  LOP3.LUT R23, R43, 0xfffffffe, R23, 0xf8, !PT ;  /* 0xfffffffe2b177812 */ /* 0x000fe400078ef817 */
[----:B------:R-:W-:-:S02]  /*d000*/  LOP3.LUT R22, R48, 0xfffffffe, R22, 0xf8, !PT ;  /* 0xfffffffe30167812 */ /* 0x000fc400078ef816 */
        /* <DEDUP_REMOVED lines=14> */
.L_x_106:
[----:B------:R-:W-:Y:S05]  /*d0f0*/  BSYNC.RELIABLE B3 ;  /* 0x0000000000037941 */ /* 0x000fea0003800100 */
.L_x_105:
        /* <DEDUP_REMOVED lines=26> */
.L_x_107:
[----:B------:R-:W-:Y:S05]  /*d2a0*/  BSYNC.RECONVERGENT B2 ;  /* 0x0000000000027941 */ /* 0x000fea0003800200 */
.L_x_104:
[----:B------:R-:W-:Y:S01]  /*d2b0*/  IMAD.SHL.U32 R17, R13, 0x2, RZ ;  /* 0x000000020d117824 */ /* 0x000fe200078e00ff */
[C---:B------:R-:W-:Y:S01]  /*d2c0*/  SHF.L.U64.HI R16, R20.reuse, 0x1, R18 ;  /* 0x0000000114107819 */ /* 0x040fe20000010212 */
[----:B------:R-:W-:Y:S01]  /*d2d0*/  IMAD.SHL.U32 R20, R20, 0x2, RZ ;  /* 0x0000000214147824 */ /* 0x000fe200078e00ff */
[----:B------:R-:W-:Y:S01]  /*d2e0*/  SHF.R.U32.HI R18, RZ, 0x1f, R15 ;  /* 0x0000001fff127819 */ /* 0x000fe2000001160f */
[----:B------:R-:W-:Y:S01]  /*d2f0*/  BSSY.RECONVERGENT B2, `(.L_x_108) ;  /* 0x0000043000027945 */ /* 0x000fe20003800200 */
[----:B------:R-:W-:-:S03]  /*d300*/  LOP3.LUT R16, R16, 0x1, RZ, 0xc0, !PT ;  /* 0x0000000110107812 */ /* 0x000fc600078ec0ff */
[----:B------:R-:W-:Y:S01]  /*d310*/  BSSY.RELIABLE B3, `(.L_x_109) ;  /* 0x0000026000037945 */ /* 0x000fe20003800100 */
[----:B------:R-:W-:Y:S01]  /*d320*/  LOP3.LUT R18, R18, 0xfffffffe, R17, 0xf8, !PT ;  /* 0xfffffffe12127812 */ /* 0x000fe200078ef811 */
[----:B------:R-:W-:Y:S01]  /*d330*/  IMAD.MOV.U32 R17, RZ, RZ, RZ ;  /* 0x000000ffff117224 */ /* 0x000fe200078e00ff */
[----:B------:R-:W-:Y:S01]  /*d340*/  SHF.L.U64.HI R24, R13, 0x1, R24 ;  /* 0x000000010d187819 */ /* 0x000fe20000010218 */
[----:B------:R-:W-:Y:S01]  /*d350*/  IMAD.SHL.U32 R13, R52, 0x2, RZ ;  /* 0x00000002340d7824 */ /* 0x000fe200078e00ff */
[----:B------:R-:W-:Y:S01]  /*d360*/  SHF.L.U64.HI R25, R23, 0x1, R48 ;  /* 0x0000000117197819 */ /* 0x000fe20000010230 */
[----:B------:R-:W-:Y:S01]  /*d370*/  IMAD.WIDE.U32 R16, R19, 0x2, R16 ;  /* 0x0000000213107825 */ /* 0x000fe200078e0010 */
[----:B------:R-:W-:Y:S02]  /*d380*/  LOP3.LUT R24, R24, 0x1, RZ, 0xc0, !PT ;  /* 0x0000000118187812 */ /* 0x000fe400078ec0ff */
[----:B------:R-:W-:Y:S01]  /*d390*/  SHF.L.U64.HI R43, R52, 0x1, R43 ;  /* 0x00000001342b7819 */ /* 0x000fe2000001022b */
[----:B------:R-:W-:Y:S01]  /*d3a0*/  IMAD.SHL.U32 R48, R23, 0x2, RZ ;  /* 0x0000000217307824 */ /* 0x000fe200078e00ff */
[C---:B------:R-:W-:Y:S01]  /*d3b0*/  ISETP.GT.U32.AND P0, PT, R16.reuse, R46, PT ;  /* 0x0000002e1000720c */ /* 0x040fe20003f04070 */
[----:B------:R-:W-:Y:S01]  /*d3c0*/  IMAD.SHL.U32 R15, R15, 0x2, RZ ;  /* 0x000000020f0f7824 */ /* 0x000fe200078e00ff */
[----:B------:R-:W-:-:S02]  /*d3d0*/  ISETP.GT.U32.AND P1, PT, R16, -0x1, PT ;  /* 0xffffffff1000780c */ /* 0x000fc40003f24070 */
[----:B------:R-:W-:Y:S02]  /*d3e0*/  SHF.L.U64.HI R23, R22, 0x1, R45 ;  /* 0x0000000116177819 */ /* 0x000fe4000001022d */
[----:B------:R-:W-:Y:S02]  /*d3f0*/  ISETP.GT.U32.OR.EX P0, PT, R17, RZ, P0, P1 ;  /* 0x000000ff1100720c */ /* 0x000fe40000704510 */
[----:B------:R-:W-:Y:S02]  /*d400*/  SHF.L.U64.HI R19, R21, 0x1, R50 ;  /* 0x0000000115137819 */ /* 0x000fe40000010232 */
[----:B------:R-:W-:Y:S01]  /*d410*/  LOP3.LUT R13, R24, 0xfffffffe, R13, 0xf8, !PT ;  /* 0xfffffffe180d7812 */ /* 0x000fe200078ef80d */
[----:B------:R-:W-:Y:S01]  /*d420*/  IMAD.SHL.U32 R24, R22, 0x2, RZ ;  /* 0x0000000216187824 */ /* 0x000fe200078e00ff */
[----:B------:R-:W-:Y:S01]  /*d430*/  LOP3.LUT R43, R43, 0x1, RZ, 0xc0, !PT ;  /* 0x000000012b2b7812 */ /* 0x000fe200078ec0ff */
[----:B------:R-:W-:Y:S01]  /*d440*/  IMAD.SHL.U32 R22, R21, 0x2, RZ ;  /* 0x0000000215167824 */ /* 0x000fe200078e00ff */
        /* <DEDUP_REMOVED lines=14> */
[----:B0-----:R-:W-:Y:S02]  /*d530*/  ISETP.GT.U32.AND P0, PT, R21, UR4, PT ;  /* 0x0000000415007c0c */ /* 0x001fe4000bf04070 */
[----:B-1----:R-:W-:-:S11]  /*d540*/  MOV R20, UR5 ;  /* 0x0000000500147c02 */ /* 0x002fd60008000f00 */
[----:B------:R-:W-:Y:S05]  /*d550*/  @!P0 BREAK.RELIABLE B3 ;  /* 0x0000000000038942 */ /* 0x000fea0003800100 */
[----:B------:R-:W-:Y:S05]  /*d560*/  @!P0 BRA `(.L_x_111) ;  /* 0x00000000006c8947 */ /* 0x000fea0003800000 */
.L_x_110:
[----:B------:R-:W-:Y:S05]  /*d570*/  BSYNC.RELIABLE B3 ;  /* 0x0000000000037941 */ /* 0x000fea0003800100 */
.L_x_109:
        /* <DEDUP_REMOVED lines=26> */
.L_x_111:
[----:B------:R-:W-:Y:S05]  /*d720*/  BSYNC.RECONVERGENT B2 ;  /* 0x0000000000027941 */ /* 0x000fea0003800200 */
.L_x_108:
        /* <DEDUP_REMOVED lines=14> */
[----:B------:R-:W-:Y:S01]  /*d810*/  IADD3 R19, P0, P1, R14, -R19, -R24 ;  /* 0x800000130e137210 */ /* 0x000fe2000791e818 */
[----:B------:R-:W-:-:S03]  /*d820*/  IMAD.WIDE.U32 R14, R26, R34, RZ ;  /* 0x000000221a0e7225 */ /* 0x000fc600078e00ff */
        /* <DEDUP_REMOVED lines=32> */
.L_x_113:
[----:B------:R-:W-:Y:S05]  /*da30*/  BSYNC.RECONVERGENT B2 ;  /* 0x0000000000027941 */ /* 0x000fea0003800200 */
.L_x_112:
[----:B------:R-:W-:Y:S01]  /*da40*/  UMOV UR4, URZ ;  /* 0x000000ff00047c82 */ /* 0x000fe20008000000 */
[----:B------:R-:W-:Y:S01]  /*da50*/  IMAD.MOV.U32 R21, RZ, RZ, RZ ;  /* 0x000000ffff157224 */ /* 0x000fe200078e00ff */
[----:B------:R-:W-:Y:S01]  /*da60*/  UMOV UR5, URZ ;  /* 0x000000ff00057c82 */ /* 0x000fe20008000000 */
[----:B------:R-:W-:Y:S01]  /*da70*/  VIADD R20, R15, UR4 ;  /* 0x000000040f147c36 */ /* 0x000fe20008000000 */
[----:B------:R-:W-:Y:S01]  /*da80*/  UMOV UR6, URZ ;  /* 0x000000ff00067c82 */ /* 0x000fe20008000000 */
[----:B------:R-:W-:Y:S01]  /*da90*/  IMAD.MOV.U32 R17, RZ, RZ, RZ ;  /* 0x000000ffff117224 */ /* 0x000fe200078e00ff */
[----:B------:R-:W-:Y:S01]  /*daa0*/  UMOV UR7, URZ ;  /* 0x000000ff00077c82 */ /* 0x000fe20008000000 */
[----:B------:R-:W-:Y:S01]  /*dab0*/  IMAD.WIDE.U32 R12, R34, R27, R20 ;  /* 0x0000001b220c7225 */ /* 0x000fe200078e0014 */
[----:B------:R-:W-:Y:S01]  /*dac0*/  UMOV UR8, URZ ;  /* 0x000000ff00087c82 */ /* 0x000fe20008000000 */
[----:B------:R-:W-:Y:S01]  /*dad0*/  UMOV UR9, URZ ;  /* 0x000000ff00097c82 */ /* 0x000fe20008000000 */
[----:B------:R-:W-:Y:S01]  /*dae0*/  UMOV UR10, URZ ;  /* 0x000000ff000a7c82 */ /* 0x000fe20008000000 */
[----:B------:R-:W-:Y:S01]  /*daf0*/  IMAD.MOV.U32 R16, RZ, RZ, R12 ;  /* 0x000000ffff107224 */ /* 0x000fe200078e000c */
[----:B------:R-:W-:Y:S01]  /*db00*/  BSSY.RECONVERGENT B2, `(.L_x_114) ;  /* 0x00000b7000027945 */ /* 0x000fe20003800200 */
[----:B------:R-:W-:-:S02]  /*db10*/  VIADD R22, R13, UR5 ;  /* 0x000000050d167c36 */ /* 0x000fc40008000000 */
[----:B------:R-:W-:-:S04]  /*db20*/  IMAD.WIDE.U32 R16, R35, R26, R16 ;  /* 0x0000001a23107225 */ /* 0x000fc800078e0010 */
[----:B------:R-:W-:Y:S02]  /*db30*/  IMAD.MOV.U32 R23, RZ, RZ, RZ ;  /* 0x000000ffff177224 */ /* 0x000fe400078e00ff */
        /* <DEDUP_REMOVED lines=31> */
[----:B------:R-:W-:Y:S01]  /*dd30*/  IMAD.MOV.U32 R24, RZ, RZ, R44 ;  /* 0x000000ffff187224 */ /* 0x000fe200078e002c */
[----:B------:R-:W-:Y:S01]  /*dd40*/  IADD3 R46, P0, PT, R47, R12, RZ ;  /* 0x0000000c2f2e7210 */ /* 0x000fe20007f1e0ff */
[----:B------:R-:W-:Y:S01]  /*dd50*/  IMAD.MOV.U32 R25, RZ, RZ, RZ ;  /* 0x000000ffff197224 */ /* 0x000fe200078e00ff */
[----:B------:R-:W-:Y:S01]  /*dd60*/  IADD3 R12, PT, PT, R13, UR9, RZ ;  /* 0x000000090d0c7c10 */ /* 0x000fe2000fffe0ff */
        /* <DEDUP_REMOVED lines=9> */
[----:B------:R-:W-:Y:S02]  /*de00*/  VIADD R47, R47, UR8 ;  /* 0x000000082f2f7c36 */ /* 0x000fe40008000000 */
        /* <DEDUP_REMOVED lines=23> */
[----:B------:R-:W-:Y:S02]  /*df80*/  IMAD R33, R34, R33, R23 ;  /* 0x0000002122217224 */ /* 0x000fe400078e0217 */
[----:B------:R-:W-:Y:S02]  /*df90*/  VIADD R49, R51, UR6 ;  /* 0x0000000633317c36 */ /* 0x000fe40008000000 */
[----:B------:R-:W-:Y:S01]  /*dfa0*/  IMAD.X R51, RZ, RZ, RZ, P1 ;  /* 0x000000ffff337224 */ /* 0x000fe200008e06ff */
[----:B------:R-:W-:Y:S01]  /*dfb0*/  IADD3 R33, PT, PT, R33, UR9, R47 ;  /* 0x0000000921217c10 */ /* 0x000fe2000fffe02f */
[----:B------:R-:W-:Y:S01]  /*dfc0*/  IMAD.MOV.U32 R25, RZ, RZ, R14 ;  /* 0x000000ffff197224 */ /* 0x000fe200078e000e */
[----:B------:R-:W-:Y:S01]  /*dfd0*/  IADD3 R48, P0, PT, R49, R44, RZ ;  /* 0x0000002c31307210 */ /* 0x000fe20007f1e0ff */
[----:B------:R-:W-:-:S04]  /*dfe0*/  IMAD.WIDE.U32 R46, R38, R27, R50 ;  /* 0x0000001b262e7225 */ /* 0x000fc800078e0032 */
[----:B------:R-:W-:Y:S02]  /*dff0*/  IMAD R33, R35, R32, R33 ;  /* 0x0000002023217224 */ /* 0x000fe400078e0221 */
[----:B------:R-:W-:Y:S02]  /*e000*/  IMAD.X R49, RZ, RZ, RZ, P0 ;  /* 0x000000ffff317224 */ /* 0x000fe400000e06ff */
[----:B------:R-:W-:Y:S01]  /*e010*/  VIADD R23, R47, UR5 ;  /* 0x000000052f177c36 */ /* 0x000fe20008000000 */
[----:B------:R-:W-:Y:S01]  /*e020*/  IADD3 R33, PT, PT, R33, UR8, R45 ;  /* 0x0000000821217c10 */ /* 0x000fe2000fffe02d */
[----:B------:R-:W-:-:S04]  /*e030*/  IMAD.WIDE.U32 R34, R37, R29, R48 ;  /* 0x0000001d25227225 */ /* 0x000fc800078e0030 */
[----:B------:R-:W-:Y:S01]  /*e040*/  IMAD R31, R36, R31, R33 ;  /* 0x0000001f241f7224 */ /* 0x000fe200078e0221 */
[----:B------:R-:W-:Y:S01]  /*e050*/  IADD3 R44, P0, PT, R23, R34, RZ ;  /* 0x00000022172c7210 */ /* 0x000fe20007f1e0ff */
[----:B------:R-:W-:Y:S02]  /*e060*/  IMAD.MOV.U32 R32, RZ, RZ, R46 ;  /* 0x000000ffff207224 */ /* 0x000fe400078e002e */
[----:B------:R-:W-:Y:S01]  /*e070*/  IMAD.MOV.U32 R33, RZ, RZ, RZ ;  /* 0x000000ffff217224 */ /* 0x000fe200078e00ff */
[----:B------:R-:W-:Y:S01]  /*e080*/  IADD3 R31, PT, PT, R31, UR7, R35 ;  /* 0x000000071f1f7c10 */ /* 0x000fe2000fffe023 */
[----:B------:R-:W-:Y:S02]  /*e090*/  IMAD.X R45, RZ, RZ, RZ, P0 ;  /* 0x000000ffff2d7224 */ /* 0x000fe400000e06ff */
[----:B------:R-:W-:-:S04]  /*e0a0*/  IMAD.WIDE.U32 R32, R39, R26, R32 ;  /* 0x0000001a27207225 */ /* 0x000fc800078e0020 */
[----:B------:R-:W-:-:S04]  /*e0b0*/  IMAD.WIDE.U32 R34, R38, R28, R44 ;  /* 0x0000001c26227225 */ /* 0x000fc800078e002c */
[----:B------:R-:W-:Y:S02]  /*e0c0*/  VIADD R23, R33, UR4 ;  /* 0x0000000421177c36 */ /* 0x000fe40008000000 */
[----:B------:R-:W-:Y:S02]  /*e0d0*/  IMAD R31, R37, R30, R31 ;  /* 0x0000001e251f7224 */ /* 0x000fe400078e021f */
[----:B------:R-:W-:Y:S01]  /*e0e0*/  IMAD.MOV.U32 R14, RZ, RZ, R16 ;  /* 0x000000ffff0e7224 */ /* 0x000fe200078e0010 */
[----:B------:R-:W-:Y:S01]  /*e0f0*/  IADD3 R30, P0, PT, R23, R34, RZ ;  /* 0x00000022171e7210 */ /* 0x000fe20007f1e0ff */
[----:B------:R-:W-:Y:S01]  /*e100*/  IMAD.MOV.U32 R16, RZ, RZ, R22 ;  /* 0x000000ffff107224 */ /* 0x000fe200078e0016 */
[----:B------:R-:W-:Y:S01]  /*e110*/  IADD3 R34, PT, PT, R31, UR6, R35 ;  /* 0x000000061f227c10 */ /* 0x000fe2000fffe023 */
[----:B------:R-:W-:Y:S02]  /*e120*/  IMAD.MOV.U32 R22, RZ, RZ, R12 ;  /* 0x000000ffff167224 */ /* 0x000fe400078e000c */
[----:B------:R-:W-:-:S02]  /*e130*/  IMAD.X R31, RZ, RZ, RZ, P0 ;  /* 0x000000ffff1f7224 */ /* 0x000fc400000e06ff */
[----:B------:R-:W-:Y:S01]  /*e140*/  IMAD R29, R38, R29, R34 ;  /* 0x0000001d261d7224 */ /* 0x000fe200078e0222 */
[----:B------:R-:W-:Y:S01]  /*e150*/  MOV R38, R19 ;  /* 0x0000001300267202 */ /* 0x000fe20000000f00 */
[----:B------:R-:W-:-:S04]  /*e160*/  IMAD.WIDE.U32 R30, R39, R27, R30 ;  /* 0x0000001b271e7225 */ /* 0x000fc800078e001e */
[----:B------:R-:W-:Y:S01]  /*e170*/  IMAD.MOV.U32 R37, RZ, RZ, R18 ;  /* 0x000000ffff257224 */ /* 0x000fe200078e0012 */
[----:B------:R-:W-:Y:S01]  /*e180*/  IADD3 R29, PT, PT, R29, UR5, R31 ;  /* 0x000000051d1d7c10 */ /* 0x000fe2000fffe01f */
[----:B------:R-:W-:Y:S02]  /*e190*/  IMAD.MOV.U32 R31, RZ, RZ, RZ ;  /* 0x000000ffff1f7224 */ /* 0x000fe400078e00ff */
[----:B------:R-:W-:Y:S02]  /*e1a0*/  IMAD.MOV.U32 R36, RZ, RZ, R0 ;  /* 0x000000ffff247224 */ /* 0x000fe400078e0000 */
[----:B------:R-:W-:-:S04]  /*e1b0*/  IMAD.WIDE.U32 R30, R40, R26, R30 ;  /* 0x0000001a281e7225 */ /* 0x000fc800078e001e */
[----:B------:R-:W-:Y:S02]  /*e1c0*/  IMAD R29, R39, R28, R29 ;  /* 0x0000001c271d7224 */ /* 0x000fe400078e021d */
[----:B------:R-:W-:Y:S02]  /*e1d0*/  VIADD R28, R31, UR4 ;  /* 0x000000041f1c7c36 */ /* 0x000fe40008000000 */
[----:B------:R-:W-:Y:S02]  /*e1e0*/  IMAD.MOV.U32 R39, RZ, RZ, R42 ;  /* 0x000000ffff277224 */ /* 0x000fe400078e002a */
[----:B------:R-:W-:-:S04]  /*e1f0*/  IMAD.IADD R29, R29, 0x1, R28 ;  /* 0x000000011d1d7824 */ /* 0x000fc800078e021c */
[----:B------:R-:W-:-:S04]  /*e200*/  IMAD R29, R40, R27, R29 ;  /* 0x0000001b281d7224 */ /* 0x000fc800078e021d */
[----:B------:R-:W-:-:S07]  /*e210*/  IMAD R26, R41, R26, R29 ;  /* 0x0000001a291a7224 */ /* 0x000fce00078e021d */
.L_x_118:
        /* <DEDUP_REMOVED lines=41> */
.L_x_116:
[----:B------:R-:W-:Y:S05]  /*e4b0*/  BSYNC.RELIABLE B3 ;  /* 0x0000000000037941 */ /* 0x000fea0003800100 */
.L_x_115:
        /* <DEDUP_REMOVED lines=27> */
.L_x_117:
[----:B------:R-:W-:Y:S05]  /*e670*/  BSYNC.RECONVERGENT B2 ;  /* 0x0000000000027941 */ /* 0x000fea0003800200 */
.L_x_114:
[C---:B------:R-:W-:Y:S01]  /*e680*/  SHF.L.U64.HI R15, R14.reuse, 0x1, R15 ;  /* 0x000000010e0f7819 */ /* 0x040fe2000001020f */
[----:B------:R-:W-:Y:S01]  /*e690*/  IMAD.SHL.U32 R0, R14, 0x2, RZ ;  /* 0x000000020e007824 */ /* 0x000fe200078e00ff */
[----:B------:R-:W-:Y:S01]  /*e6a0*/  SHF.R.U64 R27, R25, 0x1f, R20 ;  /* 0x0000001f191b7819 */ /* 0x000fe20000001214 */
[----:B------:R-:W-:Y:S01]  /*e6b0*/  IMAD.SHL.U32 R20, R16, 0x2, RZ ;  /* 0x0000000210147824 */ /* 0x000fe200078e00ff */
[----:B------:R-:W-:Y:S01]  /*e6c0*/  SHF.L.U64.HI R14, R30, 0x1, R28 ;  /* 0x000000011e0e7819 */ /* 0x000fe2000001021c */
[----:B------:R-:W-:Y:S01]  /*e6d0*/  IMAD.SHL.U32 R18, R22, 0x2, RZ ;  /* 0x0000000216127824 */ /* 0x000fe200078e00ff */
[----:B------:R-:W-:Y:S01]  /*e6e0*/  LOP3.LUT R15, R15, 0x1, RZ, 0xc0, !PT ;  /* 0x000000010f0f7812 */ /* 0x000fe200078ec0ff */
[----:B------:R-:W-:Y:S01]  /*e6f0*/  BSSY.RECONVERGENT B2, `(.L_x_119) ;  /* 0x0000042000027945 */ /* 0x000fe20003800200 */
[----:B------:R-:W-:-:S03]  /*e700*/  LOP3.LUT R14, R14, 0x1, RZ, 0xc0, !PT ;  /* 0x000000010e0e7812 */ /* 0x000fc600078ec0ff */
[----:B------:R-:W-:Y:S01]  /*e710*/  BSSY.RELIABLE B3, `(.L_x_120) ;  /* 0x0000025000037945 */ /* 0x000fe20003800100 */
[----:B------:R-:W-:Y:S01]  /*e720*/  LOP3.LUT R20, R15, 0xfffffffe, R20, 0xf8, !PT ;  /* 0xfffffffe0f147812 */ /* 0x000fe200078ef814 */
[----:B------:R-:W-:Y:S01]  /*e730*/  IMAD.MOV.U32 R15, RZ, RZ, RZ ;  /* 0x000000ffff0f7224 */ /* 0x000fe200078e00ff */
[----:B------:R-:W-:Y:S02]  /*e740*/  LOP3.LUT R27, R27, 0x1, RZ, 0xc0, !PT ;  /* 0x000000011b1b7812 */ /* 0x000fe400078ec0ff */
[----:B------:R-:W-:Y:S01]  /*e750*/  SHF.L.U64.HI R16, R16, 0x1, R17 ;  /* 0x0000000110107819 */ /* 0x000fe20000010211 */
[----:B------:R-:W-:Y:S01]  /*e760*/  IMAD.WIDE.U32 R14, R26, 0x2, R14 ;  /* 0x000000021a0e7825 */ /* 0x000fe200078e000e */
[----:B------:R-:W-:Y:S02]  /*e770*/  LOP3.LUT R17, R27, 0xfffffffe, R0, 0xf8, !PT ;  /* 0xfffffffe1b117812 */ /* 0x000fe400078ef800 */
[C---:B------:R-:W-:Y:S01]  /*e780*/  SHF.L.U64.HI R27, R24.reuse, 0x1, R21 ;  /* 0x00000001181b7819 */ /* 0x040fe20000010215 */
[----:B------:R-:W-:Y:S01]  /*e790*/  IMAD.SHL.U32 R21, R24, 0x2, RZ ;  /* 0x0000000218157824 */ /* 0x000fe200078e00ff */
[----:B------:R-:W-:Y:S01]  /*e7a0*/  ISETP.GT.U32.AND P0, PT, R14, R19, PT ;  /* 0x000000130e00720c */ /* 0x000fe20003f04070 */
[----:B------:R-:W-:Y:S01]  /*e7b0*/  IMAD.SHL.U32 R0, R30, 0x2, RZ ;  /* 0x000000021e007824 */ /* 0x000fe200078e00ff */
[----:B------:R-:W-:-:S02]  /*e7c0*/  ISETP.GT.U32.AND P1, PT, R14, -0x1, PT ;  /* 0xffffffff0e00780c */ /* 0x000fc40003f24070 */
[----:B------:R-:W-:Y:S02]  /*e7d0*/  SHF.L.U64.HI R12, R22, 0x1, R13 ;  /* 0x00000001160c7819 */ /* 0x000fe4000001020d */
[----:B------:R-:W-:Y:S02]  /*e7e0*/  ISETP.GT.U32.OR.EX P0, PT, R15, RZ, P0, P1 ;  /* 0x000000ff0f00720c */ /* 0x000fe40000704510 */
[C---:B------:R-:W-:Y:S01]  /*e7f0*/  SHF.L.U64.HI R13, R32.reuse, 0x1, R23 ;  /* 0x00000001200d7819 */ /* 0x040fe20000010217 */
[----:B------:R-:W-:Y:S01]  /*e800*/  IMAD.SHL.U32 R23, R32, 0x2, RZ ;  /* 0x0000000220177824 */ /* 0x000fe200078e00ff */
[----:B------:R-:W-:Y:S02]  /*e810*/  LOP3.LUT R16, R16, 0x1, RZ, 0xc0, !PT ;  /* 0x0000000110107812 */ /* 0x000fe400078ec0ff */
[----:B------:R-:W-:Y:S02]  /*e820*/  LOP3.LUT R27, R27, 0x1, RZ, 0xc0, !PT ;  /* 0x000000011b1b7812 */ /* 0x000fe400078ec0ff */
[----:B------:R-:W-:-:S02]  /*e830*/  LOP3.LUT R12, R12, 0x1, RZ, 0xc0, !PT ;  /* 0x000000010c0c7812 */ /* 0x000fc400078ec0ff */
[----:B------:R-:W-:Y:S02]  /*e840*/  LOP3.LUT R13, R13, 0x1, RZ, 0xc0, !PT ;  /* 0x000000010d0d7812 */ /* 0x000fe400078ec0ff */
[----:B------:R-:W-:Y:S01]  /*e850*/  LOP3.LUT R21, R16, 0xfffffffe, R21, 0xf8, !PT ;  /* 0xfffffffe10157812 */ /* 0x000fe200078ef815 */
[----:B------:R-:W-:Y:S01]  /*e860*/  IMAD.SHL.U32 R16, R25, 0x2, RZ ;  /* 0x0000000219107824 */ /* 0x000fe200078e00ff */
        /* <DEDUP_REMOVED lines=15> */
.L_x_121:
[----:B------:R-:W-:Y:S05]  /*e960*/  BSYNC.RELIABLE B3 ;  /* 0x0000000000037941 */ /* 0x000fea0003800100 */
.L_x_120:
        /* <DEDUP_REMOVED lines=26> */
.L_x_122:
[----:B------:R-:W-:Y:S05]  /*eb10*/  BSYNC.RECONVERGENT B2 ;  /* 0x0000000000027941 */ /* 0x000fea0003800200 */
.L_x_119:
[----:B------:R-:W-:Y:S01]  /*eb20*/  IMAD.MOV.U32 R19, RZ, RZ, R23 ;  /* 0x000000ffff137224 */ /* 0x000fe200078e0017 */
[----:B------:R-:W-:Y:S06]  /*eb30*/  BRA `(.L_x_3) ;  /* 0x0000006800707947 */ /* 0x000fec0003800000 */
.L_x_45:
[----:B------:R-:W-:Y:S05]  /*eb40*/  BSYNC.RELIABLE B1 ;  /* 0x0000000000017941 */ /* 0x000fea0003800100 */
.L_x_44:
[----:B------:R-:W-:Y:S01]  /*eb50*/  IADD3 R34, P0, PT, -R2, R10, RZ ;  /* 0x0000000a02227210 */ /* 0x000fe20007f1e1ff */
[----:B------:R-:W-:Y:S01]  /*eb60*/  IMAD.MOV.U32 R10, RZ, RZ, -0x1 ;  /* 0xffffffffff0a7424 */ /* 0x000fe200078e00ff */
[----:B------:R-:W-:Y:S01]  /*eb70*/  IADD3 R53, P1, PT, -R49, R53, RZ ;  /* 0x0000003531357210 */ /* 0x000fe20007f3e1ff */
[----:B------:R-:W-:Y:S02]  /*eb80*/  BSSY.RECONVERGENT B1, `(.L_x_123) ;  /* 0x0000045000017945 */ /* 0x000fe40003800200 */
[----:B------:R-:W-:Y:S02]  /*eb90*/  IMAD.X R20, RZ, RZ, -0x1, P0 ;  /* 0xffffffffff147424 */ /* 0x000fe400000e06ff */
[----:B------:R-:W-:-:S03]  /*eba0*/  IMAD.X R23, RZ, RZ, -0x1, P1 ;  /* 0xffffffffff177424 */ /* 0x000fc600008e06ff */
[----:B------:R-:W-:Y:S02]  /*ebb0*/  SHF.R.U32.HI R20, RZ, 0x1f, R20 ;  /* 0x0000001fff147819 */ /* 0x000fe40000011614 */
[----:B------:R-:W-:Y:S02]  /*ebc0*/  SHF.R.U32.HI R23, RZ, 0x1f, R23 ;  /* 0x0000001fff177819 */ /* 0x000fe40000011617 */
[----:B------:R-:W-:Y:S02]  /*ebd0*/  IADD3 R35, P0, P1, R11, -R20, -R3 ;  /* 0x800000140b237210 */ /* 0x000fe4000791e803 */
[----:B------:R-:W-:Y:S02]  /*ebe0*/  IADD3 R60, P2, P3, R60, -R23, -R48 ;  /* 0x800000173c3c7210 */ /* 0x000fe40007b5e830 */
[--C-:B------:R-:W-:Y:S02]  /*ebf0*/  IADD3.X R23, PT, PT, RZ, -0x1, R10.reuse, P0, P1 ;  /* 0xffffffffff177810 */ /* 0x100fe400007e240a */
[----:B------:R-:W-:-:S02]  /*ec00*/  IADD3.X R11, PT, PT, RZ, -0x1, R10, P2, P3 ;  /* 0xffffffffff0b7810 */ /* 0x000fc400017e640a */
        /* <DEDUP_REMOVED lines=34> */
[----:B------:R-:W-:Y:S02]  /*ee30*/  ISETP.GT.U32.AND P0, PT, R66, -0x1, PT ;  /* 0xffffffff4200780c */ /* 0x000fe40003f04070 */
[----:B------:R-:W-:-:S02]  /*ee40*/  IADD3.X R11, PT, PT, RZ, -0x1, R10, P1, P2 ;  /* 0xffffffffff0b7810 */ /* 0x000fc40000fe440a */
[----:B------:R-:W-:Y:S02]  /*ee50*/  IADD3.X R10, PT, PT, RZ, -0x1, R10, P3, P4 ;  /* 0xffffffffff0a7810 */ /* 0x000fe40001fe840a */
[----:B------:R-:W-:Y:S02]  /*ee60*/  ISETP.GT.AND.EX P1, PT, R11, -0x1, PT, P0 ;  /* 0xffffffff0b00780c */ /* 0x000fe40003f24300 */
[----:B------:R-:W-:-:S04]  /*ee70*/  ISETP.GT.U32.AND P2, PT, R44, -0x1, PT ;  /* 0xffffffff2c00780c */ /* 0x000fc80003f44070 */
[----:B------:R-:W-:-:S07]  /*ee80*/  ISETP.GT.AND.EX P0, PT, R10, -0x1, PT, P2 ;  /* 0xffffffff0a00780c */ /* 0x000fce0003f04320 */
[----:B------:R-:W-:Y:S06]  /*ee90*/  @P1 BRA `(.L_x_124) ;  /* 0x00000000004c1947 */ /* 0x000fec0003800000 */
        /* <DEDUP_REMOVED lines=19> */
.L_x_124:
[----:B------:R-:W-:Y:S05]  /*efd0*/  BSYNC.RECONVERGENT B1 ;  /* 0x0000000000017941 */ /* 0x000fea0003800200 */
.L_x_123:
[----:B------:R-:W-:Y:S04]  /*efe0*/  BSSY.RECONVERGENT B1, `(.L_x_125) ;  /* 0x0000015000017945 */ /* 0x000fe80003800200 */
        /* <DEDUP_REMOVED lines=20> */
.L_x_126:
[----:B------:R-:W-:Y:S05]  /*f130*/  BSYNC.RECONVERGENT B1 ;  /* 0x0000000000017941 */ /* 0x000fea0003800200 */
.L_x_125:
        /* <DEDUP_REMOVED lines=15> */
[----:B------:R-:W-:Y:S02]  /*f230*/  IMAD R17, R62, R39, RZ ;  /* 0x000000273e117224 */ /* 0x000fe400078e02ff */
[----:B------:R-:W-:Y:S01]  /*f240*/  IMAD.MOV.U32 R59, RZ, RZ, RZ ;  /* 0x000000ffff3b7224 */ /* 0x000fe200078e00ff */
[----:B------:R-:W-:Y:S01]  /*f250*/  IADD3 R56, P0, PT, R57, R24, RZ ;  /* 0x0000001839387210 */ /* 0x000fe20007f1e0ff */
[----:B------:R-:W-:Y:S02]  /*f260*/  VIADD R24, R25, UR5 ;  /* 0x0000000519187c36 */ /* 0x000fe40008000000 */
[----:B------:R-:W-:Y:S02]  /*f270*/  IMAD.MOV.U32 R25, RZ, RZ, RZ ;  /* 0x000000ffff197224 */ /* 0x000fe400078e00ff */
[----:B------:R-:W-:-:S02]  /*f280*/  IMAD.X R57, RZ, RZ, RZ, P0 ;  /* 0x000000ffff397224 */ /* 0x000fc400000e06ff */
[----:B------:R-:W-:-:S04]  /*f290*/  IMAD.WIDE.U32 R24, R34, R39, R24 ;  /* 0x0000002722187225 */ /* 0x000fc800078e0018 */
[----:B------:R-:W-:-:S04]  /*f2a0*/  IMAD.WIDE.U32 R56, R35, R35, R56 ;  /* 0x0000002323387225 */ /* 0x000fc800078e0038 */
[----:B------:R-:W-:Y:S01]  /*f2b0*/  IMAD.MOV.U32 R45, RZ, RZ, R14 ;  /* 0x000000ffff2d7224 */ /* 0x000fe200078e000e */
[----:B------:R-:W-:Y:S01]  /*f2c0*/  IADD3 R13, PT, PT, R57, UR4, RZ ;  /* 0x00000004390d7c10 */ /* 0x000fe2000fffe0ff */
[----:B------:R-:W-:-:S03]  /*f2d0*/  IMAD.MOV.U32 R57, RZ, RZ, RZ ;  /* 0x000000ffff397224 */ /* 0x000fc600078e00ff */
[----:B------:R-:W-:Y:S01]  /*f2e0*/  IADD3 R12, P0, PT, R13, R24, RZ ;  /* 0x000000180d0c7210 */ /* 0x000fe20007f1e0ff */
[----:B------:R-:W-:-:S04]  /*f2f0*/  IMAD.WIDE.U32 R56, R34, R38, R56 ;  /* 0x0000002622387225 */ /* 0x000fc800078e0038 */
[----:B------:R-:W-:Y:S02]  /*f300*/  IMAD.X R13, RZ, RZ, RZ, P0 ;  /* 0x000000ffff0d7224 */ /* 0x000fe400000e06ff */
[----:B------:R-:W-:Y:S02]  /*f310*/  VIADD R24, R25, UR4 ;  /* 0x0000000419187c36 */ /* 0x000fe40008000000 */
[----:B------:R-:W-:-:S04]  /*f320*/  IMAD.WIDE.U32 R12, R35, R38, R12 ;  /* 0x00000026230c7225 */ /* 0x000fc800078e000c */
[----:B------:R-:W-:Y:S02]  /*f330*/  IMAD.MOV.U32 R25, RZ, RZ, RZ ;  /* 0x000000ffff197224 */ /* 0x000fe400078e00ff */
[----:B------:R-:W-:Y:S02]  /*f340*/  VIADD R11, R57, UR5 ;  /* 0x00000005390b7c36 */ /* 0x000fe40008000000 */
[----:B------:R-:W-:-:S03]  /*f350*/  IMAD.WIDE.U32 R24, R34, R62, R24 ;  /* 0x0000003e22187225 */ /* 0x000fc600078e0018 */
[----:B------:R-:W-:Y:S01]  /*f360*/  IADD3 R12, P1, PT, R11, R12, RZ ;  /* 0x0000000c0b0c7210 */ /* 0x000fe20007f3e0ff */
[----:B------:R-:W-:-:S04]  /*f370*/  VIADD R19, R13, UR5 ;  /* 0x000000050d137c36 */ /* 0x000fc80008000000 */
        /* <DEDUP_REMOVED lines=12> */
[----:B------:R-:W-:Y:S01]  /*f440*/  IADD3 R10, P0, PT, R13, R24, RZ ;  /* 0x000000180d0a7210 */ /* 0x000fe20007f1e0ff */
[----:B------:R-:W-:Y:S02]  /*f450*/  IMAD.MOV.U32 R13, RZ, RZ, RZ ;  /* 0x000000ffff0d7224 */ /* 0x000fe400078e00ff */
[----:B------:R-:W-:-:S04]  /*f460*/  IMAD.WIDE.U32 R18, R38, R38, R18 ;  /* 0x0000002626127225 */ /* 0x000fc800078e0012 */
[----:B------:R-:W-:-:S04]  /*f470*/  IMAD.WIDE.U32 R12, R34, R39, R12 ;  /* 0x00000027220c7225 */ /* 0x000fc800078e000c */
[----:B------:R-:W-:Y:S02]  /*f480*/  IMAD.X R11, RZ, RZ, RZ, P0 ;  /* 0x000000ffff0b7224 */ /* 0x000fe400000e06ff */
        /* <DEDUP_REMOVED lines=32> */
[----:B------:R-:W-:Y:S02]  /*f690*/  VIADD R22, R19, UR7 ;  /* 0x0000000713167c36 */ /* 0x000fe40008000000 */
[----:B------:R-:W-:-:S04]  /*f6a0*/  IMAD.WIDE.U32 R10, R35, R62, R10 ;  /* 0x0000003e230a7225 */ /* 0x000fc800078e000a */
[----:B------:R-:W-:Y:S01]  /*f6b0*/  IMAD.X R21, RZ, RZ, RZ, P0 ;  /* 0x000000ffff157224 */ /* 0x000fe200000e06ff */
[----:B------:R-:W-:Y:S01]  /*f6c0*/  IADD3 R11, PT, PT, R11, UR6, RZ ;  /* 0x000000060b0b7c10 */ /* 0x000fe2000fffe0ff */
[----:B------:R-:W-:Y:S02]  /*f6d0*/  IMAD R13, R65, R35, RZ ;  /* 0x00000023410d7224 */ /* 0x000fe400078e02ff */
[----:B------:R-:W-:-:S04]  /*f6e0*/  IMAD.WIDE.U32 R20, R39, R39, R20 ;  /* 0x0000002727147225 */ /* 0x000fc800078e0014 */
[----:B------:R-:W-:Y:S01]  /*f6f0*/  VIADD R23, R23, UR6 ;  /* 0x0000000617177c36 */ /* 0x000fe20008000000 */
[----:B------:R-:W-:Y:S01]  /*f700*/  IADD3 R18, P0, PT, R11, R20, RZ ;  /* 0x000000140b127210 */ /* 0x000fe20007f1e0ff */
[----:B------:R-:W-:Y:S02]  /*f710*/  IMAD.MOV.U32 R11, RZ, RZ, RZ ;  /* 0x000000ffff0b7224 */ /* 0x000fe400078e00ff */
[----:B------:R-:W-:Y:S02]  /*f720*/  IMAD R20, R66, R34, R25 ;  /* 0x0000002242147224 */ /* 0x000fe400078e0219 */
[----:B------:R-:W-:Y:S02]  /*f730*/  IMAD.X R19, RZ, RZ, RZ, P0 ;  /* 0x000000ffff137224 */ /* 0x000fe400000e06ff */
[----:B------:R-:W-:Y:S01]  /*f740*/  IMAD.WIDE.U32 R10, R34, R63, R10 ;  /* 0x0000003f220a7225 */ /* 0x000fe200078e000a */
[----:B------:R-:W-:-:S03]  /*f750*/  IADD3 R22, PT, PT, R13, R22, R20 ;  /* 0x000000160d167210 */ /* 0x000fc60007ffe014 */
[----:B------:R-:W-:-:S04]  /*f760*/  IMAD.WIDE.U32 R18, R38, R62, R18 ;  /* 0x0000003e26127225 */ /* 0x000fc800078e0012 */
[----:B------:R-:W-:Y:S02]  /*f770*/  VIADD R15, R11, UR7 ;  /* 0x000000070b0f7c36 */ /* 0x000fe40008000000 */
[----:B------:R-:W-:Y:S02]  /*f780*/  IMAD R11, R63, R38, RZ ;  /* 0x000000263f0b7224 */ /* 0x000fe400078e02ff */
[----:B------:R-:W-:Y:S01]  /*f790*/  VIADD R19, R19, UR6 ;  /* 0x0000000613137c36 */ /* 0x000fe20008000000 */
[----:B------:R-:W-:Y:S01]  /*f7a0*/  IADD3 R20, P0, PT, R15, R18, RZ ;  /* 0x000000120f147210 */ /* 0x000fe20007f1e0ff */
[----:B------:R-:W-:Y:S01]  /*f7b0*/  VIADD R15, R21, UR4 ;  /* 0x00000004150f7c36 */ /* 0x000fe20008000000 */
[----:B------:R-:W-:Y:S01]  /*f7c0*/  IADD3 R22, PT, PT, R11, R23, R22 ;  /* 0x000000170b167210 */ /* 0x000fe20007ffe016 */
[----:B------:R-:W-:Y:S02]  /*f7d0*/  IMAD.MOV.U32 R55, RZ, RZ, R16 ;  /* 0x000000ffff377224 */ /* 0x000fe400078e0010 */
[----:B------:R-:W-:Y:S01]  /*f7e0*/  IMAD.X R21, RZ, RZ, RZ, P0 ;  /* 0x000000ffff157224 */ /* 0x000fe200000e06ff */
[----:B------:R-:W-:Y:S01]  /*f7f0*/  IADD3 R22, PT, PT, R17, R15, R22 ;  /* 0x0000000f11167210 */ /* 0x000fe20007ffe016 */
[----:B------:R-:W-:-:S02]  /*f800*/  IMAD.MOV.U32 R57, RZ, RZ, R12 ;  /* 0x000000ffff397224 */ /* 0x000fc400078e000c */
[----:B------:R-:W-:Y:S01]  /*f810*/  IMAD.WIDE.U32 R20, R35, R63, R20 ;  /* 0x0000003f23147225 */ /* 0x000fe200078e0014 */
[----:B------:R-:W-:-:S03]  /*f820*/  IADD3 R22, PT, PT, R17, R19, R22 ;  /* 0x0000001311167210 */ /* 0x000fc60007ffe016 */
[----:B------:R-:W-:Y:S02]  /*f830*/  IMAD.MOV.U32 R58, RZ, RZ, R20 ;  /* 0x000000ffff3a7224 */ /* 0x000fe400078e0014 */
[----:B------:R-:W-:Y:S02]  /*f840*/  VIADD R15, R21, UR7 ;  /* 0x00000007150f7c36 */ /* 0x000fe40008000000 */
[----:B------:R-:W-:-:S03]  /*f850*/  IMAD.WIDE.U32 R58, R34, R65, R58 ;  /* 0x00000041223a7225 */ /* 0x000fc600078e003a */
[----:B------:R-:W-:Y:S01]  /*f860*/  IADD3 R22, PT, PT, R11, R15, R22 ;  /* 0x0000000f0b167210 */ /* 0x000fe20007ffe016 */
[----:B------:R-:W-:Y:S02]  /*f870*/  VIADD R11, R59, UR5 ;  /* 0x000000053b0b7c36 */ /* 0x000fe40008000000 */
[----:B------:R-:W-:-:S03]  /*f880*/  IMAD.MOV.U32 R59, RZ, RZ, R10 ;  /* 0x000000ffff3b7224 */ /* 0x000fc600078e000a */
[----:B------:R-:W-:-:S05]  /*f890*/  IADD3 R13, PT, PT, R13, R11, R22 ;  /* 0x0000000b0d0d7210 */ /* 0x000fca0007ffe016 */
[----:B------:R-:W-:-:S07]  /*f8a0*/  IMAD R61, R66, R34, R13 ;  /* 0x00000022423d7224 */ /* 0x000fce00078e020d */
.L_x_131:
        /* <DEDUP_REMOVED lines=41> */
.L_x_129:
[----:B------:R-:W-:Y:S05]  /*fb40*/  BSYNC.RELIABLE B2 ;  /* 0x0000000000027941 */ /* 0x000fea0003800100 */
.L_x_128:
        /* <DEDUP_REMOVED lines=27> */
.L_x_130:
[----:B------:R-:W-:Y:S05]  /*fd00*/  BSYNC.RECONVERGENT B1 ;  /* 0x0000000000017941 */ /* 0x000fea0003800200 */
.L_x_127:
        /* <DEDUP_REMOVED lines=28> */
[----:B------:R-:W-:Y:S01]  /*fed0*/  IMAD.X R19, RZ, RZ, RZ, P0 ;  /* 0x000000ffff137224 */ /* 0x000fe200000e06ff */
[----:B------:R-:W-:Y:S01]  /*fee0*/  IADD3 R11, PT, PT, R13, UR4, RZ ;  /* 0x000000040d0b7c10 */ /* 0x000fe2000fffe0ff */
        /* <DEDUP_REMOVED lines=55> */
[----:B------:R-:W-:Y:S01]  /*10260*/  IADD3 R24, P0, PT, R13, R22, RZ ;  /* 0x000000160d187210 */ /* 0x000fe20007f1e0ff */
[----:B------:R-:W-:Y:S01]  /*10270*/  IMAD.MOV.U32 R13, RZ, RZ, R18 ;  /* 0x000000ffff0d7224 */ /* 0x000fe200078e0012 */
        /* <DEDUP_REMOVED lines=12> */
[----:B------:R-:W-:Y:S01]  /*10340*/  IMAD.X R23, RZ, RZ, RZ, P0 ;  /* 0x000000ffff177224 */ /* 0x000fe200000e06ff */
[----:B------:R-:W-:Y:S01]  /*10350*/  IADD3 R11, PT, PT, R17, UR4, RZ ;  /* 0x00000004110b7c10 */ /* 0x000fe2000fffe0ff */
[----:B------:R-:W-:Y:S02]  /*10360*/  IMAD.MOV.U32 R15, RZ, RZ, R16 ;  /* 0x000000ffff0f7224 */ /* 0x000fe400078e0010 */
        /* <DEDUP_REMOVED lines=16> */
.L_x_136:
        /* <DEDUP_REMOVED lines=41> */
.L_x_134:
[----:B------:R-:W-:Y:S05]  /*10700*/  BSYNC.RELIABLE B2 ;  /* 0x0000000000027941 */ /* 0x000fea0003800100 */
.L_x_133:
        /* <DEDUP_REMOVED lines=27> */
.L_x_135:
[----:B------:R-:W-:Y:S05]  /*108c0*/  BSYNC.RECONVERGENT B1 ;  /* 0x0000000000017941 */ /* 0x000fea0003800200 */
.L_x_132:
        /* <DEDUP_REMOVED lines=46> */
[----:B------:R-:W-:Y:S02]  /*10bb0*/  HFMA2 R23, -RZ, RZ, 0, 0 ;  /* 0x00000000ff177431 */ /* 0x000fe400000001ff */
[----:B------:R-:W-:Y:S02]  /*10bc0*/  VIADD R35, R39, UR7 ;  /* 0x0000000727237c36 */ /* 0x000fe40008000000 */
[----:B------:R-:W-:-:S04]  /*10bd0*/  IMAD.WIDE.U32 R36, R2, R59, R36 ;  /* 0x0000003b02247225 */ /* 0x000fc800078e0024 */
[----:B------:R-:W-:Y:S01]  /*10be0*/  IMAD.X R39, RZ, RZ, RZ, P1 ;  /* 0x000000ffff277224 */ /* 0x000fe200008e06ff */
[----:B------:R-:W-:Y:S01]  /*10bf0*/  IADD3 R34, P0, PT, R35, R36, RZ ;  /* 0x0000002423227210 */ /* 0x000fe20007f1e0ff */
[----:B------:R-:W-:Y:S02]  /*10c00*/  VIADD R36, R37, UR9 ;  /* 0x0000000925247c36 */ /* 0x000fe40008000000 */
        /* <DEDUP_REMOVED lines=8> */
[----:B------:R-:W-:Y:S01]  /*10c90*/  VIADD R63, R35, UR8 ;  /* 0x00000008233f7c36 */ /* 0x000fe20008000000 */
[----:B------:R-:W-:Y:S01]  /*10ca0*/  IADD3 R34, P0, PT, R39, R34, RZ ;  /* 0x0000002227227210 */ /* 0x000fe20007f1e0ff */
[----:B------:R-:W-:-:S04]  /*10cb0*/  IMAD.WIDE.U32 R36, R2, R58, R36 ;  /* 0x0000003a02247225 */ /* 0x000fc800078e0024 */
[----:B------:R-:W-:Y:S02]  /*10cc0*/  IMAD.X R39, RZ, RZ, RZ, P1 ;  /* 0x000000ffff277224 */ /* 0x000fe400008e06ff */
[----:B------:R-:W-:Y:S01]  /*10cd0*/  IMAD.X R35, RZ, RZ, RZ, P0 ;  /* 0x000000ffff237224 */ /* 0x000fe200000e06ff */
[----:B------:R-:W-:Y:S01]  /*10ce0*/  IADD3 R36, P0, PT, R63, R36, RZ ;  /* 0x000000243f247210 */ /* 0x000fe20007f1e0ff */
[----:B------:R-:W-:-:S04]  /*10cf0*/  IMAD.WIDE.U32 R38, R5, R45, R38 ;  /* 0x0000002d05267225 */ /* 0x000fc800078e0026 */
[----:B------:R-:W-:Y:S02]  /*10d00*/  VIADD R62, R37, UR10 ;  /* 0x0000000a253e7c36 */ /* 0x000fe40008000000 */
[----:B------:R-:W-:-:S04]  /*10d10*/  IMAD.WIDE.U32 R34, R4, R57, R34 ;  /* 0x0000003904227225 */ /* 0x000fc800078e0022 */
[----:B------:R-:W-:Y:S02]  /*10d20*/  VIADD R39, R39, UR5 ;  /* 0x0000000527277c36 */ /* 0x000fe40008000000 */
[----:B------:R-:W-:Y:S02]  /*10d30*/  IMAD.X R37, RZ, RZ, RZ, P0 ;  /* 0x000000ffff257224 */ /* 0x000fe400000e06ff */
[----:B------:R-:W-:Y:S01]  /*10d40*/  VIADD R35, R35, UR7 ;  /* 0x0000000723237c36 */ /* 0x000fe20008000000 */
[----:B------:R-:W-:Y:S01]  /*10d50*/  IADD3 R34, P1, PT, R39, R34, RZ ;  /* 0x0000002227227210 */ /* 0x000fe20007f3e0ff */
[----:B------:R-:W-:-:S04]  /*10d60*/  IMAD.WIDE.U32 R36, R3, R59, R36 ;  /* 0x0000003b03247225 */ /* 0x000fc800078e0024 */
[----:B------:R-:W-:Y:S02]  /*10d70*/  IMAD.MOV.U32 R39, RZ, RZ, RZ ;  /* 0x000000ffff277224 */ /* 0x000fe400078e00ff */
[----:B------:R-:W-:Y:S01]  /*10d80*/  IMAD R2, R61, R2, R62 ;  /* 0x000000023d027224 */ /* 0x000fe200078e023e */
[----:B------:R-:W-:Y:S01]  /*10d90*/  IADD3 R62, P0, PT, R35, R36, RZ ;  /* 0x00000024233e7210 */ /* 0x000fe20007f1e0ff */
[----:B------:R-:W-:Y:S02]  /*10da0*/  IMAD.X R35, RZ, RZ, RZ, P1 ;  /* 0x000000ffff237224 */ /* 0x000fe400008e06ff */
[----:B------:R-:W-:Y:S01]  /*10db0*/  IMAD.WIDE.U32 R38, R6, R55, R38 ;  /* 0x0000003706267225 */ /* 0x000fe200078e0026 */
[----:B------:R-:W-:-:S03]  /*10dc0*/  IADD3 R2, PT, PT, R2, UR9, R37 ;  /* 0x0000000902027c10 */ /* 0x000fc6000fffe025 */
[----:B------:R-:W-:Y:S02]  /*10dd0*/  IMAD.X R63, RZ, RZ, RZ, P0 ;  /* 0x000000ffff3f7224 */ /* 0x000fe400000e06ff */
[----:B------:R-:W-:-:S04]  /*10de0*/  IMAD.WIDE.U32 R34, R5, R56, R34 ;  /* 0x0000003805227225 */ /* 0x000fc800078e0022 */
[----:B------:R-:W-:Y:S02]  /*10df0*/  VIADD R39, R39, UR4 ;  /* 0x0000000427277c36 */ /* 0x000fe40008000000 */
[----:B------:R-:W-:-:S03]  /*10e00*/  IMAD.WIDE.U32 R62, R4, R54, R62 ;  /* 0x00000036043e7225 */ /* 0x000fc600078e003e */
[----:B------:R-:W-:Y:S01]  /*10e10*/  IADD3 R34, P1, PT, R39, R34, RZ ;  /* 0x0000002227227210 */ /* 0x000fe20007f3e0ff */
[----:B------:R-:W-:Y:S02]  /*10e20*/  VIADD R35, R35, UR6 ;  /* 0x0000000623237c36 */ /* 0x000fe40008000000 */
[----:B------:R-:W-:-:S03]  /*10e30*/  IMAD R3, R3, R58, R2 ;  /* 0x0000003a03037224 */ /* 0x000fc600078e0202 */
[----:B------:R-:W-:Y:S01]  /*10e40*/  IADD3 R36, P0, PT, R35, R62, RZ ;  /* 0x0000003e23247210 */ /* 0x000fe20007f1e0ff */
[----:B------:R-:W-:Y:S01]  /*10e50*/  IMAD.X R35, RZ, RZ, RZ, P1 ;  /* 0x000000ffff237224 */ /* 0x000fe200008e06ff */
[----:B------:R-:W-:-:S03]  /*10e60*/  IADD3 R3, PT, PT, R3, UR8, R63 ;  /* 0x0000000803037c10 */ /* 0x000fc6000fffe03f */
[----:B------:R-:W-:Y:S02]  /*10e70*/  IMAD.X R37, RZ, RZ, RZ, P0 ;  /* 0x000000ffff257224 */ /* 0x000fe400000e06ff */
[----:B------:R-:W-:-:S04]  /*10e80*/  IMAD.WIDE.U32 R34, R6, R45, R34 ;  /* 0x0000002d06227225 */ /* 0x000fc800078e0022 */
[----:B------:R-:W-:-:S04]  /*10e90*/  IMAD.WIDE.U32 R36, R5, R57, R36 ;  /* 0x0000003905247225 */ /* 0x000fc800078e0024 */
[----:B------:R-:W-:Y:S02]  /*10ea0*/  VIADD R35, R35, UR5 ;  /* 0x0000000523237c36 */ /* 0x000fe40008000000 */
[----:B------:R-:W-:-:S03]  /*10eb0*/  IMAD R59, R4, R59, R3 ;  /* 0x0000003b043b7224 */ /* 0x000fc600078e0203 */
[----:B------:R-:W-:Y:S01]  /*10ec0*/  IADD3 R2, P0, PT, R35, R36, RZ ;  /* 0x0000002423027210 */ /* 0x000fe20007f1e0ff */
[----:B------:R-:W-:Y:S01]  /*10ed0*/  IMAD.MOV.U32 R35, RZ, RZ, RZ ;  /* 0x000000ffff237224 */ /* 0x000fe200078e00ff */
[----:B------:R-:W-:Y:S01]  /*10ee0*/  IADD3 R59, PT, PT, R59, UR7, R37 ;  /* 0x000000073b3b7c10 */ /* 0x000fe2000fffe025 */
[----:B------:R-:W-:Y:S02]  /*10ef0*/  IMAD.MOV.U32 R36, RZ, RZ, R24 ;  /* 0x000000ffff247224 */ /* 0x000fe400078e0018 */
        /* <DEDUP_REMOVED lines=8> */
[----:B------:R-:W-:-:S03]  /*10f80*/  IADD3 R59, PT, PT, R59, UR6, R3 ;  /* 0x000000063b3b7c10 */ /* 0x000fc6000fffe003 */
[----:B------:R-:W-:Y:S02]  /*10f90*/  IMAD.X R3, RZ, RZ, RZ, P0 ;  /* 0x000000ffff037224 */ /* 0x000fe400000e06ff */
[----:B------:R-:W-:Y:S02]  /*10fa0*/  IMAD R59, R6, R57, R59 ;  /* 0x00000039063b7224 */ /* 0x000fe400078e023b */
[----:B------:R-:W-:-:S04]  /*10fb0*/  IMAD.WIDE.U32 R2, R7, R45, R2 ;  /* 0x0000002d07027225 */ /* 0x000fc800078e0002 */
[----:B------:R-:W-:Y:S01]  /*10fc0*/  IMAD.MOV.U32 R57, RZ, RZ, R34 ;  /* 0x000000ffff397224 */ /* 0x000fe200078e0022 */
[----:B------:R-:W-:Y:S01]  /*10fd0*/  IADD3 R59, PT, PT, R59, UR5, R3 ;  /* 0x000000053b3b7c10 */ /* 0x000fe2000fffe003 */
[----:B------:R-:W-:Y:S02]  /*10fe0*/  IMAD.MOV.U32 R3, RZ, RZ, RZ ;  /* 0x000000ffff037224 */ /* 0x000fe400078e00ff */
[----:B------:R-:W-:-:S04]  /*10ff0*/  IMAD.WIDE.U32 R2, R8, R55, R2 ;  /* 0x0000003708027225 */ /* 0x000fc800078e0002 */
[----:B------:R-:W-:Y:S02]  /*11000*/  IMAD R59, R7, R56, R59 ;  /* 0x00000038073b7224 */ /* 0x000fe400078e023b */
[----:B------:R-:W-:Y:S02]  /*11010*/  VIADD R6, R3, UR4 ;  /* 0x0000000403067c36 */ /* 0x000fe40008000000 */
[----:B------:R-:W-:Y:S02]  /*11020*/  IMAD.MOV.U32 R56, RZ, RZ, R22 ;  /* 0x000000ffff387224 */ /* 0x000fe400078e0016 */
[----:B------:R-:W-:-:S04]  /*11030*/  IMAD.IADD R59, R59, 0x1, R6 ;  /* 0x000000013b3b7824 */ /* 0x000fc800078e0206 */
[----:B------:R-:W-:Y:S01]  /*11040*/  IMAD R8, R8, R45, R59 ;  /* 0x0000002d08087224 */ /* 0x000fe200078e023b */
[----:B------:R-:W-:-:S03]  /*11050*/  MOV R45, R2 ;  /* 0x00000002002d7202 */ /* 0x000fc60000000f00 */
[----:B------:R-:W-:-:S07]  /*11060*/  IMAD R55, R9, R55, R8 ;  /* 0x0000003709377224 */ /* 0x000fce00078e0208 */
.L_x_141:
        /* <DEDUP_REMOVED lines=41> */
.L_x_139:
[----:B------:R-:W-:Y:S05]  /*11300*/  BSYNC.RELIABLE B2 ;  /* 0x0000000000027941 */ /* 0x000fea0003800100 */
.L_x_138:
        /* <DEDUP_REMOVED lines=27> */
.L_x_140:
[----:B------:R-:W-:Y:S05]  /*114c0*/  BSYNC.RECONVERGENT B1 ;  /* 0x0000000000017941 */ /* 0x000fea0003800200 */
.L_x_137:
        /* <DEDUP_REMOVED lines=10> */
[----:B------:R-:W-:Y:S01]  /*11570*/  SHF.R.U64 R25, R36, 0x1f, R25 ;  /* 0x0000001f24197819 */ /* 0x000fe20000001219 */
[----:B------:R-:W-:Y:S01]  /*11580*/  IMAD.SHL.U32 R61, R57, 0x2, RZ ;  /* 0x00000002393d7824 */ /* 0x000fe200078e00ff */
[----:B------:R-:W-:Y:S01]  /*11590*/  SHF.L.U64.HI R8, R54, 0x1, R21 ;  /* 0x0000000136087819 */ /* 0x000fe20000010215 */
[----:B------:R-:W-:Y:S01]  /*115a0*/  IMAD.WIDE.U32 R2, R55, 0x2, R2 ;  /* 0x0000000237027825 */ /* 0x000fe200078e0002 */
[----:B------:R-:W-:Y:S01]  /*115b0*/  LOP3.LUT R6, R25, 0x1, RZ, 0xc0, !PT ;  /* 0x0000000119067812 */ /* 0x000fe200078ec0ff */
[----:B------:R-:W-:Y:S01]  /*115c0*/  BSSY.RECONVERGENT B1, `(.L_x_142) ;  /* 0x0000039000017945 */ /* 0x000fe20003800200 */
[----:B------:R-:W-:-:S03]  /*115d0*/  SHF.L.U64.HI R7, R56, 0x1, R23 ;  /* 0x0000000138077819 */ /* 0x000fc60000010217 */
[----:B------:R-:W-:Y:S01]  /*115e0*/  BSSY.RELIABLE B2, `(.L_x_143) ;  /* 0x000001c000027945 */ /* 0x000fe20003800100 */
[C---:B------:R-:W-:Y:S02]  /*115f0*/  ISETP.GT.U32.AND P0, PT, R2.reuse, R5, PT ;  /* 0x000000050200720c */ /* 0x040fe40003f04070 */
[----:B------:R-:W-:Y:S02]  /*11600*/  ISETP.GT.U32.AND P1, PT, R2, -0x1, PT ;  /* 0xffffffff0200780c */ /* 0x000fe40003f24070 */
[----:B------:R-:W-:Y:S02]  /*11610*/  LOP3.LUT R59, R6, 0xfffffffe, R59, 0xf8, !PT ;  /* 0xfffffffe063b7812 */ /* 0x000fe400078ef83b */
[----:B------:R-:W-:Y:S02]  /*11620*/  ISETP.GT.U32.OR.EX P0, PT, R3, RZ, P0, P1 ;  /* 0x000000ff0300720c */ /* 0x000fe40000704510 */
[----:B------:R-:W-:Y:S01]  /*11630*/  SHF.L.U64.HI R6, R38, 0x1, R39 ;  /* 0x0000000126067819 */ /* 0x000fe20000010227 */
[----:B------:R-:W-:Y:S01]  /*11640*/  IMAD.SHL.U32 R39, R45, 0x2, RZ ;  /* 0x000000022d277824 */ /* 0x000fe200078e00ff */
[----:B------:R-:W-:-:S02]  /*11650*/  SHF.L.U64.HI R4, R57, 0x1, R4 ;  /* 0x0000000139047819 */ /* 0x000fc40000010204 */
[----:B------:R-:W-:Y:S02]  /*11660*/  LOP3.LUT R8, R8, 0x1, RZ, 0xc0, !PT ;  /* 0x0000000108087812 */ /* 0x000fe400078ec0ff */
[----:B------:R-:W-:Y:S02]  /*11670*/  LOP3.LUT R7, R7, 0x1, RZ, 0xc0, !PT ;  /* 0x0000000107077812 */ /* 0x000fe400078ec0ff */
[----:B------:R-:W-:Y:S02]  /*11680*/  LOP3.LUT R6, R6, 0x1, RZ, 0xc0, !PT ;  /* 0x0000000106067812 */ /* 0x000fe400078ec0ff */
[----:B------:R-:W-:Y:S02]  /*11690*/  LOP3.LUT R4, R4, 0x1, RZ, 0xc0, !PT ;  /* 0x0000000104047812 */ /* 0x000fe400078ec0ff */
[----:B------:R-:W-:Y:S02]  /*116a0*/  LOP3.LUT R63, R8, 0xfffffffe, R63, 0xf8, !PT ;  /* 0xfffffffe083f7812 */ /* 0x000fe400078ef83f */
[----:B------:R-:W-:-:S02]  /*116b0*/  LOP3.LUT R62, R7, 0xfffffffe, R62, 0xf8, !PT ;  /* 0xfffffffe073e7812 */ /* 0x000fc400078ef83e */
        /* <DEDUP_REMOVED lines=14> */
.L_x_144:
[----:B------:R-:W-:Y:S05]  /*117a0*/  BSYNC.RELIABLE B2 ;  /* 0x0000000000027941 */ /* 0x000fea0003800100 */
.L_x_143:
        /* <DEDUP_REMOVED lines=26> */
.L_x_145:
[----:B------:R-:W-:Y:S05]  /*11950*/  BSYNC.RECONVERGENT B1 ;  /* 0x0000000000017941 */ /* 0x000fea0003800200 */
.L_x_142:
        /* <DEDUP_REMOVED lines=34> */
[----:B------:R-:W-:Y:S02]  /*11b80*/  IADD3 R18, P0, PT, R19, R34, RZ ;  /* 0x0000002213127210 */ /* 0x000fe40007f1e0ff */
[----:B------:R-:W-:Y:S01]  /*11b90*/  IADD3 R34, PT, PT, R35, UR6, RZ ;  /* 0x0000000623227c10 */ /* 0x000fe2000fffe0ff */
        /* <DEDUP_REMOVED lines=44> */
[----:B------:R-:W-:Y:S01]  /*11e60*/  IMAD R3, R43, R60, RZ ;  /* 0x0000003c2b037224 */ /* 0x000fe200078e02ff */
[----:B------:R-:W-:Y:S01]  /*11e70*/  IADD3 R34, P0, PT, R25, R22, RZ ;  /* 0x0000001619227210 */ /* 0x000fe20007f1e0ff */
[----:B------:R-:W-:Y:S02]  /*11e80*/  IMAD.X R25, RZ, RZ, RZ, P1 ;  /* 0x000000ffff197224 */ /* 0x000fe400008e06ff */
[----:B------:R-:W-:Y:S02]  /*11e90*/  VIADD R22, R35, UR5 ;  /* 0x0000000523167c36 */ /* 0x000fe40008000000 */
[----:B------:R-:W-:-:S02]  /*11ea0*/  IMAD.X R35, RZ, RZ, RZ, P0 ;  /* 0x000000ffff237224 */ /* 0x000fc400000e06ff */
[----:B------:R-:W-:-:S04]  /*11eb0*/  IMAD.WIDE.U32 R24, R60, R41, R24 ;  /* 0x000000293c187225 */ /* 0x000fc800078e0018 */
[----:B------:R-:W-:-:S04]  /*11ec0*/  IMAD.WIDE.U32 R34, R40, R40, R34 ;  /* 0x0000002828227225 */ /* 0x000fc800078e0022 */
[----:B------:R-:W-:Y:S02]  /*11ed0*/  VIADD R19, R25, UR6 ;  /* 0x0000000619137c36 */ /* 0x000fe40008000000 */
[----:B------:R-:W-:Y:S02]  /*11ee0*/  IMAD.MOV.U32 R25, RZ, RZ, RZ ;  /* 0x000000ffff197224 */ /* 0x000fe400078e00ff */
[----:B------:R-:W-:Y:S01]  /*11ef0*/  IMAD R22, R44, R53, R22 ;  /* 0x000000352c167224 */ /* 0x000fe200078e0216 */
[----:B------:R-:W-:Y:S01]  /*11f00*/  IADD3 R18, P0, PT, R19, R34, RZ ;  /* 0x0000002213127210 */ /* 0x000fe20007f1e0ff */
[----:B------:R-:W-:-:S03]  /*11f10*/  IMAD.WIDE.U32 R24, R53, R42, R24 ;  /* 0x0000002a35187225 */ /* 0x000fc600078e0018 */
[----:B------:R-:W-:Y:S01]  /*11f20*/  IADD3 R5, PT, PT, R3, R5, R22 ;  /* 0x0000000503057210 */ /* 0x000fe20007ffe016 */
[----:B------:R-:W-:Y:S02]  /*11f30*/  IMAD.X R19, RZ, RZ, RZ, P0 ;  /* 0x000000ffff137224 */ /* 0x000fe400000e06ff */
[----:B------:R-:W-:Y:S02]  /*11f40*/  VIADD R7, R25, UR7 ;  /* 0x0000000719077c36 */ /* 0x000fe40008000000 */
[----:B------:R-:W-:-:S04]  /*11f50*/  IMAD.WIDE.U32 R18, R64, R41, R18 ;  /* 0x0000002940127225 */ /* 0x000fc800078e0012 */
[----:B------:R-:W-:Y:S01]  /*11f60*/  VIADD R23, R23, UR6 ;  /* 0x0000000617177c36 */ /* 0x000fe20008000000 */
[----:B------:R-:W-:Y:S01]  /*11f70*/  IADD3 R18, P0, PT, R7, R18, RZ ;  /* 0x0000001207127210 */ /* 0x000fe20007f1e0ff */
[----:B------:R-:W-:Y:S02]  /*11f80*/  IMAD R22, R42, R64, RZ ;  /* 0x000000402a167224 */ /* 0x000fe400078e02ff */
[----:B------:R-:W-:Y:S02]  /*11f90*/  VIADD R68, R35, UR4 ;  /* 0x0000000423447c36 */ /* 0x000fe40008000000 */
[----:B------:R-:W-:Y:S01]  /*11fa0*/  VIADD R34, R19, UR6 ;  /* 0x0000000613227c36 */ /* 0x000fe20008000000 */
[----:B------:R-:W-:Y:S01]  /*11fb0*/  IADD3 R5, PT, PT, R22, R23, R5 ;  /* 0x0000001716057210 */ /* 0x000fe20007ffe005 */
[----:B------:R-:W-:Y:S01]  /*11fc0*/  IMAD R7, R41, R40, RZ ;  /* 0x0000002829077224 */ /* 0x000fe200078e02ff */
[----:B------:R-:W-:Y:S01]  /*11fd0*/  IADD3.X R19, PT, PT, RZ, RZ, RZ, P0, !PT ;  /* 0x000000ffff137210 */ /* 0x000fe200007fe4ff */
[----:B------:R-:W-:-:S03]  /*11fe0*/  IMAD.MOV.U32 R9, RZ, RZ, R20 ;  /* 0x000000ffff097224 */ /* 0x000fc600078e0014 */
[----:B------:R-:W-:Y:S01]  /*11ff0*/  IADD3 R5, PT, PT, R7, R68, R5 ;  /* 0x0000004407057210 */ /* 0x000fe20007ffe005 */
[----:B------:R-:W-:-:S03]  /*12000*/  IMAD.WIDE.U32 R18, R60, R42, R18 ;  /* 0x0000002a3c127225 */ /* 0x000fc600078e0012 */
[----:B------:R-:W-:Y:S01]  /*12010*/  IADD3 R5, PT, PT, R7, R34, R5 ;  /* 0x0000002207057210 */ /* 0x000fe20007ffe005 */
[----:B------:R-:W-:Y:S02]  /*12020*/  VIADD R7, R19, UR7 ;  /* 0x0000000713077c36 */ /* 0x000fe40008000000 */
[----:B------:R-:W-:-:S03]  /*12030*/  IMAD.MOV.U32 R19, RZ, RZ, RZ ;  /* 0x000000ffff137224 */ /* 0x000fc600078e00ff */
[----:B------:R-:W-:Y:S01]  /*12040*/  IADD3 R22, PT, PT, R22, R7, R5 ;  /* 0x0000000716167210 */ /* 0x000fe20007ffe005 */
[----:B------:R-:W-:-:S04]  /*12050*/  IMAD.WIDE.U32 R18, R53, R43, R18 ;  /* 0x0000002b35127225 */ /* 0x000fc800078e0012 */
[----:B------:R-:W-:Y:S02]  /*12060*/  VIADD R7, R19, UR5 ;  /* 0x0000000513077c36 */ /* 0x000fe40008000000 */
[----:B------:R-:W-:Y:S02]  /*12070*/  IMAD.MOV.U32 R5, RZ, RZ, R6 ;  /* 0x000000ffff057224 */ /* 0x000fe400078e0006 */
[----:B------:R-:W-:Y:S01]  /*12080*/  IMAD.MOV.U32 R6, RZ, RZ, R2 ;  /* 0x000000ffff067224 */ /* 0x000fe200078e0002 */
[----:B------:R-:W-:Y:S01]  /*12090*/  IADD3 R22, PT, PT, R3, R7, R22 ;  /* 0x0000000703167210 */ /* 0x000fe20007ffe016 */
[----:B------:R-:W-:-:S04]  /*120a0*/  IMAD.MOV.U32 R21, RZ, RZ, R18 ;  /* 0x000000ffff157224 */ /* 0x000fc800078e0012 */
[----:B------:R-:W-:-:S07]  /*120b0*/  IMAD R7, R44, R53, R22 ;  /* 0x000000352c077224 */ /* 0x000fce00078e0216 */
.L_x_150:
        /* <DEDUP_REMOVED lines=32> */
[----:B0-----:R-:W-:-:S13]  /*122c0*/  ISETP.GT.U32.AND P0, PT, R4, R3, PT ;  /* 0x000000030400720c */ /* 0x001fda0003f04070 */
[----:B------:R-:W-:Y:S05]  /*122d0*/  @P0 BRA `(.L_x_148) ;  /* 0x00000000001c0947 */ /* 0x000fea0003800000 */
[----:B------:R-:W0:Y:S02]  /*122e0*/  LDCU.64 UR4, c[0x3][0x6080] ;  /* 0x00cc1000ff0477ac */ /* 0x000e240008000a00 */
[----:B0-----:R-:W-:-:S04]  /*122f0*/  ISETP.GE.U32.AND P0, PT, R5, UR4, PT ;  /* 0x0000000405007c0c */ /* 0x001fc8000bf06070 */
[----:B------:R-:W-:-:S04]  /*12300*/  ISETP.LT.U32.OR P0, PT, R6, UR5, !P0 ;  /* 0x0000000506007c0c */ /* 0x000fc8000c701470 */
[----:B------:R-:W-:-:S04]  /*12310*/  ISETP.LE.U32.AND P0, PT, R6, UR5, P0 ;  /* 0x0000000506007c0c */ /* 0x000fc80008703070 */
[----:B------:R-:W-:-:S13]  /*12320*/  ISETP.LT.U32.OR P0, PT, R4, R3, P0 ;  /* 0x000000030400720c */ /* 0x000fda0000701470 */
[----:B------:R-:W-:Y:S05]  /*12330*/  @P0 BREAK.RELIABLE B2 ;  /* 0x0000000000020942 */ /* 0x000fea0003800100 */
[----:B------:R-:W-:Y:S05]  /*12340*/  @P0 BRA `(.L_x_149) ;  /* 0x0000000000700947 */ /* 0x000fea0003800000 */
.L_x_148:
[----:B------:R-:W-:Y:S05]  /*12350*/  BSYNC.RELIABLE B2 ;  /* 0x0000000000027941 */ /* 0x000fea0003800100 */
.L_x_147:
        /* <DEDUP_REMOVED lines=27> */
.L_x_149:
[----:B------:R-:W-:Y:S05]  /*12510*/  BSYNC.RECONVERGENT B1 ;  /* 0x0000000000017941 */ /* 0x000fea0003800200 */
.L_x_146:
        /* <DEDUP_REMOVED lines=47> */
.L_x_152:
[----:B------:R-:W-:Y:S05]  /*12810*/  BSYNC.RECONVERGENT B1 ;  /* 0x0000000000017941 */ /* 0x000fea0003800200 */
.L_x_151:
[----:B------:R-:W-:Y:S01]  /*12820*/  IADD3 R4, P0, PT, R5, -R66, RZ ;  /* 0x8000004205047210 */ /* 0x000fe20007f1e0ff */
        /* <DEDUP_REMOVED lines=45> */
.L_x_154:
[----:B------:R-:W-:Y:S05]  /*12b00*/  BSYNC.RECONVERGENT B1 ;  /* 0x0000000000017941 */ /* 0x000fea0003800200 */
.L_x_153:
        /* <DEDUP_REMOVED lines=46> */
.L_x_156:
[----:B------:R-:W-:Y:S05]  /*12df0*/  BSYNC.RECONVERGENT B1 ;  /* 0x0000000000017941 */ /* 0x000fea0003800200 */
.L_x_155:
        /* <DEDUP_REMOVED lines=36> */
[----:B------:R-:W-:Y:S02]  /*13040*/  IADD3.X R19, PT, PT, RZ, RZ, RZ, P1, !PT ;  /* 0x000000ffff137210 */ /* 0x000fe40000ffe4ff */
        /* <DEDUP_REMOVED lines=16> */
[----:B------:R-:W-:Y:S01]  /*13150*/  VIADD R35, R19, UR9 ;  /* 0x0000000913237c36 */ /* 0x000fe20008000000 */
[----:B------:R-:W-:Y:S01]  /*13160*/  MOV R19, R2 ;  /* 0x0000000200137202 */ /* 0x000fe20000000f00 */
        /* <DEDUP_REMOVED lines=61> */
[----:B------:R-:W-:Y:S01]  /*13540*/  IADD3 R24, PT, PT, R53, UR4, R21 ;  /* 0x0000000435187c10 */ /* 0x000fe2000fffe015 */
[----:B------:R-:W-:Y:S02]  /*13550*/  IMAD.MOV.U32 R21, RZ, RZ, R8 ;  /* 0x000000ffff157224 */ /* 0x000fe400078e0008 */
[----:B------:R-:W-:Y:S02]  /*13560*/  IMAD.MOV.U32 R53, RZ, RZ, R22 ;  /* 0x000000ffff357224 */ /* 0x000fe400078e0016 */
[----:B------:R-:W-:Y:S02]  /*13570*/  IMAD R24, R43, R65, R24 ;  /* 0x000000412b187224 */ /* 0x000fe400078e0218 */
[----:B------:R-:W-:Y:S02]  /*13580*/  IMAD.MOV.U32 R8, RZ, RZ, R62 ;  /* 0x000000ffff087224 */ /* 0x000fe400078e003e */
[----:B------:R-:W-:-:S07]  /*13590*/  IMAD R59, R59, R44, R24 ;  /* 0x0000002c3b3b7224 */ /* 0x000fce00078e0218 */
.L_x_161:
        /* <DEDUP_REMOVED lines=41> */
.L_x_159:
[----:B------:R-:W-:Y:S05]  /*13830*/  BSYNC.RELIABLE B2 ;  /* 0x0000000000027941 */ /* 0x000fea0003800100 */
.L_x_158:
        /* <DEDUP_REMOVED lines=27> */
.L_x_160:
[----:B------:R-:W-:Y:S05]  /*139f0*/  BSYNC.RECONVERGENT B1 ;  /* 0x0000000000017941 */ /* 0x000fea0003800200 */
.L_x_157:
        /* <DEDUP_REMOVED lines=21> */
[----:B------:R-:W-:-:S04]  /*13b50*/  IMAD.WIDE.U32 R40, R49, R13, R40 ;  /* 0x0000000d31287225 */ /* 0x000fc800078e0028 */
[----:B------:R-:W-:Y:S02]  /*13b60*/  IMAD.X R35, RZ, RZ, RZ, P0 ;  /* 0x000000ffff237224 */ /* 0x000fe400000e06ff */
        /* <DEDUP_REMOVED lines=19> */
[----:B------:R-:W-:Y:S02]  /*13ca0*/  HFMA2 R35, -RZ, RZ, 0, 0 ;  /* 0x00000000ff237431 */ /* 0x000fe400000001ff */
[----:B------:R-:W-:-:S04]  /*13cb0*/  IMAD.WIDE.U32 R42, R48, R13, R42 ;  /* 0x0000000d302a7225 */ /* 0x000fc800078e002a */
[----:B------:R-:W-:Y:S01]  /*13cc0*/  IMAD.MOV.U32 R41, RZ, RZ, RZ ;  /* 0x000000ffff297224 */ /* 0x000fe200078e00ff */
[----:B------:R-:W-:Y:S01]  /*13cd0*/  IADD3 R42, P1, PT, R23, R42, RZ ;  /* 0x0000002a172a7210 */ /* 0x000fe20007f3e0ff */
[----:B------:R-:W-:Y:S02]  /*13ce0*/  VIADD R45, R43, UR7 ;  /* 0x000000072b2d7c36 */ /* 0x000fe40008000000 */
[----:B------:R-:W-:-:S04]  /*13cf0*/  IMAD.WIDE.U32 R40, R49, R15, R40 ;  /* 0x0000000f31287225 */ /* 0x000fc800078e0028 */
        /* <DEDUP_REMOVED lines=45> */
[----:B------:R-:W-:Y:S02]  /*13fd0*/  IMAD.MOV.U32 R42, RZ, RZ, R44 ;  /* 0x000000ffff2a7224 */ /* 0x000fe400078e002c */
[----:B------:R-:W-:Y:S01]  /*13fe0*/  IMAD.MOV.U32 R43, RZ, RZ, RZ ;  /* 0x000000ffff2b7224 */ /* 0x000fe200078e00ff */
[----:B------:R-:W-:Y:S01]  /*13ff0*/  IADD3 R16, P0, PT, R23, R40, RZ ;  /* 0x0000002817107210 */ /* 0x000fe20007f1e0ff */
[----:B------:R-:W-:Y:S02]  /*14000*/  IMAD R15, R47, R15, R54 ;  /* 0x0000000f2f0f7224 */ /* 0x000fe400078e0236 */
        /* <DEDUP_REMOVED lines=20> */
.L_x_166:
        /* <DEDUP_REMOVED lines=41> */
.L_x_164:
[----:B------:R-:W-:Y:S05]  /*143e0*/  BSYNC.RELIABLE B2 ;  /* 0x0000000000027941 */ /* 0x000fea0003800100 */
.L_x_163:
        /* <DEDUP_REMOVED lines=27> */
.L_x_165:
[----:B------:R-:W-:Y:S05]  /*145a0*/  BSYNC.RECONVERGENT B1 ;  /* 0x0000000000017941 */ /* 0x000fea0003800200 */
.L_x_162:
[----:B------:R-:W-:Y:S01]  /*145b0*/  IADD3 R10, P0, PT, R38, -R36, RZ ;  /* 0x80000024260a7210 */ /* 0x000fe20007f1e0ff */
[----:B------:R-:W-:Y:S01]  /*145c0*/  IMAD.MOV.U32 R23, RZ, RZ, -0x1 ;  /* 0xffffffffff177424 */ /* 0x000fe200078e00ff */
[----:B------:R0:W1:Y:S01]  /*145d0*/  LDC.64 R14, c[0x3][R0+0x48] ;  /* 0x00c01200000e7b82 */ /* 0x0000620000000a00 */
[----:B------:R-:W-:Y:S02]  /*145e0*/  BSSY.RECONVERGENT B1, `(.L_x_167) ;  /* 0x000002f000017945 */ /* 0x000fe40003800200 */
[----:B------:R-:W-:-:S05]  /*145f0*/  IMAD.X R12, RZ, RZ, -0x1, P0 ;  /* 0xffffffffff0c7424 */ /* 0x000fca00000e06ff */
[----:B------:R-:W-:-:S04]  /*14600*/  SHF.R.U32.HI R12, RZ, 0x1f, R12 ;  /* 0x0000001fff0c7819 */ /* 0x000fc8000001160c */
[----:B------:R-:W-:Y:S02]  /*14610*/  IADD3 R11, P0, P1, R19, -R12, -R13 ;  /* 0x8000000c130b7210 */ /* 0x000fe4000791e80d */
[----:B------:R-:W2:Y:S02]  /*14620*/  LDC.64 R12, c[0x3][R0+0x40] ;  /* 0x00c01000000c7b82 */ /* 0x000ea40000000a00 */
        /* <DEDUP_REMOVED lines=20> */
[----:B------:R-:W-:Y:S01]  /*14770*/  ISETP.GT.AND.EX P0, PT, R16, -0x1, PT, P0 ;  /* 0xffffffff1000780c */ /* 0x000fe20003f04300 */
[----:B--2---:R-:W-:-:S12]  /*14780*/  IMAD.WIDE.U32 R16, R12, R26, RZ ;  /* 0x0000001a0c107225 */ /* 0x004fd800078e00ff */
[----:B01----:R-:W-:Y:S05]  /*14790*/  @P0 BRA `(.L_x_168) ;  /* 0x00000000004c0947 */ /* 0x003fea0003800000 */
[----:B------:R-:W0:Y:S02]  /*147a0*/  LDCU.128 UR4, c[0x3][0x6080] ;  /* 0x00cc1000ff0477ac */ /* 0x000e240008000c00 */
[----:B0-----:R-:W-:-:S04]  /*147b0*/  IADD3 R10, PT, PT, R10, UR4, RZ ;  /* 0x000000040a0a7c10 */ /* 0x001fc8000fffe0ff */
        /* <DEDUP_REMOVED lines=17> */
.L_x_168:
[----:B------:R-:W-:Y:S05]  /*148d0*/  BSYNC.RECONVERGENT B1 ;  /* 0x0000000000017941 */ /* 0x000fea0003800200 */
.L_x_167:
[----:B------:R-:W-:Y:S01]  /*148e0*/  UMOV UR4, URZ ;  /* 0x000000ff00047c82 */ /* 0x000fe20008000000 */
[----:B------:R-:W-:Y:S01]  /*148f0*/  IMAD.MOV.U32 R21, RZ, RZ, RZ ;  /* 0x000000ffff157224 */ /* 0x000fe200078e00ff */
[----:B------:R-:W0:Y:S01]  /*14900*/  LDC.64 R18, c[0x3][R0+0x50] ;  /* 0x00c0140000127b82 */ /* 0x000e220000000a00 */
[----:B------:R-:W-:Y:S01]  /*14910*/  VIADD R20, R17, UR4 ;  /* 0x0000000411147c36 */ /* 0x000fe20008000000 */
[----:B------:R-:W-:Y:S01]  /*14920*/  UMOV UR5, URZ ;  /* 0x000000ff00057c82 */ /* 0x000fe20008000000 */
[----:B------:R-:W-:Y:S01]  /*14930*/  IMAD.MOV.U32 R23, RZ, RZ, RZ ;  /* 0x000000ffff177224 */ /* 0x000fe200078e00ff */
[----:B------:R-:W-:Y:S01]  /*14940*/  UMOV UR6, URZ ;  /* 0x000000ff00067c82 */ /* 0x000fe20008000000 */
[-C--:B------:R-:W-:Y:S01]  /*14950*/  IMAD.WIDE.U32 R20, R13, R26.reuse, R20 ;  /* 0x0000001a0d147225 */ /* 0x080fe200078e0014 */
[----:B------:R-:W-:Y:S01]  /*14960*/  UMOV UR7, URZ ;  /* 0x000000ff00077c82 */ /* 0x000fe20008000000 */
[----:B------:R-:W-:Y:S01]  /*14970*/  UMOV UR8, URZ ;  /* 0x000000ff00087c82 */ /* 0x000fe20008000000 */
[----:B------:R-:W-:Y:S01]  /*14980*/  UMOV UR9, URZ ;  /* 0x000000ff00097c82 */ /* 0x000fe20008000000 */
[----:B------:R-:W-:Y:S01]  /*14990*/  VIADD R22, R21, UR5 ;  /* 0x0000000515167c36 */ /* 0x000fe20008000000 */
[----:B------:R-:W-:Y:S01]  /*149a0*/  UMOV UR10, URZ ;  /* 0x000000ff000a7c82 */ /* 0x000fe20008000000 */
[----:B------:R-:W-:Y:S01]  /*149b0*/  IMAD.MOV.U32 R21, RZ, RZ, RZ ;  /* 0x000000ffff157224 */ /* 0x000fe200078e00ff */
[----:B------:R-:W-:Y:S01]  /*149c0*/  BSSY.RECONVERGENT B1, `(.L_x_3) ;  /* 0x00000b3000017945 */ /* 0x000fe20003800200 */
[----:B------:R-:W-:-:S04]  /*149d0*/  IMAD.WIDE.U32 R22, R14, R26, R22 ;  /* 0x0000001a0e167225 */ /* 0x000fc800078e0016 */
[----:B------:R-:W-:-:S04]  /*149e0*/  IMAD.WIDE.U32 R20, R12, R27, R20 ;  /* 0x0000001b0c147225 */ /* 0x000fc800078e0014 */
[----:B------:R-:W-:Y:S02]  /*149f0*/  VIADD R25, R21, UR4 ;  /* 0x0000000415197c36 */ /* 0x000fe40008000000 */
[----:B------:R-:W-:-:S03]  /*14a00*/  IMAD.MOV.U32 R35, RZ, RZ, RZ ;  /* 0x000000ffff237224 */ /* 0x000fc600078e00ff */
        /* <DEDUP_REMOVED lines=8> */
[----:B------:R-:W-:Y:S01]  /*14a90*/  IMAD.MOV.U32 R23, RZ, RZ, RZ ;  /* 0x000000ffff177224 */ /* 0x000fe200078e00ff */
[----:B------:R-:W-:Y:S01]  /*14aa0*/  IADD3 R40, P0, PT, R41, R22, RZ ;  /* 0x0000001629287210 */ /* 0x000fe20007f1e0ff */
[----:B------:R-:W-:Y:S02]  /*14ab0*/  IMAD.MOV.U32 R22, RZ, RZ, R24 ;  /* 0x000000ffff167224 */ /* 0x000fe400078e0018 */
[----:B------:R-:W1:Y:S01]  /*14ac0*/  LDC.64 R24, c[0x3][R0+0x58] ;  /* 0x00c0160000187b82 */ /* 0x000e620000000a00 */
[----:B0-----:R-:W-:-:S04]  /*14ad0*/  IMAD.WIDE.U32 R34, R18, R26, R34 ;  /* 0x0000001a12227225 */ /* 0x001fc800078e0022 */
[----:B------:R-:W-:Y:S02]  /*14ae0*/  IMAD.X R41, RZ, RZ, RZ, P0 ;  /* 0x000000ffff297224 */ /* 0x000fe400000e06ff */
[----:B------:R-:W-:-:S04]  /*14af0*/  IMAD.WIDE.U32 R22, R12, R28, R22 ;  /* 0x0000001c0c167225 */ /* 0x000fc800078e0016 */
[----:B------:R-:W-:-:S04]  /*14b00*/  IMAD.WIDE.U32 R40, R14, R27, R40 ;  /* 0x0000001b0e287225 */ /* 0x000fc800078e0028 */
[----:B------:R-:W-:Y:S02]  /*14b10*/  VIADD R47, R23, UR4 ;  /* 0x00000004172f7c36 */ /* 0x000fe40008000000 */
[----:B------:R-:W-:-:S03]  /*14b20*/  VIADD R43, R41, UR6 ;  /* 0x00000006292b7c36 */ /* 0x000fc60008000000 */
[----:B------:R-:W-:Y:S02]  /*14b30*/  IADD3 R46, P1, PT, R47, R40, RZ ;  /* 0x000000282f2e7210 */ /* 0x000fe40007f3e0ff */
[----:B------:R-:W-:Y:S01]  /*14b40*/  IADD3 R42, P0, PT, R43, R34, RZ ;  /* 0x000000222b2a7210 */ /* 0x000fe20007f1e0ff */
[----:B------:R-:W-:Y:S02]  /*14b50*/  VIADD R34, R35, UR8 ;  /* 0x0000000823227c36 */ /* 0x000fe40008000000 */
[----:B------:R-:W-:Y:S02]  /*14b60*/  IMAD.X R47, RZ, RZ, RZ, P1 ;  /* 0x000000ffff2f7224 */ /* 0x000fe400008e06ff */
        /* <DEDUP_REMOVED lines=8> */
[----:B------:R-:W-:Y:S01]  /*14bf0*/  IMAD.MOV.U32 R34, RZ, RZ, R46 ;  /* 0x000000ffff227224 */ /* 0x000fe200078e002e */
        /* <DEDUP_REMOVED lines=13> */
[----:B-1----:R-:W-:Y:S01]  /*14cd0*/  IMAD.WIDE.U32 R42, R24, R26, R40 ;  /* 0x0000001a182a7225 */ /* 0x002fe200078e0028 */
[----:B------:R-:W-:-:S03]  /*14ce0*/  IADD3.X R47, PT, PT, RZ, RZ, RZ, P0, !PT ;  /* 0x000000ffff2f7210 */ /* 0x000fc600007fe4ff */
[----:B------:R-:W-:Y:S02]  /*14cf0*/  VIADD R45, R45, UR8 ;  /* 0x000000082d2d7c36 */ /* 0x000fe40008000000 */
[----:B------:R-:W-:-:S03]  /*14d00*/  IMAD.WIDE.U32 R48, R13, R29, R48 ;  /* 0x0000001d0d307225 */ /* 0x000fc600078e0030 */
[----:B------:R-:W-:Y:S01]  /*14d10*/  IADD3 R44, P0, PT, R45, R42, RZ ;  /* 0x0000002a2d2c7210 */ /* 0x000fe20007f1e0ff */
[----:B------:R-:W-:-:S04]  /*14d20*/  IMAD.WIDE.U32 R40, R15, R28, R46 ;  /* 0x0000001c0f287225 */ /* 0x000fc800078e002e */
[----:B------:R-:W-:Y:S02]  /*14d30*/  VIADD R51, R49, UR5 ;  /* 0x0000000531337c36 */ /* 0x000fe40008000000 */
[----:B------:R-:W-:Y:S02]  /*14d40*/  IMAD.X R45, RZ, RZ, RZ, P0 ;  /* 0x000000ffff2d7224 */ /* 0x000fe400000e06ff */
[----:B------:R-:W-:Y:S01]  /*14d50*/  VIADD R47, R41, UR7 ;  /* 0x00000007292f7c36 */ /* 0x000fe20008000000 */
[----:B------:R-:W-:Y:S01]  /*14d60*/  IADD3 R50, P0, PT, R51, R40, RZ ;  /* 0x0000002833327210 */ /* 0x000fe20007f1e0ff */
[----:B------:R-:W-:-:S04]  /*14d70*/  IMAD.WIDE.U32 R44, R19, R27, R44 ;  /* 0x0000001b132c7225 */ /* 0x000fc800078e002c */
[----:B------:R-:W-:Y:S02]  /*14d80*/  IMAD.MOV.U32 R40, RZ, RZ, R48 ;  /* 0x000000ffff287224 */ /* 0x000fe400078e0030 */
[----:B------:R-:W-:Y:S02]  /*14d90*/  IMAD.MOV.U32 R41, RZ, RZ, RZ ;  /* 0x000000ffff297224 */ /* 0x000fe400078e00ff */
[----:B------:R-:W-:Y:S01]  /*14da0*/  IMAD.X R51, RZ, RZ, RZ, P0 ;  /* 0x000000ffff337224 */ /* 0x000fe200000e06ff */
[----:B------:R-:W-:Y:S01]  /*14db0*/  IADD3 R46, P0, PT, R47, R44, RZ ;  /* 0x0000002c2f2e7210 */ /* 0x000fe20007f1e0ff */
[----:B------:R-:W-:-:S04]  /*14dc0*/  IMAD.WIDE.U32 R40, R12, R30, R40 ;  /* 0x0000001e0c287225 */ /* 0x000fc800078e0028 */
[----:B------:R-:W-:-:S04]  /*14dd0*/  IMAD.WIDE.U32 R48, R14, R29, R50 ;  /* 0x0000001d0e307225 */ /* 0x000fc800078e0032 */
[----:B------:R-:W-:Y:S02]  /*14de0*/  VIADD R17, R41, UR4 ;  /* 0x0000000429117c36 */ /* 0x000fe40008000000 */
[----:B------:R-:W-:Y:S02]  /*14df0*/  VIADD R0, R43, UR10 ;  /* 0x0000000a2b007c36 */ /* 0x000fe40008000000 */
[----:B------:R-:W-:Y:S01]  /*14e00*/  IMAD.X R47, RZ, RZ, RZ, P0 ;  /* 0x000000ffff2f7224 */ /* 0x000fe200000e06ff */
[----:B------:R-:W-:Y:S01]  /*14e10*/  IADD3 R48, P0, PT, R17, R48, RZ ;  /* 0x0000003011307210 */ /* 0x000fe20007f1e0ff */
[----:B------:R-:W-:Y:S02]  /*14e20*/  IMAD R25, R25, R26, R0 ;  /* 0x0000001a19197224 */ /* 0x000fe400078e0200 */
[----:B------:R-:W-:-:S03]  /*14e30*/  IMAD.WIDE.U32 R42, R18, R28, R46 ;  /* 0x0000001c122a7225 */ /* 0x000fc600078e002e */
[----:B------:R-:W-:Y:S01]  /*14e40*/  IADD3 R25, PT, PT, R25, UR9, R45 ;  /* 0x0000000919197c10 */ /* 0x000fe2000fffe02d */
[----:B------:R-:W-:Y:S02]  /*14e50*/  VIADD R17, R49, UR6 ;  /* 0x0000000631117c36 */ /* 0x000fe40008000000 */
[----:B------:R-:W-:Y:S02]  /*14e60*/  IMAD.X R49, RZ, RZ, RZ, P0 ;  /* 0x000000ffff317224 */ /* 0x000fe400000e06ff */
        /* <DEDUP_REMOVED lines=32> */
.L_x_172:
[----:B------:R-:W0:Y:S01]  /*15070*/  LDC R24, c[0x3][0x609c] ;  /* 0x00d82700ff187b82 */ /* 0x000e220000000800 */
[----:B------:R-:W-:Y:S01]  /*15080*/  BSSY.RELIABLE B2, `(.L_x_169) ;  /* 0x000002b000027945 */ /* 0x000fe20003800100 */
[----:B0-----:R-:W-:-:S13]  /*15090*/  ISETP.GT.U32.AND P0, PT, R13, R24, PT ;  /* 0x000000180d00720c */ /* 0x001fda0003f04070 */
[----:B------:R-:W-:Y:S05]  /*150a0*/  @P0 BRA `(.L_x_170) ;  /* 0x0000000000a00947 */ /* 0x000fea0003800000 */
[----:B------:R-:W-:Y:S01]  /*150b0*/  ISETP.GE.U32.AND P0, PT, R13, R24, PT ;  /* 0x000000180d00720c */ /* 0x000fe20003f06070 */
[----:B------:R-:W-:Y:S02]  /*150c0*/  IMAD.MOV.U32 R12, RZ, RZ, R14 ;  /* 0x000000ffff0c7224 */ /* 0x000fe400078e000e */
[----:B------:R-:W-:Y:S02]  /*150d0*/  IMAD.MOV.U32 R18, RZ, RZ, R40 ;  /* 0x000000ffff127224 */ /* 0x000fe400078e0028 */
[----:B------:R-:W-:-:S08]  /*150e0*/  IMAD.MOV.U32 R20, RZ, RZ, R22 ;  /* 0x000000ffff147224 */ /* 0x000fd000078e0016 */
        /* <DEDUP_REMOVED lines=36> */
.L_x_170:
[----:B------:R-:W-:Y:S05]  /*15330*/  BSYNC.RELIABLE B2 ;  /* 0x0000000000027941 */ /* 0x000fea0003800100 */
.L_x_169:
        /* <DEDUP_REMOVED lines=27> */
.L_x_171:
[----:B------:R-:W-:Y:S05]  /*154f0*/  BSYNC.RECONVERGENT B1 ;  /* 0x0000000000017941 */ /* 0x000fea0003800200 */
.L_x_3:
[----:B0-----:R-:W-:Y:S05]  /*15500*/  BSYNC.RECONVERGENT B0 ;  /* 0x0000000000007941 */ /* 0x001fea0003800200 */
.L_x_2:
[----:B------:R-:W-:Y:S05]  /*15510*/  WARPSYNC.ALL ;  /* 0x0000000000007948 */ /* 0x000fea0003800000 */
[----:B--2---:R-:W0:Y:S01]  /*15520*/  S2R R0, SR_TID.X ;  /* 0x0000000000007919 */ /* 0x004e220000002100 */
[----:B------:R-:W0:Y:S01]  /*15530*/  S2UR UR4, SR_CTAID.X ;  /* 0x00000000000479c3 */ /* 0x000e220000002500 */
[----:B------:R-:W1:Y:S07]  /*15540*/  LDCU.128 UR8, c[0x3][0x70] ;  /* 0x00c00e00ff0877ac */ /* 0x000e6e0008000c00 */
[----:B------:R-:W0:Y:S08]  /*15550*/  LDC R23, c[0x0][0x360] ;  /* 0x0000d800ff177b82 */ /* 0x000e300000000800 */
[----:B------:R-:W2:Y:S01]  /*15560*/  LDC.64 R14, c[0x0][0x380] ;  /* 0x0000e000ff0e7b82 */ /* 0x000ea20000000a00 */
[----:B0-----:R-:W-:Y:S01]  /*15570*/  IMAD R23, R23, UR4, R0 ;  /* 0x0000000417177c24 */ /* 0x001fe2000f8e0200 */
[----:B------:R-:W0:Y:S03]  /*15580*/  LDCU.128 UR4, c[0x3][0x60] ;  /* 0x00c00c00ff0477ac */ /* 0x000e260008000c00 */
[----:B--2---:R-:W-:-:S05]  /*15590*/  IMAD.WIDE R14, R23, 0xc0, R14 ;  /* 0x000000c0170e7825 */ /* 0x004fca00078e020e */
[----:B------:R-:W0:Y:S04]  /*155a0*/  LDG.E.64 R24, desc[UR16][R14.64+0x60] ;  /* 0x000060100e187981 */ /* 0x000e28000c1e1b00 */
[----:B------:R-:W2:Y:S04]  /*155b0*/  LDG.E.64 R28, desc[UR16][R14.64+0x68] ;  /* 0x000068100e1c7981 */ /* 0x000ea8000c1e1b00 */
[----:B------:R-:W1:Y:S04]  /*155c0*/  LDG.E.64 R30, desc[UR16][R14.64+0x70] ;  /* 0x000070100e1e7981 */ /* 0x000e68000c1e1b00 */
[----:B------:R-:W3:Y:S04]  /*155d0*/  LDG.E.64 R32, desc[UR16][R14.64+0x78] ;  /* 0x000078100e207981 */ /* 0x000ee8000c1e1b00 */
[----:B------:R-:W4:Y:S04]  /*155e0*/  LDG.E.64 R22, desc[UR16][R14.64+0xb0] ;  /* 0x0000b0100e167981 */ /* 0x000f28000c1e1b00 */
[----:B------:R4:W-:Y:S04]  /*155f0*/  STG.E.64 desc[UR16][R14.64], R4 ;  /* 0x000000040e007986 */ /* 0x0009e8000c101b10 */
[----:B------:R0:W-:Y:S04]  /*15600*/  STG.E.64 desc[UR16][R14.64+0x8], R2 ;  /* 0x000008020e007986 */ /* 0x0001e8000c101b10 */
[----:B------:R0:W-:Y:S04]  /*15610*/  STG.E.64 desc[UR16][R14.64+0x10], R8 ;  /* 0x000010080e007986 */ /* 0x0001e8000c101b10 */
[----:B------:R0:W-:Y:S04]  /*15620*/  STG.E.64 desc[UR16][R14.64+0x18], R6 ;  /* 0x000018060e007986 */ /* 0x0001e8000c101b10 */
[----:B------:R0:W-:Y:S04]  /*15630*/  STG.E.64 desc[UR16][R14.64+0x20], R10 ;  /* 0x0000200a0e007986 */ /* 0x0001e8000c101b10 */
[----:B-----5:R0:W-:Y:S04]  /*15640*/  STG.E.64 desc[UR16][R14.64+0x28], R36 ;  /* 0x000028240e007986 */ /* 0x0201e8000c101b10 */
[----:B------:R0:W-:Y:S04]  /*15650*/  STG.E.64 desc[UR16][R14.64+0x30], R38 ;  /* 0x000030260e007986 */ /* 0x0001e8000c101b10 */
[----:B------:R0:W-:Y:S04]  /*15660*/  STG.E.64 desc[UR16][R14.64+0x38], R58 ;  /* 0x0000383a0e007986 */ /* 0x0001e8000c101b10 */
[----:B------:R0:W-:Y:S04]  /*15670*/  STG.E.64 desc[UR16][R14.64+0x40], R16 ;  /* 0x000040100e007986 */ /* 0x0001e8000c101b10 */
[----:B------:R0:W-:Y:S04]  /*15680*/  STG.E.64 desc[UR16][R14.64+0x48], R20 ;  /* 0x000048140e007986 */ /* 0x0001e8000c101b10 */
[----:B------:R0:W-:Y:S04]  /*15690*/  STG.E.64 desc[UR16][R14.64+0x50], R18 ;  /* 0x000050120e007986 */ /* 0x0001e8000c101b10 */
[----:B------:R0:W-:Y:S02]  /*156a0*/  STG.E.64 desc[UR16][R14.64+0x58], R12 ;  /* 0x0000580c0e007986 */ /* 0x0001e4000c101b10 */
[----:B0-----:R-:W-:-:S05]  /*156b0*/  VIADD R26, R24, UR4 ;  /* 0x00000004181a7c36 */ /* 0x001fca0008000000 */
[----:B------:R-:W-:-:S04]  /*156c0*/  ISETP.GE.U32.AND P0, PT, R26, R24, PT ;  /* 0x000000181a00720c */ /* 0x000fc80003f06070 */
[----:B------:R-:W-:-:S04]  /*156d0*/  SEL R0, RZ, 0x1, P0 ;  /* 0x00000001ff007807 */ /* 0x000fc80000000000 */
[----:B------:R-:W-:Y:S01]  /*156e0*/  IADD3 R27, P0, P1, R0, UR5, R25 ;  /* 0x00000005001b7c10 */ /* 0x000fe2000f91e019 */
[----:B------:R-:W0:Y:S01]  /*156f0*/  LDCU.64 UR4, c[0x3][0x18] ;  /* 0x00c00300ff0477ac */ /* 0x000e220008000a00 */
[----:B----4-:R-:W-:Y:S02]  /*15700*/  IADD3 R4, P2, PT, R22, 0x1, RZ ;  /* 0x0000000116047810 */ /* 0x010fe40007f5e0ff */
[----:B------:R-:W-:Y:S01]  /*15710*/  IADD3.X R25, PT, PT, RZ, RZ, RZ, P0, P1 ;  /* 0x000000ffff197210 */ /* 0x000fe200007e24ff */
[----:B------:R4:W-:Y:S02]  /*15720*/  STG.E.64 desc[UR16][R14.64+0x60], R26 ;  /* 0x0000601a0e007986 */ /* 0x0009e4000c101b10 */
[----:B------:R-:W-:Y:S01]  /*15730*/  IMAD.X R5, RZ, RZ, R23, P2 ;  /* 0x000000ffff057224 */ /* 0x000fe200010e0617 */
[----:B--2---:R-:W-:-:S04]  /*15740*/  IADD3 R28, P0, P1, R25, UR6, R28 ;  /* 0x00000006191c7c10 */ /* 0x004fc8000f91e01c */
[----:B------:R-:W-:Y:S01]  /*15750*/  IADD3.X R0, PT, PT, RZ, RZ, RZ, P0, P1 ;  /* 0x000000ffff007210 */ /* 0x000fe200007e24ff */
[----:B------:R4:W-:Y:S03]  /*15760*/  STG.E.64 desc[UR16][R14.64+0xb0], R4 ;  /* 0x0000b0040e007986 */ /* 0x0009e6000c101b10 */
[----:B------:R-:W-:-:S04]  /*15770*/  IADD3 R29, P0, P1, R0, UR7, R29 ;  /* 0x00000007001d7c10 */ /* 0x000fc8000f91e01d */
[----:B------:R-:W-:Y:S01]  /*15780*/  IADD3.X R25, PT, PT, RZ, RZ, RZ, P0, P1 ;  /* 0x000000ffff197210 */ /* 0x000fe200007e24ff */
[----:B------:R4:W-:Y:S03]  /*15790*/  STG.E.64 desc[UR16][R14.64+0x68], R28 ;  /* 0x0000681c0e007986 */ /* 0x0009e6000c101b10 */
[----:B-1----:R-:W-:-:S04]  /*157a0*/  IADD3 R30, P0, P1, R25, UR8, R30 ;  /* 0x00000008191e7c10 */ /* 0x002fc8000f91e01e */
[----:B------:R-:W-:-:S04]  /*157b0*/  IADD3.X R0, PT, PT, RZ, RZ, RZ, P0, P1 ;  /* 0x000000ffff007210 */ /* 0x000fc800007e24ff */
[----:B------:R-:W-:-:S04]  /*157c0*/  IADD3 R31, P0, P1, R0, UR9, R31 ;  /* 0x00000009001f7c10 */ /* 0x000fc8000f91e01f */
[----:B------:R-:W-:Y:S01]  /*157d0*/  IADD3.X R25, PT, PT, RZ, RZ, RZ, P0, P1 ;  /* 0x000000ffff197210 */ /* 0x000fe200007e24ff */
[----:B------:R4:W-:Y:S03]  /*157e0*/  STG.E.64 desc[UR16][R14.64+0x70], R30 ;  /* 0x0000701e0e007986 */ /* 0x0009e6000c101b10 */
[----:B---3--:R-:W-:-:S04]  /*157f0*/  IADD3 R32, P0, P1, R25, UR10, R32 ;  /* 0x0000000a19207c10 */ /* 0x008fc8000f91e020 */
[----:B------:R-:W-:-:S04]  /*15800*/  IADD3.X R0, PT, PT, RZ, RZ, RZ, P0, P1 ;  /* 0x000000ffff007210 */ /* 0x000fc800007e24ff */
[----:B------:R-:W-:-:S04]  /*15810*/  IADD3 R33, P2, P3, R0, UR11, R33 ;  /* 0x0000000b00217c10 */ /* 0x000fc8000fb5e021 */
[C---:B0-----:R-:W-:Y:S01]  /*15820*/  ISETP.GT.U32.AND P0, PT, R33.reuse, UR5, PT ;  /* 0x0000000521007c0c */ /* 0x041fe2000bf04070 */
[----:B------:R4:W-:Y:S01]  /*15830*/  STG.E.64 desc[UR16][R14.64+0x78], R32 ;  /* 0x000078200e007986 */ /* 0x0009e2000c101b10 */
[----:B------:R-:W-:Y:S02]  /*15840*/  ISETP.GT.U32.AND P1, PT, R33, -0x1, PT ;  /* 0xffffffff2100780c */ /* 0x000fe40003f24070 */
[----:B------:R-:W-:-:S04]  /*15850*/  IADD3.X R0, PT, PT, RZ, RZ, RZ, P2, P3 ;  /* 0x000000ffff007210 */ /* 0x000fc800017e64ff */
[----:B------:R-:W-:Y:S02]  /*15860*/  ISETP.GT.U32.OR.EX P1, PT, R0, RZ, P0, P1 ;  /* 0x000000ff0000720c */ /* 0x000fe40000724510 */
[----:B------:R-:W-:-:S04]  /*15870*/  ISETP.LE.U32.AND P0, PT, R32, UR4, PT ;  /* 0x0000000420007c0c */ /* 0x000fc8000bf03070 */
[----:B------:R-:W-:-:S13]  /*15880*/  ISETP.NE.OR P0, PT, R33, UR5, P0 ;  /* 0x0000000521007c0c */ /* 0x000fda0008705670 */
[----:B----4-:R-:W-:Y:S05]  /*15890*/  @P0 EXIT !P1 ;  /* 0x000000000000094d */ /* 0x010fea0004800000 */
[----:B------:R-:W0:Y:S01]  /*158a0*/  LDCU.128 UR8, c[0x3][URZ] ;  /* 0x00c00000ff0877ac */ /* 0x000e220008000c00 */
[----:B------:R-:W-:Y:S01]  /*158b0*/  IMAD.MOV.U32 R8, RZ, RZ, -0x1 ;  /* 0xffffffffff087424 */ /* 0x000fe200078e00ff */
[----:B------:R-:W1:Y:S01]  /*158c0*/  LDCU.64 UR6, c[0x3][0x10] ;  /* 0x00c00200ff0677ac */ /* 0x000e620008000a00 */
[----:B0-----:R-:W-:-:S05]  /*158d0*/  IADD3 R26, P0, PT, R26, -UR8, RZ ;  /* 0x800000081a1a7c10 */ /* 0x001fca000ff1e0ff */
[----:B------:R-:W-:-:S05]  /*158e0*/  IMAD.X R0, RZ, RZ, -0x1, P0 ;  /* 0xffffffffff007424 */ /* 0x000fca00000e06ff */
[----:B------:R-:W-:-:S04]  /*158f0*/  SHF.R.U32.HI R0, RZ, 0x1f, R0 ;  /* 0x0000001fff007819 */ /* 0x000fc80000011600 */
[----:B------:R-:W-:-:S04]  /*15900*/  IADD3 R27, P0, P1, R27, -UR9, -R0 ;  /* 0x800000091b1b7c10 */ /* 0x000fc8000f91e800 */
[----:B------:R-:W-:Y:S01]  /*15910*/  IADD3.X R3, PT, PT, RZ, -0x1, R8, P0, P1 ;  /* 0xffffffffff037810 */ /* 0x000fe200007e2408 */
[----:B------:R-:W-:Y:S03]  /*15920*/  STG.E.64 desc[UR16][R14.64+0x60], R26 ;  /* 0x0000601a0e007986 */ /* 0x000fe6000c101b10 */
[----:B------:R-:W-:-:S04]  /*15930*/  SHF.R.U32.HI R3, RZ, 0x1f, R3 ;  /* 0x0000001fff037819 */ /* 0x000fc80000011603 */
[----:B------:R-:W-:-:S04]  /*15940*/  IADD3 R6, P0, P1, R28, -UR10, -R3 ;  /* 0x8000000a1c067c10 */ /* 0x000fc8000f91e803 */
[----:B------:R-:W-:-:S04]  /*15950*/  IADD3.X R0, PT, PT, RZ, -0x1, R8, P0, P1 ;  /* 0xffffffffff007810 */ /* 0x000fc800007e2408 */
[----:B------:R-:W-:-:S04]  /*15960*/  SHF.R.U32.HI R0, RZ, 0x1f, R0 ;  /* 0x0000001fff007819 */ /* 0x000fc80000011600 */
[----:B------:R-:W-:-:S04]  /*15970*/  IADD3 R7, P0, P1, R29, -UR11, -R0 ;  /* 0x8000000b1d077c10 */ /* 0x000fc8000f91e800 */
[----:B------:R-:W-:Y:S01]  /*15980*/  IADD3.X R3, PT, PT, RZ, -0x1, R8, P0, P1 ;  /* 0xffffffffff037810 */ /* 0x000fe200007e2408 */
[----:B------:R-:W-:Y:S03]  /*15990*/  STG.E.64 desc[UR16][R14.64+0x68], R6 ;  /* 0x000068060e007986 */ /* 0x000fe6000c101b10 */
[----:B------:R-:W-:-:S04]  /*159a0*/  SHF.R.U32.HI R3, RZ, 0x1f, R3 ;  /* 0x0000001fff037819 */ /* 0x000fc80000011603 */
[----:B-1----:R-:W-:-:S04]  /*159b0*/  IADD3 R4, P0, P1, R30, -UR6, -R3 ;  /* 0x800000061e047c10 */ /* 0x002fc8000f91e803 */
[----:B------:R-:W-:-:S04]  /*159c0*/  IADD3.X R0, PT, PT, RZ, -0x1, R8, P0, P1 ;  /* 0xffffffffff007810 */ /* 0x000fc800007e2408 */
        /* <DEDUP_REMOVED lines=8> */
[----:B------:R-:W-:-:S05]  /*15a50*/  IADD3 R3, PT, PT, R33, -UR5, -R0 ;  /* 0x8000000521037c10 */ /* 0x000fca000fffe800 */
[----:B------:R-:W-:Y:S01]  /*15a60*/  STG.E.64 desc[UR16][R14.64+0x78], R2 ;  /* 0x000078020e007986 */ /* 0x000fe2000c101b10 */
[----:B------:R-:W-:Y:S05]  /*15a70*/  EXIT ;  /* 0x000000000000794d */ /* 0x000fea0003800000 */
.L_x_173:
[----:B------:R-:W-:-:S00]  /*15a80*/  BRA `(.L_x_173) ;  /* 0xfffffffc00fc7947 */ /* 0x000fc0000383ffff */
[----:B------:R-:W-:-:S00]  /*15a90*/  NOP ;  /* 0x0000000000007918 */ /* 0x000fc00000000000 */
        /* <DEDUP_REMOVED lines=14> */
.L_x_739:


//--------------------- .text._Z17kangaroo_step_optP5PointPmPjS0_P4Trapjjjjiim --------------------------
	.section	.text._Z17kangaroo_step_optP5PointPmPjS0_P4Trapjjjjiim,"ax",@progbits
	.align	128
        .global         _Z17kangaroo_step_optP5PointPmPjS0_P4Trapjjjjiim
        .type           _Z17kangaroo_step_optP5PointPmPjS0_P4Trapjjjjiim,@function
        .size           _Z17kangaroo_step_optP5PointPmPjS0_P4Trapjjjjiim,(.L_x_738 - _Z17kangaroo_step_optP5PointPmPjS0_P4Trapjjjjiim)
        .other          _Z17kangaroo_step_optP5PointPmPjS0_P4Trapjjjjiim,@"STO_CUDA_ENTRY STV_DEFAULT"
_Z17kangaroo_step_optP5PointPmPjS0_P4Trapjjjjiim:
.text._Z17kangaroo_step_optP5PointPmPjS0_P4Trapjjjjiim:
[----:B------:R-:W0:Y:S01]  /*0000*/  LDC R1, c[0x0][0x37c] ;  /* 0x0000df00ff017b82 */ /* 0x000e220000000800 */
[----:B------:R-:W1:Y:S07]  /*0010*/  S2R R27, SR_TID.X ;  /* 0x00000000001b7919 */ /* 0x000e6e0000002100 */
[----:B------:R-:W1:Y:S01]  /*0020*/  S2UR UR4, SR_CTAID.X ;  /* 0x00000000000479c3 */ /* 0x000e620000002500 */
[----:B------:R-:W2:Y:S01]  /*0030*/  LDCU UR5, c[0x0][0x3a8] ;  /* 0x00007500ff0577ac */ /* 0x000ea20008000800 */
[----:B0-----:R-:W-:-:S06]  /*0040*/  VIADD R1, R1, 0xffffff20 ;  /* 0xffffff2001017836 */ /* 0x001fcc0000000000 */
[----:B------:R-:W1:Y:S02]  /*0050*/  LDC R116, c[0x0][0x360] ;  /* 0x0000d800ff747b82 */ /* 0x000e640000000800 */
[----:B-1----:R-:W-:-:S05]  /*0060*/  IMAD R116, R116, UR4, R27 ;  /* 0x0000000474747c24 */ /* 0x002fca000f8e021b */
[----:B--2---:R-:W-:-:S13]  /*0070*/  ISETP.GE.U32.AND P0, PT, R116, UR5, PT ;  /* 0x0000000574007c0c */ /* 0x004fda000bf06070 */
[----:B------:R-:W-:Y:S05]  /*0080*/  @P0 EXIT ;  /* 0x000000000000094d */ /* 0x000fea0003800000 */
[----:B------:R-:W0:Y:S01]  /*0090*/  LDC.64 R114, c[0x0][0x390] ;  /* 0x0000e400ff727b82 */ /* 0x000e220000000a00 */
[----:B------:R-:W1:Y:S07]  /*00a0*/  LDCU.64 UR16, c[0x0][0x358] ;  /* 0x00006b00ff1077ac */ /* 0x000e6e0008000a00 */
[----:B------:R-:W2:Y:S08]  /*00b0*/  LDC.64 R126, c[0x0][0x380] ;  /* 0x0000e000ff7e7b82 */ /* 0x000eb00000000a00 */
[----:B------:R-:W3:Y:S01]  /*00c0*/  LDC.64 R128, c[0x0][0x388] ;  /* 0x0000e200ff807b82 */ /* 0x000ee20000000a00 */
[----:B0-----:R-:W-:-:S06]  /*00d0*/  IMAD.WIDE.U32 R114, R116, 0x4, R114 ;  /* 0x0000000474727825 */ /* 0x001fcc00078e0072 */
[----:B-1----:R0:W5:Y:S01]  /*00e0*/  LDG.E R114, desc[UR16][R114.64] ;  /* 0x0000001072727981 */ /* 0x002162000c1e1900 */
[----:B--2---:R-:W-:-:S05]  /*00f0*/  IMAD.WIDE.U32 R126, R116, 0x60, R126 ;  /* 0x00000060747e7825 */ /* 0x004fca00078e007e */
[----:B------:R0:W5:Y:S01]  /*0100*/  LDG.E R13, desc[UR16][R126.64] ;  /* 0x000000107e0d7981 */ /* 0x000162000c1e1900 */
[----:B---3--:R-:W-:-:S03]  /*0110*/  IMAD.WIDE.U32 R128, R116, 0x8, R128 ;  /* 0x0000000874807825 */ /* 0x008fc600078e0080 */
[----:B------:R0:W5:Y:S04]  /*0120*/  LDG.E R25, desc[UR16][R126.64+0x4] ;  /* 0x000004107e197981 */ /* 0x000168000c1e1900 */
        /* <DEDUP_REMOVED lines=22> */
[----:B------:R0:W5:Y:S01]  /*0290*/  LDG.E.64 R130, desc[UR16][R128.64] ;  /* 0x0000001080827981 */ /* 0x000162000c1e1b00 */
[----:B------:R-:W-:Y:S01]  /*02a0*/  ISETP.GT.U32.AND P0, PT, R27, 0x1f, PT ;  /* 0x0000001f1b00780c */ /* 0x000fe20003f04070 */
[----:B------:R-:W-:-:S12]  /*02b0*/  BSSY.RECONVERGENT B0, `(.L_x_174) ;  /* 0x0000038000007945 */ /* 0x000fd80003800200 */
[----:B0-----:R-:W-:Y:S05]  /*02c0*/  @P0 BRA `(.L_x_175) ;  /* 0x0000000000d80947 */ /* 0x001fea0003800000 */
[----:B------:R-:W0:Y:S02]  /*02d0*/  LDCU UR4, c[0x0][0x3ac] ;  /* 0x00007580ff0477ac */ /* 0x000e240008000800 */
[----:B0-----:R-:W0:Y:S01]  /*02e0*/  I2F.U32.RP R0, UR4 ;  /* 0x0000000400007d06 */ /* 0x001e220008209000 */
[----:B------:R-:W-:-:S07]  /*02f0*/  ISETP.NE.U32.AND P1, PT, RZ, UR4, PT ;  /* 0x00000004ff007c0c */ /* 0x000fce000bf25070 */
[----:B0-----:R-:W0:Y:S02]  /*0300*/  MUFU.RCP R0, R0 ;  /* 0x0000000000007308 */ /* 0x001e240000001000 */
[----:B0-----:R-:W-:-:S06]  /*0310*/  VIADD R2, R0, 0xffffffe ;  /* 0x0ffffffe00027836 */ /* 0x001fcc0000000000 */
[----:B------:R0:W1:Y:S02]  /*0320*/  F2I.FTZ.U32.TRUNC.NTZ R3, R2 ;  /* 0x0000000200037305 */ /* 0x000064000021f000 */
[----:B0-----:R-:W-:Y:S02]  /*0330*/  IMAD.MOV.U32 R2, RZ, RZ, RZ ;  /* 0x000000ffff027224 */ /* 0x001fe400078e00ff */
[----:B-1----:R-:W-:-:S04]  /*0340*/  IMAD.MOV R5, RZ, RZ, -R3 ;  /* 0x000000ffff057224 */ /* 0x002fc800078e0a03 */
[----:B------:R-:W-:-:S04]  /*0350*/  IMAD R5, R5, UR4, RZ ;  /* 0x0000000405057c24 */ /* 0x000fc8000f8e02ff */
[----:B------:R-:W-:-:S06]  /*0360*/  IMAD.HI.U32 R3, R3, R5, R2 ;  /* 0x0000000503037227 */ /* 0x000fcc00078e0002 */
[----:B------:R-:W-:-:S04]  /*0370*/  IMAD.HI.U32 R3, R3, R27, RZ ;  /* 0x0000001b03037227 */ /* 0x000fc800078e00ff */
[----:B------:R-:W-:Y:S02]  /*0380*/  IMAD.MOV R4, RZ, RZ, -R3 ;  /* 0x000000ffff047224 */ /* 0x000fe400078e0a03 */
[----:B------:R-:W0:Y:S02]  /*0390*/  LDC.64 R2, c[0x0][0x398] ;  /* 0x0000e600ff027b82 */ /* 0x000e240000000a00 */
[----:B------:R-:W-:-:S05]  /*03a0*/  IMAD R5, R4, UR4, R27 ;  /* 0x0000000404057c24 */ /* 0x000fca000f8e021b */
[----:B------:R-:W-:-:S13]  /*03b0*/  ISETP.GE.U32.AND P0, PT, R5, UR4, PT ;  /* 0x0000000405007c0c */ /* 0x000fda000bf06070 */
[----:B------:R-:W-:-:S05]  /*03c0*/  @P0 VIADD R5, R5, -UR4 ;  /* 0x8000000405050c36 */ /* 0x000fca0008000000 */
[----:B------:R-:W-:-:S13]  /*03d0*/  ISETP.GE.U32.AND P0, PT, R5, UR4, PT ;  /* 0x0000000405007c0c */ /* 0x000fda000bf06070 */
[----:B------:R-:W-:Y:S01]  /*03e0*/  @P0 VIADD R5, R5, -UR4 ;  /* 0x8000000405050c36 */ /* 0x000fe20008000000 */
[----:B------:R-:W-:-:S05]  /*03f0*/  @!P1 LOP3.LUT R5, RZ, UR4, RZ, 0x33, !PT ;  /* 0x00000004ff059c12 */ /* 0x000fca000f8e33ff */
[----:B0-----:R-:W-:-:S05]  /*0400*/  IMAD.WIDE.U32 R2, R5, 0x60, R2 ;  /* 0x0000006005027825 */ /* 0x001fca00078e0002 */
[----:B------:R-:W2:Y:S04]  /*0410*/  LDG.E R4, desc[UR16][R2.64] ;  /* 0x0000001002047981 */ /* 0x000ea8000c1e1900 */
[----:B------:R-:W2:Y:S04]  /*0420*/  LDG.E R5, desc[UR16][R2.64+0x4] ;  /* 0x0000041002057981 */ /* 0x000ea8000c1e1900 */
[----:B------:R-:W2:Y:S04]  /*0430*/  LDG.E R6, desc[UR16][R2.64+0x8] ;  /* 0x0000081002067981 */ /* 0x000ea8000c1e1900 */
[----:B------:R-:W2:Y:S04]  /*0440*/  LDG.E R7, desc[UR16][R2.64+0xc] ;  /* 0x00000c1002077981 */ /* 0x000ea8000c1e1900 */
[----:B------:R-:W3:Y:S04]  /*0450*/  LDG.E R32, desc[UR16][R2.64+0x10] ;  /* 0x0000101002207981 */ /* 0x000ee8000c1e1900 */
[----:B------:R-:W3:Y:S04]  /*0460*/  LDG.E R33, desc[UR16][R2.64+0x14] ;  /* 0x0000141002217981 */ /* 0x000ee8000c1e1900 */
        /* <DEDUP_REMOVED lines=18> */
[----:B------:R-:W-:Y:S01]  /*0590*/  MOV R0, 0x400 ;  /* 0x0000040000007802 */ /* 0x000fe20000000f00 */
[----:B------:R-:W0:Y:S03]  /*05a0*/  S2R R9, SR_CgaCtaId ;  /* 0x0000000000097919 */ /* 0x000e260000008800 */
[----:B0-----:R-:W-:-:S05]  /*05b0*/  LEA R0, R9, R0, 0x18 ;  /* 0x0000000009007211 */ /* 0x001fca00078ec0ff */
[----:B------:R-:W-:-:S05]  /*05c0*/  IMAD R0, R27, 0x60, R0 ;  /* 0x000000601b007824 */ /* 0x000fca00078e0200 */
[----:B--2---:R0:W-:Y:S04]  /*05d0*/  STS.128 [R0], R4 ;  /* 0x0000000400007388 */ /* 0x0041e80000000c00 */
[----:B---3--:R0:W-:Y:S04]  /*05e0*/  STS.128 [R0+0x10], R32 ;  /* 0x0000102000007388 */ /* 0x0081e80000000c00 */
[----:B----4-:R0:W-:Y:S04]  /*05f0*/  STS.128 [R0+0x20], R36 ;  /* 0x0000202400007388 */ /* 0x0101e80000000c00 */
[----:B------:R0:W-:Y:S04]  /*0600*/  STS.128 [R0+0x30], R40 ;  /* 0x0000302800007388 */ /* 0x0001e80000000c00 */
[----:B------:R0:W-:Y:S04]  /*0610*/  STS.128 [R0+0x40], R44 ;  /* 0x0000402c00007388 */ /* 0x0001e80000000c00 */
[----:B------:R0:W-:Y:S02]  /*0620*/  STS.128 [R0+0x50], R48 ;  /* 0x0000503000007388 */ /* 0x0001e40000000c00 */
.L_x_175:
[----:B------:R-:W-:Y:S05]  /*0630*/  BSYNC.RECONVERGENT B0 ;  /* 0x0000000000007941 */ /* 0x000fea0003800200 */
.L_x_174:
[----:B------:R-:W1:Y:S02]  /*0640*/  LDCU UR4, c[0x0][0x3b4] ;  /* 0x00007680ff0477ac */ /* 0x000e640008000800 */
[----:B-1----:R-:W-:Y:S01]  /*0650*/  UISETP.NE.AND UP0, UPT, UR4, URZ, UPT ;  /* 0x000000ff0400728c */ /* 0x002fe2000bf05270 */
[----:B------:R-:W-:Y:S08]  /*0660*/  BAR.SYNC.DEFER_BLOCKING 0x0 ;  /* 0x0000000000007b1d */ /* 0x000ff00000010000 */
[----:B------:R-:W-:Y:S05]  /*0670*/  BRA.U !UP0, `(.L_x_176) ;  /* 0x000004a908407547 */ /* 0x000fea000b800000 */
[----:B------:R-:W1:Y:S01]  /*0680*/  LDCU.64 UR4, c[0x0][0x3c0] ;  /* 0x00007800ff0477ac */ /* 0x000e620008000a00 */
[----:B------:R-:W-:Y:S01]  /*0690*/  BSSY.RECONVERGENT B0, `(.L_x_176) ;  /* 0x0004a8e000007945 */ /* 0x000fe20003800200 */
[----:B-----5:R-:W-:Y:S02]  /*06a0*/  IMAD.MOV.U32 R3, RZ, RZ, R22 ;  /* 0x000000ffff037224 */ /* 0x020fe400078e0016 */
[----:B0-----:R-:W-:Y:S01]  /*06b0*/  IMAD.MOV.U32 R0, RZ, RZ, R157 ;  /* 0x000000ffff007224 */ /* 0x001fe200078e009d */
[----:B------:R-:W0:Y:S01]  /*06c0*/  LDCU UR11, c[0x3][0x6098] ;  /* 0x00cc1300ff0b77ac */ /* 0x000e220008000800 */
[----:B------:R-:W-:Y:S02]  /*06d0*/  IMAD.MOV.U32 R5, RZ, RZ, R155 ;  /* 0x000000ffff057224 */ /* 0x000fe400078e009b */
[----:B------:R-:W-:Y:S01]  /*06e0*/  IMAD.MOV.U32 R2, RZ, RZ, R153 ;  /* 0x000000ffff027224 */ /* 0x000fe200078e0099 */
[----:B------:R-:W2:Y:S01]  /*06f0*/  LDCU.64 UR18, c[0x3][0x6090] ;  /* 0x00cc1200ff1277ac */ /* 0x000ea20008000a00 */
[----:B------:R-:W-:-:S02]  /*0700*/  IMAD.MOV.U32 R7, RZ, RZ, R151 ;  /* 0x000000ffff077224 */ /* 0x000fc400078e0097 */
[----:B------:R-:W-:Y:S01]  /*0710*/  IMAD.MOV.U32 R4, RZ, RZ, R149 ;  /* 0x000000ffff047224 */ /* 0x000fe200078e0095 */
[----:B------:R-:W3:Y:S01]  /*0720*/  LDCU.64 UR20, c[0x3][0x6080] ;  /* 0x00cc1000ff1477ac */ /* 0x000ee20008000a00 */
[----:B------:R-:W-:Y:S02]  /*0730*/  IMAD.MOV.U32 R9, RZ, RZ, R147 ;  /* 0x000000ffff097224 */ /* 0x000fe400078e0093 */
[----:B------:R-:W-:Y:S01]  /*0740*/  IMAD.MOV.U32 R6, RZ, RZ, R145 ;  /* 0x000000ffff067224 */ /* 0x000fe200078e0091 */
[----:B------:R-:W4:Y:S01]  /*0750*/  LDCU.128 UR12, c[0x3][0x6080] ;  /* 0x00cc1000ff0c77ac */ /* 0x000f220008000c00 */
[----:B------:R-:W-:Y:S02]  /*0760*/  IMAD.MOV.U32 R37, RZ, RZ, R133 ;  /* 0x000000ffff257224 */ /* 0x000fe400078e0085 */
[----:B------:R-:W-:Y:S01]  /*0770*/  IMAD.MOV.U32 R35, RZ, RZ, R135 ;  /* 0x000000ffff237224 */ /* 0x000fe200078e0087 */
[----:B-1----:R-:W-:Y:S01]  /*0780*/  UISETP.GE.U32.AND UP0, UPT, UR4, 0x52, UPT ;  /* 0x000000520400788c */ /* 0x002fe2000bf06070 */
[----:B------:R-:W-:Y:S01]  /*0790*/  IMAD.MOV.U32 R33, RZ, RZ, R137 ;  /* 0x000000ffff217224 */ /* 0x000fe200078e0089 */
[----:B------:R-:W1:Y:S01]  /*07a0*/  LDCU UR4, c[0x0][0x3bc] ;  /* 0x00007780ff0477ac */ /* 0x000e620008000800 */
[----:B------:R-:W-:-:S02]  /*07b0*/  IMAD.MOV.U32 R31, RZ, RZ, R139 ;  /* 0x000000ffff1f7224 */ /* 0x000fc400078e008b */
[----:B------:R-:W-:Y:S01]  /*07c0*/  IMAD.MOV.U32 R29, RZ, RZ, R141 ;  /* 0x000000ffff1d7224 */ /* 0x000fe200078e008d */
[----:B------:R-:W-:Y:S01]  /*07d0*/  UISETP.GE.U32.AND.EX UP0, UPT, UR5, URZ, UPT, UP0 ;  /* 0x000000ff0500728c */ /* 0x000fe2000bf06100 */
[----:B------:R-:W-:Y:S02]  /*07e0*/  IMAD.MOV.U32 R12, RZ, RZ, R143 ;  /* 0x000000ffff0c7224 */ /* 0x000fe400078e008f */
[----:B------:R-:W-:Y:S02]  /*07f0*/  IMAD.MOV.U32 R27, RZ, RZ, R30 ;  /* 0x000000ffff1b7224 */ /* 0x000fe400078e001e */
[----:B------:R-:W-:Y:S02]  /*0800*/  IMAD.MOV.U32 R10, RZ, RZ, R125 ;  /* 0x000000ffff0a7224 */ /* 0x000fe400078e007d */
[----:B------:R-:W-:Y:S02]  /*0810*/  IMAD.MOV.U32 R14, RZ, RZ, R11 ;  /* 0x000000ffff0e7224 */ /* 0x000fe400078e000b */
[----:B------:R-:W-:-:S02]  /*0820*/  IMAD.MOV.U32 R16, RZ, RZ, R17 ;  /* 0x000000ffff107224 */ /* 0x000fc400078e0011 */
[----:B------:R-:W-:Y:S02]  /*0830*/  IMAD.MOV.U32 R18, RZ, RZ, R15 ;  /* 0x000000ffff127224 */ /* 0x000fe400078e000f */
[----:B------:R-:W-:Y:S01]  /*0840*/  IMAD.MOV.U32 R20, RZ, RZ, R19 ;  /* 0x000000ffff147224 */ /* 0x000fe200078e0013 */
[----:B-1----:R-:W-:Y:S01]  /*0850*/  UISETP.NE.AND UP0, UPT, UR4, URZ, !UP0 ;  /* 0x000000ff0400728c */ /* 0x002fe2000c705270 */
[----:B------:R-:W-:Y:S02]  /*0860*/  IMAD.MOV.U32 R39, RZ, RZ, R21 ;  /* 0x000000ffff277224 */ /* 0x000fe400078e0015 */
[----:B------:R-:W-:Y:S02]  /*0870*/  IMAD.MOV.U32 R41, RZ, RZ, R23 ;  /* 0x000000ffff297224 */ /* 0x000fe400078e0017 */
[----:B------:R-:W-:Y:S02]  /*0880*/  IMAD.MOV.U32 R43, RZ, RZ, R25 ;  /* 0x000000ffff2b7224 */ /* 0x000fe400078e0019 */
[----:B------:R-:W-:-:S02]  /*0890*/  IMAD.MOV.U32 R45, RZ, RZ, R13 ;  /* 0x000000ffff2d7224 */ /* 0x000fc400078e000d */
[----:B0-234-:R-:W-:-:S07]  /*08a0*/  IMAD.MOV.U32 R112, RZ, RZ, RZ ;  /* 0x000000ffff707224 */ /* 0x01dfce00078e00ff */
.L_x_735:
[----:B------:R-:W0:Y:S01]  /*08b0*/  LDCU UR4, c[0x0][0x3b8] ;  /* 0x00007700ff0477ac */ /* 0x000e220008000800 */
[----:B------:R-:W-:Y:S01]  /*08c0*/  LOP3.LUT R8, R10, R45, RZ, 0x3c, !PT ;  /* 0x0000002d0a087212 */ /* 0x000fe200078e3cff */
[----:B------:R-:W-:Y:S01]  /*08d0*/  IMAD.MOV.U32 R28, RZ, RZ, RZ ;  /* 0x000000ffff1c7224 */ /* 0x000fe200078e00ff */
[----:B0-----:R-:W-:-:S09]  /*08e0*/  UISETP.NE.AND UP1, UPT, UR4, 0x1, UPT ;  /* 0x000000010400788c */ /* 0x001fd2000bf25270 */
[----:B------:R-:W-:Y:S05]  /*08f0*/  BRA.U UP1, `(.L_x_177) ;  /* 0x00000001018c7547 */ /* 0x000fea000b800000 */
[----:B------:R-:W-:-:S05]  /*0900*/  IMAD.HI.U32 R11, R8, 0x38e38e39, RZ ;  /* 0x38e38e39080b7827 */ /* 0x000fca00078e00ff */
[----:B------:R-:W-:-:S05]  /*0910*/  SHF.R.U32.HI R11, RZ, 0x1, R11 ;  /* 0x00000001ff0b7819 */ /* 0x000fca000001160b */
[----:B------:R-:W-:-:S05]  /*0920*/  IMAD R11, R11, -0x9, R8 ;  /* 0xfffffff70b0b7824 */ /* 0x000fca00078e0208 */
[C---:B------:R-:W-:Y:S02]  /*0930*/  IADD3 R13, P1, PT, R11.reuse, -0x3, RZ ;  /* 0xfffffffd0b0d7810 */ /* 0x040fe40007f3e0ff */
[C---:B------:R-:W-:Y:S02]  /*0940*/  IADD3 R26, P2, PT, -R11.reuse, 0x3, RZ ;  /* 0x000000030b1a7810 */ /* 0x040fe40007f5e1ff */
[C---:B------:R-:W-:Y:S01]  /*0950*/  ISETP.GT.U32.AND P0, PT, R11.reuse, 0x3, PT ;  /* 0x000000030b00780c */ /* 0x040fe20003f04070 */
[----:B------:R-:W-:Y:S01]  /*0960*/  IMAD.X R24, RZ, RZ, -0x1, P1 ;  /* 0xffffffffff187424 */ /* 0x000fe200008e06ff */
[----:B------:R-:W-:Y:S01]  /*0970*/  IADD3 R22, P3, PT, R11, -0x6, RZ ;  /* 0xfffffffa0b167810 */ /* 0x000fe20007f7e0ff */
[----:B------:R-:W-:Y:S01]  /*0980*/  IMAD.X R17, RZ, RZ, -0x1, P2 ;  /* 0xffffffffff117424 */ /* 0x000fe200010e06ff */
[----:B------:R-:W-:Y:S02]  /*0990*/  SEL R26, R13, R26, P0 ;  /* 0x0000001a0d1a7207 */ /* 0x000fe40000000000 */
[----:B------:R-:W-:-:S02]  /*09a0*/  ISETP.GT.U32.AND P2, PT, R11, 0x6, PT ;  /* 0x000000060b00780c */ /* 0x000fc40003f44070 */
[----:B------:R-:W-:Y:S01]  /*09b0*/  SEL R17, R24, R17, P0 ;  /* 0x0000001118117207 */ /* 0x000fe20000000000 */
[----:B------:R-:W-:Y:S01]  /*09c0*/  IMAD.X R24, RZ, RZ, -0x1, P3 ;  /* 0xffffffffff187424 */ /* 0x000fe200018e06ff */
[----:B------:R-:W-:Y:S02]  /*09d0*/  ISETP.LT.U32.AND P1, PT, R26, R11, PT ;  /* 0x0000000b1a00720c */ /* 0x000fe40003f21070 */
[----:B------:R-:W-:Y:S02]  /*09e0*/  IADD3 R13, P0, PT, -R11, 0x6, RZ ;  /* 0x000000060b0d7810 */ /* 0x000fe40007f1e1ff */
[----:B------:R-:W-:Y:S02]  /*09f0*/  ISETP.LT.U32.AND.EX P1, PT, R17, RZ, PT, P1 ;  /* 0x000000ff1100720c */ /* 0x000fe40003f21110 */
[----:B------:R-:W-:Y:S01]  /*0a00*/  SEL R13, R22, R13, P2 ;  /* 0x0000000d160d7207 */ /* 0x000fe20001000000 */
[----:B------:R-:W-:Y:S01]  /*0a10*/  IMAD.X R15, RZ, RZ, -0x1, P0 ;  /* 0xffffffffff0f7424 */ /* 0x000fe200000e06ff */
[----:B------:R-:W-:-:S02]  /*0a20*/  ISETP.GE.U32.AND P0, PT, R26, R11, PT ;  /* 0x0000000b1a00720c */ /* 0x000fc40003f06070 */
[----:B------:R-:W-:Y:S02]  /*0a30*/  SEL R26, R26, R11, P1 ;  /* 0x0000000b1a1a7207 */ /* 0x000fe40000800000 */
[----:B------:R-:W-:Y:S02]  /*0a40*/  SEL R15, R24, R15, P2 ;  /* 0x0000000f180f7207 */ /* 0x000fe40001000000 */
[C---:B------:R-:W-:Y:S02]  /*0a50*/  ISETP.GE.U32.AND.EX P0, PT, R17.reuse, RZ, PT, P0 ;  /* 0x000000ff1100720c */ /* 0x040fe40003f06100 */
[----:B------:R-:W-:Y:S02]  /*0a60*/  SEL R24, R17, RZ, P1 ;  /* 0x000000ff11187207 */ /* 0x000fe40000800000 */
[----:B------:R-:W-:Y:S02]  /*0a70*/  ISETP.GE.U32.AND P1, PT, R13, R26, PT ;  /* 0x0000001a0d00720c */ /* 0x000fe40003f26070 */
[----:B------:R-:W-:-:S02]  /*0a80*/  SEL R22, RZ, 0x3, P0 ;  /* 0x00000003ff167807 */ /* 0x000fc40000000000 */
[----:B------:R-:W-:Y:S02]  /*0a90*/  ISETP.GE.U32.AND.EX P0, PT, R15, R24, PT, P1 ;  /* 0x000000180f00720c */ /* 0x000fe40003f06110 */
[----:B------:R-:W-:Y:S02]  /*0aa0*/  ISETP.LT.U32.AND P1, PT, R13, R26, PT ;  /* 0x0000001a0d00720c */ /* 0x000fe40003f21070 */
[----:B------:R-:W-:Y:S02]  /*0ab0*/  SEL R22, R22, 0x6, P0 ;  /* 0x0000000616167807 */ /* 0x000fe40000000000 */
[----:B------:R-:W-:Y:S02]  /*0ac0*/  ISETP.LT.U32.AND.EX P1, PT, R15, R24, PT, P1 ;  /* 0x000000180f00720c */ /* 0x000fe40003f21110 */
[----:B------:R-:W-:Y:S02]  /*0ad0*/  ISETP.GE.U32.AND P0, PT, R22, R11, PT ;  /* 0x0000000b1600720c */ /* 0x000fe40003f06070 */
[----:B------:R-:W-:-:S02]  /*0ae0*/  SEL R11, R13, R26, P1 ;  /* 0x0000001a0d0b7207 */ /* 0x000fc40000800000 */
[----:B------:R-:W-:-:S13]  /*0af0*/  ISETP.GE.U32.AND.EX P0, PT, RZ, RZ, PT, P0 ;  /* 0x000000ffff00720c */ /* 0x000fda0003f06100 */
[----:B------:R-:W-:-:S05]  /*0b00*/  @!P0 IADD3 R11, PT, PT, -R11, 0x9, RZ ;  /* 0x000000090b0b8810 */ /* 0x000fca0007ffe1ff */
[----:B------:R-:W-:Y:S01]  /*0b10*/  IMAD.IADD R8, R11, 0x1, R8 ;  /* 0x000000010b087824 */ /* 0x000fe200078e0208 */
[----:B------:R-:W-:Y:S06]  /*0b20*/  BRA `(.L_x_178) ;  /* 0x0000000400b87947 */ /* 0x000fec0003800000 */
.L_x_177:
[----:B------:R-:W-:-:S09]  /*0b30*/  UISETP.NE.AND UP1, UPT, UR4, 0x2, UPT ;  /* 0x000000020400788c */ /* 0x000fd2000bf25270 */
[----:B------:R-:W-:Y:S05]  /*0b40*/  BRA.U UP1, `(.L_x_178) ;  /* 0x0000000501b07547 */ /* 0x000fea000b800000 */
[----:B------:R-:W-:-:S07]  /*0b50*/  IMAD.MOV.U32 R11, RZ, RZ, RZ ;  /* 0x000000ffff0b7224 */ /* 0x000fce00078e00ff */
.L_x_191:
[----:B------:R-:W-:Y:S01]  /*0b60*/  UMOV UR4, 0x60a0 ;  /* 0x000060a000047882 */ /* 0x000fe20000000000 */
[----:B------:R-:W-:Y:S01]  /*0b70*/  BSSY.RECONVERGENT B1, `(.L_x_179) ;  /* 0x0000022000017945 */ /* 0x000fe20003800200 */
[C---:B------:R-:W-:Y:S01]  /*0b80*/  LEA R22, R11.reuse, UR4, 0x3 ;  /* 0x000000040b167c11 */ /* 0x040fe2000f8e18ff */
[----:B------:R-:W-:-:S05]  /*0b90*/  VIADD R11, R11, 0x1 ;  /* 0x000000010b0b7836 */ /* 0x000fca0000000000 */
[----:B------:R-:W0:Y:S01]  /*0ba0*/  LDC.64 R22, c[0x3][R22] ;  /* 0x00c0000016167b82 */ /* 0x000e220000000a00 */
[----:B------:R-:W-:Y:S02]  /*0bb0*/  ISETP.NE.AND P1, PT, R11, 0x20, PT ;  /* 0x000000200b00780c */ /* 0x000fe40003f25270 */
[----:B0-----:R-:W-:-:S04]  /*0bc0*/  LOP3.LUT R13, R28, R23, RZ, 0xfc, !PT ;  /* 0x000000171c0d7212 */ /* 0x001fc800078efcff */
[----:B------:R-:W-:-:S13]  /*0bd0*/  ISETP.NE.U32.AND P0, PT, R13, RZ, PT ;  /* 0x000000ff0d00720c */ /* 0x000fda0003f05070 */
[----:B------:R-:W-:Y:S05]  /*0be0*/  @P0 BRA `(.L_x_180) ;  /* 0x0000000000500947 */ /* 0x000fea0003800000 */
[----:B------:R-:W0:Y:S01]  /*0bf0*/  I2F.U32.RP R13, R22 ;  /* 0x00000016000d7306 */ /* 0x000e220000209000 */
[----:B------:R-:W-:Y:S01]  /*0c00*/  IMAD.MOV R15, RZ, RZ, -R22 ;  /* 0x000000ffff0f7224 */ /* 0x000fe200078e0a16 */
[----:B------:R-:W-:-:S06]  /*0c10*/  ISETP.NE.U32.AND P2, PT, R22, RZ, PT ;  /* 0x000000ff1600720c */ /* 0x000fcc0003f45070 */
[----:B0-----:R-:W0:Y:S02]  /*0c20*/  MUFU.RCP R13, R13 ;  /* 0x0000000d000d7308 */ /* 0x001e240000001000 */
[----:B0-----:R-:W-:-:S06]  /*0c30*/  VIADD R24, R13, 0xffffffe ;  /* 0x0ffffffe0d187836 */ /* 0x001fcc0000000000 */
[----:B------:R0:W1:Y:S02]  /*0c40*/  F2I.FTZ.U32.TRUNC.NTZ R25, R24 ;  /* 0x0000001800197305 */ /* 0x000064000021f000 */
[----:B0-----:R-:W-:Y:S02]  /*0c50*/  HFMA2 R24, -RZ, RZ, 0, 0 ;  /* 0x00000000ff187431 */ /* 0x001fe400000001ff */
[----:B-1----:R-:W-:-:S04]  /*0c60*/  IMAD R15, R15, R25, RZ ;  /* 0x000000190f0f7224 */ /* 0x002fc800078e02ff */
[----:B------:R-:W-:-:S06]  /*0c70*/  IMAD.HI.U32 R25, R25, R15, R24 ;  /* 0x0000000f19197227 */ /* 0x000fcc00078e0018 */
[----:B------:R-:W-:-:S04]  /*0c80*/  IMAD.HI.U32 R25, R25, R8, RZ ;  /* 0x0000000819197227 */ /* 0x000fc800078e00ff */
[----:B------:R-:W-:-:S04]  /*0c90*/  IMAD.MOV R25, RZ, RZ, -R25 ;  /* 0x000000ffff197224 */ /* 0x000fc800078e0a19 */
[----:B------:R-:W-:-:S05]  /*0ca0*/  IMAD R15, R22, R25, R8 ;  /* 0x00000019160f7224 */ /* 0x000fca00078e0208 */
[----:B------:R-:W-:-:S13]  /*0cb0*/  ISETP.GE.U32.AND P0, PT, R15, R22, PT ;  /* 0x000000160f00720c */ /* 0x000fda0003f06070 */
[----:B------:R-:W-:-:S05]  /*0cc0*/  @P0 IMAD.IADD R15, R15, 0x1, -R22 ;  /* 0x000000010f0f0824 */ /* 0x000fca00078e0a16 */
[----:B------:R-:W-:-:S13]  /*0cd0*/  ISETP.GE.U32.AND P0, PT, R15, R22, PT ;  /* 0x000000160f00720c */ /* 0x000fda0003f06070 */
[----:B------:R-:W-:Y:S01]  /*0ce0*/  @P0 IMAD.IADD R15, R15, 0x1, -R22 ;  /* 0x000000010f0f0824 */ /* 0x000fe200078e0a16 */
[----:B------:R-:W-:-:S04]  /*0cf0*/  @!P2 LOP3.LUT R15, RZ, R22, RZ, 0x33, !PT ;  /* 0x00000016ff0fa212 */ /* 0x000fc800078e33ff */
[----:B------:R-:W-:-:S04]  /*0d00*/  ISETP.NE.U32.AND P0, PT, R15, RZ, PT ;  /* 0x000000ff0f00720c */ /* 0x000fc80003f05070 */
[----:B------:R-:W-:Y:S01]  /*0d10*/  ISETP.NE.AND.EX P0, PT, RZ, RZ, PT, P0 ;  /* 0x000000ffff00720c */ /* 0x000fe20003f05300 */
[----:B------:R-:W-:-:S12]  /*0d20*/  BRA `(.L_x_181) ;  /* 0x0000000000187947 */ /* 0x000fd80003800000 */
.L_x_180:
[----:B------:R-:W-:Y:S01]  /*0d30*/  IMAD.MOV.U32 R48, RZ, RZ, R22 ;  /* 0x000000ffff307224 */ /* 0x000fe200078e0016 */
[----:B------:R-:W-:Y:S01]  /*0d40*/  MOV R17, 0xd70 ;  /* 0x00000d7000117802 */ /* 0x000fe20000000f00 */
[----:B------:R-:W-:-:S07]  /*0d50*/  IMAD.MOV.U32 R49, RZ, RZ, R23 ;  /* 0x000000ffff317224 */ /* 0x000fce00078e0017 */
[----:B------:R-:W-:Y:S05]  /*0d60*/  CALL.REL.NOINC `($__internal_1_$__cuda_sm20_rem_u64) ;  /* 0x000004a400fc7944 */ /* 0x000fea0003c00000 */
[----:B------:R-:W-:-:S04]  /*0d70*/  ISETP.NE.U32.AND P0, PT, R13, RZ, PT ;  /* 0x000000ff0d00720c */ /* 0x000fc80003f05070 */
[----:B------:R-:W-:-:S13]  /*0d80*/  ISETP.NE.AND.EX P0, PT, R15, RZ, PT, P0 ;  /* 0x000000ff0f00720c */ /* 0x000fda0003f05300 */
.L_x_181:
[----:B------:R-:W-:Y:S05]  /*0d90*/  BSYNC.RECONVERGENT B1 ;  /* 0x0000000000017941 */ /* 0x000fea0003800200 */
.L_x_179:
[----:B------:R-:W-:Y:S01]  /*0da0*/  ISETP.LT.U32.AND P2, PT, R8, R22, PT ;  /* 0x000000160800720c */ /* 0x000fe20003f41070 */
[----:B------:R-:W-:Y:S03]  /*0db0*/  BSSY.RECONVERGENT B1, `(.L_x_182) ;  /* 0x0000044000017945 */ /* 0x000fe60003800200 */
[----:B------:R-:W-:-:S13]  /*0dc0*/  ISETP.LT.U32.OR.EX P0, PT, R28, R23, P0, P2 ;  /* 0x000000171c00720c */ /* 0x000fda0000701520 */
[----:B------:R-:W-:Y:S05]  /*0dd0*/  @P0 BRA `(.L_x_183) ;  /* 0x0000000400040947 */ /* 0x000fea0003800000 */
.L_x_190:
[----:B------:R-:W-:Y:S01]  /*0de0*/  LOP3.LUT R13, R28, R23, RZ, 0xfc, !PT ;  /* 0x000000171c0d7212 */ /* 0x000fe200078efcff */
[----:B------:R-:W-:Y:S03]  /*0df0*/  BSSY.RECONVERGENT B2, `(.L_x_184) ;  /* 0x000001d000027945 */ /* 0x000fe60003800200 */
[----:B------:R-:W-:-:S13]  /*0e00*/  ISETP.NE.U32.AND P0, PT, R13, RZ, PT ;  /* 0x000000ff0d00720c */ /* 0x000fda0003f05070 */
[----:B------:R-:W-:Y:S05]  /*0e10*/  @P0 BRA `(.L_x_185) ;  /* 0x0000000000540947 */ /* 0x000fea0003800000 */
[----:B------:R-:W0:Y:S01]  /*0e20*/  I2F.U32.RP R17, R22 ;  /* 0x0000001600117306 */ /* 0x000e220000209000 */
[----:B------:R-:W-:Y:S01]  /*0e30*/  IMAD.MOV R13, RZ, RZ, -R22 ;  /* 0x000000ffff0d7224 */ /* 0x000fe200078e0a16 */
[----:B------:R-:W-:Y:S01]  /*0e40*/  ISETP.NE.U32.AND P3, PT, R22, RZ, PT ;  /* 0x000000ff1600720c */ /* 0x000fe20003f65070 */
[----:B------:R-:W-:-:S05]  /*0e50*/  IMAD.MOV.U32 R28, RZ, RZ, RZ ;  /* 0x000000ffff1c7224 */ /* 0x000fca00078e00ff */
[----:B0-----:R-:W0:Y:S02]  /*0e60*/  MUFU.RCP R17, R17 ;  /* 0x0000001100117308 */ /* 0x001e240000001000 */
[----:B0-----:R-:W-:-:S06]  /*0e70*/  VIADD R24, R17, 0xffffffe ;  /* 0x0ffffffe11187836 */ /* 0x001fcc0000000000 */
[----:B------:R0:W1:Y:S02]  /*0e80*/  F2I.FTZ.U32.TRUNC.NTZ R25, R24 ;  /* 0x0000001800197305 */ /* 0x000064000021f000 */
[----:B0-----:R-:W-:Y:S02]  /*0e90*/  IMAD.MOV.U32 R24, RZ, RZ, RZ ;  /* 0x000000ffff187224 */ /* 0x001fe400078e00ff */
[----:B-1----:R-:W-:-:S04]  /*0ea0*/  IMAD R13, R13, R25, RZ ;  /* 0x000000190d0d7224 */ /* 0x002fc800078e02ff */
[----:B------:R-:W-:-:S06]  /*0eb0*/  IMAD.HI.U32 R13, R25, R13, R24 ;  /* 0x0000000d190d7227 */ /* 0x000fcc00078e0018 */
[----:B------:R-:W-:-:S04]  /*0ec0*/  IMAD.HI.U32 R13, R13, R8, RZ ;  /* 0x000000080d0d7227 */ /* 0x000fc800078e00ff */
[----:B------:R-:W-:-:S04]  /*0ed0*/  IMAD.MOV R15, RZ, RZ, -R13 ;  /* 0x000000ffff0f7224 */ /* 0x000fc800078e0a0d */
[----:B------:R-:W-:-:S05]  /*0ee0*/  IMAD R15, R22, R15, R8 ;  /* 0x0000000f160f7224 */ /* 0x000fca00078e0208 */
[----:B------:R-:W-:-:S13]  /*0ef0*/  ISETP.GE.U32.AND P0, PT, R15, R22, PT ;  /* 0x000000160f00720c */ /* 0x000fda0003f06070 */
[----:B------:R-:W-:Y:S02]  /*0f00*/  @P0 IMAD.IADD R15, R15, 0x1, -R22 ;  /* 0x000000010f0f0824 */ /* 0x000fe400078e0a16 */
[----:B------:R-:W-:-:S03]  /*0f10*/  @P0 VIADD R13, R13, 0x1 ;  /* 0x000000010d0d0836 */ /* 0x000fc60000000000 */
[----:B------:R-:W-:-:S13]  /*0f20*/  ISETP.GE.U32.AND P2, PT, R15, R22, PT ;  /* 0x000000160f00720c */ /* 0x000fda0003f46070 */
[----:B------:R-:W-:Y:S01]  /*0f30*/  @P2 VIADD R13, R13, 0x1 ;  /* 0x000000010d0d2836 */ /* 0x000fe20000000000 */
[----:B------:R-:W-:-:S05]  /*0f40*/  @!P3 LOP3.LUT R13, RZ, R22, RZ, 0x33, !PT ;  /* 0x00000016ff0db212 */ /* 0x000fca00078e33ff */
[----:B------:R-:W-:Y:S01]  /*0f50*/  IMAD.MOV.U32 R8, RZ, RZ, R13 ;  /* 0x000000ffff087224 */ /* 0x000fe200078e000d */
[----:B------:R-:W-:Y:S06]  /*0f60*/  BRA `(.L_x_186) ;  /* 0x0000000000147947 */ /* 0x000fec0003800000 */
.L_x_185:
[----:B------:R-:W-:Y:S01]  /*0f70*/  IMAD.MOV.U32 R17, RZ, RZ, R8 ;  /* 0x000000ffff117224 */ /* 0x000fe200078e0008 */
[----:B------:R-:W-:Y:S01]  /*0f80*/  MOV R19, 0xfb0 ;  /* 0x00000fb000137802 */ /* 0x000fe20000000f00 */
[----:B------:R-:W-:-:S07]  /*0f90*/  IMAD.MOV.U32 R26, RZ, RZ, R28 ;  /* 0x000000ffff1a7224 */ /* 0x000fce00078e001c */
[----:B------:R-:W-:Y:S05]  /*0fa0*/  CALL.REL.NOINC `($__internal_0_$__cuda_sm20_div_u64) ;  /* 0x000004a0005c7944 */ /* 0x000fea0003c00000 */
[----:B------:R-:W-:-:S07]  /*0fb0*/  IMAD.MOV.U32 R28, RZ, RZ, R13 ;  /* 0x000000ffff1c7224 */ /* 0x000fce00078e000d */
.L_x_186:
[----:B------:R-:W-:Y:S05]  /*0fc0*/  BSYNC.RECONVERGENT B2 ;  /* 0x0000000000027941 */ /* 0x000fea0003800200 */
.L_x_184:
[----:B------:R-:W-:Y:S01]  /*0fd0*/  LOP3.LUT R13, R28, R23, RZ, 0xfc, !PT ;  /* 0x000000171c0d7212 */ /* 0x000fe200078efcff */
[----:B------:R-:W-:Y:S03]  /*0fe0*/  BSSY.RECONVERGENT B2, `(.L_x_187) ;  /* 0x000001d000027945 */ /* 0x000fe60003800200 */
        /* <DEDUP_REMOVED lines=22> */
.L_x_188:
[----:B------:R-:W-:Y:S01]  /*1150*/  IMAD.MOV.U32 R48, RZ, RZ, R22 ;  /* 0x000000ffff307224 */ /* 0x000fe200078e0016 */
[----:B------:R-:W-:Y:S01]  /*1160*/  MOV R17, 0x1190 ;  /* 0x0000119000117802 */ /* 0x000fe20000000f00 */
[----:B------:R-:W-:-:S07]  /*1170*/  IMAD.MOV.U32 R49, RZ, RZ, R23 ;  /* 0x000000ffff317224 */ /* 0x000fce00078e0017 */
[----:B------:R-:W-:Y:S05]  /*1180*/  CALL.REL.NOINC `($__internal_1_$__cuda_sm20_rem_u64) ;  /* 0x000004a000f47944 */ /* 0x000fea0003c00000 */
[----:B------:R-:W-:-:S04]  /*1190*/  ISETP.NE.U32.AND P0, PT, R13, RZ, PT ;  /* 0x000000ff0d00720c */ /* 0x000fc80003f05070 */
[----:B------:R-:W-:-:S13]  /*11a0*/  ISETP.NE.AND.EX P0, PT, R15, RZ, PT, P0 ;  /* 0x000000ff0f00720c */ /* 0x000fda0003f05300 */
.L_x_189:
[----:B------:R-:W-:Y:S05]  /*11b0*/  BSYNC.RECONVERGENT B2 ;  /* 0x0000000000027941 */ /* 0x000fea0003800200 */
.L_x_187:
[----:B------:R-:W-:-:S04]  /*11c0*/  ISETP.GE.U32.AND P2, PT, R8, R22, PT ;  /* 0x000000160800720c */ /* 0x000fc80003f46070 */
[----:B------:R-:W-:-:S13]  /*11d0*/  ISETP.GE.U32.AND.EX P2, PT, R28, R23, PT, P2 ;  /* 0x000000171c00720c */ /* 0x000fda0003f46120 */
[----:B------:R-:W-:Y:S05]  /*11e0*/  @!P0 BRA P2, `(.L_x_190) ;  /* 0xfffffff800fc8947 */ /* 0x000fea000103ffff */
.L_x_183:
[----:B------:R-:W-:Y:S05]  /*11f0*/  BSYNC.RECONVERGENT B1 ;  /* 0x0000000000017941 */ /* 0x000fea0003800200 */
.L_x_182:
[----:B------:R-:W-:Y:S05]  /*1200*/  @P1 BRA `(.L_x_191) ;  /* 0xfffffff800541947 */ /* 0x000fea000383ffff */
.L_x_178:
[----:B------:R-:W0:Y:S01]  /*1210*/  S2R R22, SR_CgaCtaId ;  /* 0x0000000000167919 */ /* 0x000e220000008800 */
[----:B------:R-:W-:Y:S01]  /*1220*/  MOV R13, 0x400 ;  /* 0x00000400000d7802 */ /* 0x000fe20000000f00 */
[----:B------:R-:W-:Y:S01]  /*1230*/  BSSY.RECONVERGENT B1, `(.L_x_192) ;  /* 0x00014e2000017945 */ /* 0x000fe20003800200 */
[----:B------:R-:W-:Y:S02]  /*1240*/  LOP3.LUT R11, R8, 0x1f, RZ, 0xc0, !PT ;  /* 0x0000001f080b7812 */ /* 0x000fe400078ec0ff */
[----:B0-----:R-:W-:-:S05]  /*1250*/  LEA R22, R22, R13, 0x18 ;  /* 0x0000000d16167211 */ /* 0x001fca00078ec0ff */
[----:B------:R-:W-:Y:S01]  /*1260*/  IMAD R15, R11, 0x60, R22 ;  /* 0x000000600b0f7824 */ /* 0x000fe200078e0216 */
[----:B------:R-:W-:-:S04]  /*1270*/  LOP3.LUT R11, R4, R6, R9, 0xfe, !PT ;  /* 0x00000006040b7212 */ /* 0x000fc800078efe09 */
[----:B------:R-:W0:Y:S01]  /*1280*/  LDS.128 R76, [R15] ;  /* 0x000000000f4c7984 */ /* 0x000e220000000c00 */
[----:B------:R-:W-:-:S03]  /*1290*/  LOP3.LUT R11, R2, R11, R7, 0xfe, !PT ;  /* 0x0000000b020b7212 */ /* 0x000fc600078efe07 */
[----:B------:R-:W1:Y:S01]  /*12a0*/  LDS.128 R72, [R15+0x10] ;  /* 0x000010000f487984 */ /* 0x000e620000000c00 */
[----:B------:R-:W-:-:S03]  /*12b0*/  LOP3.LUT R22, R0, R11, R5, 0xfe, !PT ;  /* 0x0000000b00167212 */ /* 0x000fc600078efe05 */
[----:B------:R-:W2:Y:S01]  /*12c0*/  LDS.128 R68, [R15+0x20] ;  /* 0x000020000f447984 */ /* 0x000ea20000000c00 */
[----:B------:R-:W-:-:S03]  /*12d0*/  LOP3.LUT P0, RZ, R22, R3, RZ, 0xfc, !PT ;  /* 0x0000000316ff7212 */ /* 0x000fc6000780fcff */
[----:B------:R-:W-:Y:S04]  /*12e0*/  LDS.128 R64, [R15+0x30] ;  /* 0x000030000f407984 */ /* 0x000fe80000000c00 */
[----:B------:R-:W3:Y:S04]  /*12f0*/  LDS.128 R60, [R15+0x40] ;  /* 0x000040000f3c7984 */ /* 0x000ee80000000c00 */
[----:B------:R4:W5:Y:S01]  /*1300*/  LDS.128 R56, [R15+0x50] ;  /* 0x000050000f387984 */ /* 0x0009620000000c00 */
[----:B0-----:R-:W-:Y:S02]  /*1310*/  IMAD.MOV.U32 R21, RZ, RZ, R79 ;  /* 0x000000ffff157224 */ /* 0x001fe400078e004f */
[----:B------:R-:W-:-:S02]  /*1320*/  IMAD.MOV.U32 R23, RZ, RZ, R78 ;  /* 0x000000ffff177224 */ /* 0x000fc400078e004e */
[----:B------:R-:W-:Y:S02]  /*1330*/  IMAD.MOV.U32 R25, RZ, RZ, R77 ;  /* 0x000000ffff197224 */ /* 0x000fe400078e004d */
[----:B------:R-:W-:Y:S02]  /*1340*/  IMAD.MOV.U32 R13, RZ, RZ, R76 ;  /* 0x000000ffff0d7224 */ /* 0x000fe400078e004c */
[----:B-1----:R-:W-:Y:S02]  /*1350*/  IMAD.MOV.U32 R11, RZ, RZ, R75 ;  /* 0x000000ffff0b7224 */ /* 0x002fe400078e004b */
[----:B------:R-:W-:Y:S02]  /*1360*/  IMAD.MOV.U32 R17, RZ, RZ, R74 ;  /* 0x000000ffff117224 */ /* 0x000fe400078e004a */
[----:B----4-:R-:W-:Y:S02]  /*1370*/  IMAD.MOV.U32 R15, RZ, RZ, R73 ;  /* 0x000000ffff0f7224 */ /* 0x010fe400078e0049 */
[----:B------:R-:W-:-:S02]  /*1380*/  IMAD.MOV.U32 R19, RZ, RZ, R72 ;  /* 0x000000ffff137224 */ /* 0x000fc400078e0048 */
[----:B--2---:R-:W-:Y:S01]  /*1390*/  IMAD.MOV.U32 R141, RZ, RZ, R71 ;  /* 0x000000ffff8d7224 */ /* 0x004fe200078e0047 */
[----:B---3--:R-:W-:Y:S01]  /*13a0*/  MOV R149, R62 ;  /* 0x0000003e00957202 */ /* 0x008fe20000000f00 */
        /* <DEDUP_REMOVED lines=10> */
[----:B-----5:R-:W-:-:S02]  /*1450*/  IMAD.MOV.U32 R22, RZ, RZ, R59 ;  /* 0x000000ffff167224 */ /* 0x020fc400078e003b */
[----:B------:R-:W-:Y:S02]  /*1460*/  IMAD.MOV.U32 R157, RZ, RZ, R58 ;  /* 0x000000ffff9d7224 */ /* 0x000fe400078e003a */
[----:B------:R-:W-:Y:S02]  /*1470*/  IMAD.MOV.U32 R155, RZ, RZ, R57 ;  /* 0x000000ffff9b7224 */ /* 0x000fe400078e0039 */
[----:B------:R-:W-:Y:S01]  /*1480*/  IMAD.MOV.U32 R153, RZ, RZ, R56 ;  /* 0x000000ffff997224 */ /* 0x000fe200078e0038 */
[----:B------:R-:W-:Y:S06]  /*1490*/  @!P0 BRA `(.L_x_193) ;  /* 0x0000014800ec8947 */ /* 0x000fec0003800000 */
[----:B------:R-:W-:Y:S01]  /*14a0*/  LOP3.LUT R11, R62, R60, R61, 0xfe, !PT ;  /* 0x0000003c3e0b7212 */ /* 0x000fe200078efe3d */
[----:B------:R-:W-:Y:S02]  /*14b0*/  IMAD.MOV.U32 R22, RZ, RZ, R3 ;  /* 0x000000ffff167224 */ /* 0x000fe400078e0003 */
[----:B------:R-:W-:Y:S01]  /*14c0*/  IMAD.MOV.U32 R157, RZ, RZ, R0 ;  /* 0x000000ffff9d7224 */ /* 0x000fe200078e0000 */
[----:B------:R-:W-:Y:S01]  /*14d0*/  LOP3.LUT R11, R56, R11, R63, 0xfe, !PT ;  /* 0x0000000b380b7212 */ /* 0x000fe200078efe3f */
[----:B------:R-:W-:Y:S02]  /*14e0*/  IMAD.MOV.U32 R155, RZ, RZ, R5 ;  /* 0x000000ffff9b7224 */ /* 0x000fe400078e0005 */
[----:B------:R-:W-:Y:S01]  /*14f0*/  IMAD.MOV.U32 R153, RZ, RZ, R2 ;  /* 0x000000ffff997224 */ /* 0x000fe200078e0002 */
[----:B------:R-:W-:Y:S01]  /*1500*/  LOP3.LUT R24, R58, R11, R57, 0xfe, !PT ;  /* 0x0000000b3a187212 */ /* 0x000fe200078efe39 */
[----:B------:R-:W-:Y:S02]  /*1510*/  IMAD.MOV.U32 R151, RZ, RZ, R7 ;  /* 0x000000ffff977224 */ /* 0x000fe400078e0007 */
[----:B------:R-:W-:Y:S01]  /*1520*/  IMAD.MOV.U32 R149, RZ, RZ, R4 ;  /* 0x000000ffff957224 */ /* 0x000fe200078e0004 */
[----:B------:R-:W-:Y:S01]  /*1530*/  LOP3.LUT P0, RZ, R24, R59, RZ, 0xfc, !PT ;  /* 0x0000003b18ff7212 */ /* 0x000fe2000780fcff */
[----:B------:R-:W-:-:S02]  /*1540*/  IMAD.MOV.U32 R147, RZ, RZ, R9 ;  /* 0x000000ffff937224 */ /* 0x000fc400078e0009 */
        /* <DEDUP_REMOVED lines=16> */
[----:B------:R-:W-:Y:S01]  /*1650*/  IMAD.MOV.U32 R13, RZ, RZ, R45 ;  /* 0x000000ffff0d7224 */ /* 0x000fe200078e002d */
[----:B------:R-:W-:Y:S06]  /*1660*/  @!P0 BRA `(.L_x_193) ;  /* 0x0000014800788947 */ /* 0x000fec0003800000 */
[C---:B------:R-:W-:Y:S01]  /*1670*/  IMAD.WIDE.U32 R22, R6.reuse, R6, RZ ;  /* 0x0000000606167225 */ /* 0x040fe200078e00ff */
[----:B------:R-:W-:Y:S03]  /*1680*/  BSSY.RECONVERGENT B2, `(.L_x_194) ;  /* 0x00000a3000027945 */ /* 0x000fe60003800200 */
[----:B------:R-:W-:Y:S02]  /*1690*/  IMAD.MOV.U32 R24, RZ, RZ, R23 ;  /* 0x000000ffff187224 */ /* 0x000fe400078e0017 */
        /* <DEDUP_REMOVED lines=15> */
[----:B------:R-:W-:Y:S01]  /*1790*/  IMAD.MOV.U32 R83, RZ, RZ, RZ ;  /* 0x000000ffff537224 */ /* 0x000fe200078e00ff */
[----:B------:R-:W-:Y:S01]  /*17a0*/  IADD3 R50, P0, PT, R24, R49, RZ ;  /* 0x0000003118327210 */ /* 0x000fe20007f1e0ff */
[----:B------:R-:W-:Y:S01]  /*17b0*/  IMAD.MOV.U32 R24, RZ, RZ, R25 ;  /* 0x000000ffff187224 */ /* 0x000fe200078e0019 */
[----:B------:R-:W-:Y:S01]  /*17c0*/  MOV R52, R48 ;  /* 0x0000003000347202 */ /* 0x000fe20000000f00 */
        /* <DEDUP_REMOVED lines=20> */
[----:B------:R-:W-:Y:S02]  /*1910*/  IMAD.MOV.U32 R82, RZ, RZ, R52 ;  /* 0x000000ffff527224 */ /* 0x000fe400078e0034 */
        /* <DEDUP_REMOVED lines=23> */
[----:B------:R-:W-:Y:S01]  /*1a90*/  IMAD R13, R0, R9, RZ ;  /* 0x00000009000d7224 */ /* 0x000fe200078e02ff */
[----:B------:R-:W-:Y:S01]  /*1aa0*/  IADD3 R86, P1, PT, R80, R83, RZ ;  /* 0x0000005350567210 */ /* 0x000fe20007f3e0ff */
[----:B------:R-:W-:Y:S02]  /*1ab0*/  IMAD.X R85, RZ, RZ, RZ, P0 ;  /* 0x000000ffff557224 */ /* 0x000fe400000e06ff */
[----:B------:R-:W-:Y:S02]  /*1ac0*/  IMAD R48, R6, R3, R25 ;  /* 0x0000000306307224 */ /* 0x000fe400078e0219 */
[----:B------:R-:W-:Y:S02]  /*1ad0*/  IMAD.X R87, RZ, RZ, RZ, P1 ;  /* 0x000000ffff577224 */ /* 0x000fe400008e06ff */
[----:B------:R-:W-:Y:S01]  /*1ae0*/  IMAD.WIDE.U32 R80, R7, R7, R84 ;  /* 0x0000000707507225 */ /* 0x000fe200078e0054 */
[----:B------:R-:W-:-:S03]  /*1af0*/  IADD3 R52, PT, PT, R13, R49, R48 ;  /* 0x000000310d347210 */ /* 0x000fc60007ffe030 */
[----:B------:R-:W-:-:S04]  /*1b00*/  IMAD.WIDE.U32 R84, R9, R2, R86 ;  /* 0x0000000209547225 */ /* 0x000fc800078e0056 */
[----:B------:R-:W-:Y:S01]  /*1b10*/  IMAD R11, R5, R4, RZ ;  /* 0x00000004050b7224 */ /* 0x000fe200078e02ff */
[----:B------:R-:W-:Y:S01]  /*1b20*/  IADD3 R86, P0, PT, R80, R85, RZ ;  /* 0x0000005550567210 */ /* 0x000fe20007f1e0ff */
[----:B------:R-:W-:Y:S02]  /*1b30*/  IMAD.MOV.U32 R85, RZ, RZ, RZ ;  /* 0x000000ffff557224 */ /* 0x000fe400078e00ff */
[----:B------:R-:W-:Y:S01]  /*1b40*/  IMAD R15, R2, R7, RZ ;  /* 0x00000007020f7224 */ /* 0x000fe200078e02ff */
[----:B------:R-:W-:Y:S01]  /*1b50*/  IADD3 R80, PT, PT, R11, R53, R52 ;  /* 0x000000350b507210 */ /* 0x000fe20007ffe034 */
[----:B------:R-:W-:Y:S02]  /*1b60*/  IMAD.X R87, RZ, RZ, RZ, P0 ;  /* 0x000000ffff577224 */ /* 0x000fe400000e06ff */
[----:B------:R-:W-:-:S04]  /*1b70*/  IMAD.WIDE.U32 R84, R6, R5, R84 ;  /* 0x0000000506547225 */ /* 0x000fc800078e0054 */
[----:B------:R-:W-:-:S04]  /*1b80*/  IMAD.WIDE.U32 R24, R4, R2, R86 ;  /* 0x0000000204187225 */ /* 0x000fc800078e0056 */
[----:B------:R-:W-:Y:S01]  /*1b90*/  IMAD.MOV.U32 R53, RZ, RZ, RZ ;  /* 0x000000ffff357224 */ /* 0x000fe200078e00ff */
[----:B------:R-:W-:Y:S01]  /*1ba0*/  IADD3 R48, P0, PT, R24, R85, RZ ;  /* 0x0000005518307210 */ /* 0x000fe20007f1e0ff */
[----:B------:R-:W-:Y:S01]  /*1bb0*/  IMAD.MOV.U32 R26, RZ, RZ, R82 ;  /* 0x000000ffff1a7224 */ /* 0x000fe200078e0052 */
[C---:B------:R-:W-:Y:S01]  /*1bc0*/  IADD3 R24, PT, PT, R15.reuse, R81, R80 ;  /* 0x000000510f187210 */ /* 0x040fe20007ffe050 */
[----:B------:R-:W-:Y:S02]  /*1bd0*/  IMAD.MOV.U32 R17, RZ, RZ, R84 ;  /* 0x000000ffff117224 */ /* 0x000fe400078e0054 */
[----:B------:R-:W-:Y:S01]  /*1be0*/  IMAD.X R49, RZ, RZ, RZ, P0 ;  /* 0x000000ffff317224 */ /* 0x000fe200000e06ff */
[----:B------:R-:W-:Y:S01]  /*1bf0*/  IADD3 R24, PT, PT, R15, R25, R24 ;  /* 0x000000190f187210 */ /* 0x000fe20007ffe018 */
[----:B------:R-:W-:-:S04]  /*1c00*/  IMAD.WIDE.U32 R48, R9, R5, R48 ;  /* 0x0000000509307225 */ /* 0x000fc800078e0030 */
[----:B------:R-:W-:Y:S01]  /*1c10*/  IMAD.MOV.U32 R52, RZ, RZ, R48 ;  /* 0x000000ffff347224 */ /* 0x000fe200078e0030 */
[----:B------:R-:W-:Y:S01]  /*1c20*/  IADD3 R48, PT, PT, R11, R49, R24 ;  /* 0x000000310b307210 */ /* 0x000fe20007ffe018 */
[----:B------:R-:W-:Y:S02]  /*1c30*/  IMAD.MOV.U32 R11, RZ, RZ, R46 ;  /* 0x000000ffff0b7224 */ /* 0x000fe400078e002e */
[----:B------:R-:W-:-:S04]  /*1c40*/  IMAD.WIDE.U32 R52, R6, R0, R52 ;  /* 0x0000000006347225 */ /* 0x000fc800078e0034 */
[----:B------:R-:W-:Y:S01]  /*1c50*/  IMAD.MOV.U32 R24, RZ, RZ, R50 ;  /* 0x000000ffff187224 */ /* 0x000fe200078e0032 */
[----:B------:R-:W-:Y:S01]  /*1c60*/  IADD3 R48, PT, PT, R13, R53, R48 ;  /* 0x000000350d307210 */ /* 0x000fe20007ffe030 */
[----:B------:R-:W-:Y:S02]  /*1c70*/  IMAD.MOV.U32 R13, RZ, RZ, R54 ;  /* 0x000000ffff0d7224 */ /* 0x000fe400078e0036 */
[----:B------:R-:W-:Y:S02]  /*1c80*/  IMAD.MOV.U32 R28, RZ, RZ, R52 ;  /* 0x000000ffff1c7224 */ /* 0x000fe400078e0034 */
[----:B------:R-:W-:-:S07]  /*1c90*/  IMAD R15, R6, R3, R48 ;  /* 0x00000003060f7224 */ /* 0x000fce00078e0230 */
.L_x_198:
        /* <DEDUP_REMOVED lines=40> */
.L_x_196:
[----:B------:R-:W-:Y:S05]  /*1f20*/  BSYNC.RELIABLE B3 ;  /* 0x0000000000037941 */ /* 0x000fea0003800100 */
.L_x_195:
        /* <DEDUP_REMOVED lines=24> */
.L_x_197:
[----:B------:R-:W-:Y:S05]  /*20b0*/  BSYNC.RECONVERGENT B2 ;  /* 0x0000000000027941 */ /* 0x000fea0003800200 */
.L_x_194:
        /* <DEDUP_REMOVED lines=25> */
[----:B------:R-:W-:Y:S02]  /*2250*/  IMAD R23, R58, R61, RZ ;  /* 0x0000003d3a177224 */ /* 0x000fe400078e02ff */
[----:B------:R-:W-:Y:S01]  /*2260*/  IMAD.WIDE.U32 R50, R60, R62, R50 ;  /* 0x0000003e3c327225 */ /* 0x000fe200078e0032 */
[----:B------:R-:W-:-:S03]  /*2270*/  IADD3 R80, P0, PT, R81, R52, RZ ;  /* 0x0000003451507210 */ /* 0x000fc60007f1e0ff */
[----:B------:R-:W-:Y:S02]  /*2280*/  VIADD R52, R53, UR4 ;  /* 0x0000000435347c36 */ /* 0x000fe40008000000 */
[----:B------:R-:W-:Y:S02]  /*2290*/  IMAD.X R81, RZ, RZ, RZ, P0 ;  /* 0x000000ffff517224 */ /* 0x000fe400000e06ff */
[----:B------:R-:W-:Y:S02]  /*22a0*/  IMAD.MOV.U32 R53, RZ, RZ, RZ ;  /* 0x000000ffff357224 */ /* 0x000fe400078e00ff */
[----:B------:R-:W-:-:S04]  /*22b0*/  IMAD.WIDE.U32 R54, R61, R62, R80 ;  /* 0x0000003e3d367225 */ /* 0x000fc800078e0050 */
[----:B------:R-:W-:Y:S02]  /*22c0*/  VIADD R81, R51, UR5 ;  /* 0x0000000533517c36 */ /* 0x000fe40008000000 */
[----:B------:R-:W-:-:S03]  /*22d0*/  IMAD.WIDE.U32 R52, R60, R56, R52 ;  /* 0x000000383c347225 */ /* 0x000fc600078e0034 */
[----:B------:R-:W-:Y:S01]  /*22e0*/  IADD3 R80, P1, PT, R81, R54, RZ ;  /* 0x0000003651507210 */ /* 0x000fe20007f3e0ff */
[----:B------:R-:W-:Y:S02]  /*22f0*/  VIADD R55, R55, UR5 ;  /* 0x0000000537377c36 */ /* 0x000fe40008000000 */
[----:B------:R-:W-:Y:S02]  /*2300*/  IMAD R25, R57, R62, RZ ;  /* 0x0000003e39197224 */ /* 0x000fe400078e02ff */
        /* <DEDUP_REMOVED lines=13> */
[----:B------:R-:W-:Y:S02]  /*23e0*/  IMAD.X R83, RZ, RZ, RZ, P1 ;  /* 0x000000ffff537224 */ /* 0x000fe400008e06ff */
        /* <DEDUP_REMOVED lines=42> */
[----:B------:R-:W-:Y:S01]  /*2690*/  IMAD.MOV.U32 R55, RZ, RZ, RZ ;  /* 0x000000ffff377224 */ /* 0x000fe200078e00ff */
[----:B------:R-:W-:Y:S01]  /*26a0*/  IADD3 R82, PT, PT, R83, UR4, RZ ;  /* 0x0000000453527c10 */ /* 0x000fe2000fffe0ff */
[C---:B------:R-:W-:Y:S02]  /*26b0*/  IMAD R19, R60.reuse, R59, R53 ;  /* 0x0000003b3c137224 */ /* 0x040fe400078e0235 */
[----:B------:R-:W-:Y:S02]  /*26c0*/  IMAD.X R53, RZ, RZ, RZ, P0 ;  /* 0x000000ffff357224 */ /* 0x000fe400000e06ff */
[----:B------:R-:W-:Y:S01]  /*26d0*/  IMAD.WIDE.U32 R54, R60, R57, R54 ;  /* 0x000000393c367225 */ /* 0x000fe200078e0036 */
[----:B------:R-:W-:-:S03]  /*26e0*/  IADD3 R19, PT, PT, R23, R30, R19 ;  /* 0x0000001e17137210 */ /* 0x000fc60007ffe013 */
[----:B------:R-:W-:-:S04]  /*26f0*/  IMAD.WIDE.U32 R52, R62, R56, R52 ;  /* 0x000000383e347225 */ /* 0x000fc800078e0034 */
[----:B------:R-:W-:Y:S02]  /*2700*/  VIADD R21, R55, UR7 ;  /* 0x0000000737157c36 */ /* 0x000fe40008000000 */
[----:B------:R-:W-:Y:S02]  /*2710*/  VIADD R30, R81, UR6 ;  /* 0x00000006511e7c36 */ /* 0x000fe40008000000 */
[----:B------:R-:W-:Y:S01]  /*2720*/  IMAD.MOV.U32 R32, RZ, RZ, R48 ;  /* 0x000000ffff207224 */ /* 0x000fe200078e0030 */
[----:B------:R-:W-:Y:S01]  /*2730*/  IADD3 R80, P0, PT, R21, R52, RZ ;  /* 0x0000003415507210 */ /* 0x000fe20007f1e0ff */
[----:B------:R-:W-:Y:S01]  /*2740*/  IMAD R21, R56, R63, RZ ;  /* 0x0000003f38157224 */ /* 0x000fe200078e02ff */
[----:B------:R-:W-:Y:S01]  /*2750*/  IADD3 R19, PT, PT, R25, R30, R19 ;  /* 0x0000001e19137210 */ /* 0x000fe20007ffe013 */
[----:B------:R-:W-:Y:S02]  /*2760*/  VIADD R30, R53, UR6 ;  /* 0x00000006351e7c36 */ /* 0x000fe40008000000 */
[----:B------:R-:W-:Y:S01]  /*2770*/  IMAD.X R81, RZ, RZ, RZ, P0 ;  /* 0x000000ffff517224 */ /* 0x000fe200000e06ff */
[----:B------:R-:W-:Y:S01]  /*2780*/  IADD3 R19, PT, PT, R21, R82, R19 ;  /* 0x0000005215137210 */ /* 0x000fe20007ffe013 */
[----:B------:R-:W-:-:S02]  /*2790*/  IMAD.MOV.U32 R34, RZ, RZ, R50 ;  /* 0x000000ffff227224 */ /* 0x000fc400078e0032 */
[----:B------:R-:W-:Y:S01]  /*27a0*/  IMAD.WIDE.U32 R52, R61, R57, R80 ;  /* 0x000000393d347225 */ /* 0x000fe200078e0050 */
[----:B------:R-:W-:-:S03]  /*27b0*/  IADD3 R19, PT, PT, R21, R30, R19 ;  /* 0x0000001e15137210 */ /* 0x000fc60007ffe013 */
        /* <DEDUP_REMOVED lines=8> */
[----:B------:R-:W-:Y:S01]  /*2840*/  IADD3 R19, PT, PT, R23, R36, R19 ;  /* 0x0000002417137210 */ /* 0x000fe20007ffe013 */
[----:B------:R-:W-:Y:S02]  /*2850*/  IMAD.MOV.U32 R36, RZ, RZ, R84 ;  /* 0x000000ffff247224 */ /* 0x000fe400078e0054 */
[----:B------:R-:W-:Y:S02]  /*2860*/  IMAD.MOV.U32 R42, RZ, RZ, R52 ;  /* 0x000000ffff2a7224 */ /* 0x000fe400078e0034 */
[----:B------:R-:W-:-:S07]  /*2870*/  IMAD R19, R60, R59, R19 ;  /* 0x0000003b3c137224 */ /* 0x000fce00078e0213 */
.L_x_203:
        /* <DEDUP_REMOVED lines=41> */
.L_x_201:
[----:B------:R-:W-:Y:S05]  /*2b10*/  BSYNC.RELIABLE B3 ;  /* 0x0000000000037941 */ /* 0x000fea0003800100 */
.L_x_200:
        /* <DEDUP_REMOVED lines=27> */
.L_x_202:
[----:B------:R-:W-:Y:S05]  /*2cd0*/  BSYNC.RECONVERGENT B2 ;  /* 0x0000000000027941 */ /* 0x000fea0003800200 */
.L_x_199:
        /* <DEDUP_REMOVED lines=27> */
[----:B------:R-:W-:-:S03]  /*2e90*/  IMAD.MOV.U32 R50, RZ, RZ, R54 ;  /* 0x000000ffff327224 */ /* 0x000fc600078e0036 */
        /* <DEDUP_REMOVED lines=26> */
[----:B------:R-:W-:Y:S01]  /*3040*/  IMAD.X R55, RZ, RZ, RZ, P0 ;  /* 0x000000ffff377224 */ /* 0x000fe200000e06ff */
[----:B------:R-:W-:Y:S01]  /*3050*/  IADD3 R81, PT, PT, R81, UR6, RZ ;  /* 0x0000000651517c10 */ /* 0x000fe2000fffe0ff */
[----:B------:R-:W-:Y:S02]  /*3060*/  VIADD R83, R85, UR4 ;  /* 0x0000000455537c36 */ /* 0x000fe40008000000 */
        /* <DEDUP_REMOVED lines=49> */
[----:B------:R-:W-:Y:S02]  /*3380*/  IMAD.MOV.U32 R55, RZ, RZ, RZ ;  /* 0x000000ffff377224 */ /* 0x000fe400078e00ff */
[----:B------:R-:W-:Y:S01]  /*3390*/  IMAD.MOV.U32 R46, RZ, RZ, R48 ;  /* 0x000000ffff2e7224 */ /* 0x000fe200078e0030 */
[----:B------:R-:W-:Y:S01]  /*33a0*/  IADD3 R21, PT, PT, R21, UR6, R53 ;  /* 0x0000000615157c10 */ /* 0x000fe2000fffe035 */
[----:B------:R-:W-:Y:S02]  /*33b0*/  IMAD.X R53, RZ, RZ, RZ, P0 ;  /* 0x000000ffff357224 */ /* 0x000fe400000e06ff */
[----:B------:R-:W-:Y:S02]  /*33c0*/  IMAD.MOV.U32 R48, RZ, RZ, R50 ;  /* 0x000000ffff307224 */ /* 0x000fe400078e0032 */
[----:B------:R-:W-:-:S02]  /*33d0*/  IMAD R21, R20, R36, R21 ;  /* 0x0000002414157224 */ /* 0x000fc400078e0215 */
[----:B------:R-:W-:-:S04]  /*33e0*/  IMAD.WIDE.U32 R52, R18, R32, R52 ;  /* 0x0000002012347225 */ /* 0x000fc800078e0034 */
[----:B------:R-:W-:Y:S01]  /*33f0*/  IMAD.MOV.U32 R54, RZ, RZ, R52 ;  /* 0x000000ffff367224 */ /* 0x000fe200078e0034 */
[----:B------:R-:W-:Y:S01]  /*3400*/  IADD3 R21, PT, PT, R21, UR5, R53 ;  /* 0x0000000515157c10 */ /* 0x000fe2000fffe035 */
[----:B------:R-:W-:Y:S02]  /*3410*/  IMAD.MOV.U32 R50, RZ, RZ, R84 ;  /* 0x000000ffff327224 */ /* 0x000fe400078e0054 */
[----:B------:R-:W-:-:S04]  /*3420*/  IMAD.WIDE.U32 R54, R16, R30, R54 ;  /* 0x0000001e10367225 */ /* 0x000fc800078e0036 */
[----:B------:R-:W-:Y:S02]  /*3430*/  IMAD R21, R18, R34, R21 ;  /* 0x0000002212157224 */ /* 0x000fe400078e0215 */
[----:B------:R-:W-:-:S03]  /*3440*/  IMAD.MOV.U32 R52, RZ, RZ, R88 ;  /* 0x000000ffff347224 */ /* 0x000fc600078e0058 */
[----:B------:R-:W-:-:S05]  /*3450*/  IADD3 R21, PT, PT, R21, UR4, R55 ;  /* 0x0000000415157c10 */ /* 0x000fca000fffe037 */
[----:B------:R-:W-:-:S04]  /*3460*/  IMAD R21, R16, R32, R21 ;  /* 0x0000002010157224 */ /* 0x000fc800078e0215 */
[----:B------:R-:W-:-:S07]  /*3470*/  IMAD R21, R14, R30, R21 ;  /* 0x0000001e0e157224 */ /* 0x000fce00078e0215 */
.L_x_208:
        /* <DEDUP_REMOVED lines=41> */
.L_x_206:
[----:B------:R-:W-:Y:S05]  /*3710*/  BSYNC.RELIABLE B3 ;  /* 0x0000000000037941 */ /* 0x000fea0003800100 */
.L_x_205:
        /* <DEDUP_REMOVED lines=27> */
.L_x_207:
[----:B------:R-:W-:Y:S05]  /*38d0*/  BSYNC.RECONVERGENT B2 ;  /* 0x0000000000027941 */ /* 0x000fea0003800200 */
.L_x_204:
        /* <DEDUP_REMOVED lines=26> */
[----:B------:R-:W-:-:S03]  /*3a80*/  IMAD.MOV.U32 R86, RZ, RZ, R90 ;  /* 0x000000ffff567224 */ /* 0x000fc600078e005a */
[----:B------:R-:W-:Y:S01]  /*3a90*/  IADD3 R92, P0, PT, R93, R88, RZ ;  /* 0x000000585d5c7210 */ /* 0x000fe20007f1e0ff */
[----:B------:R-:W-:Y:S01]  /*3aa0*/  IMAD.WIDE.U32 R86, R78, R22, R86 ;  /* 0x000000164e567225 */ /* 0x000fe200078e0056 */
[----:B------:R-:W-:-:S03]  /*3ab0*/  IADD3 R88, PT, PT, R89, UR7, RZ ;  /* 0x0000000759587c10 */ /* 0x000fc6000fffe0ff */
        /* <DEDUP_REMOVED lines=71> */
[----:B------:R-:W-:Y:S01]  /*3f30*/  MOV R53, R94 ;  /* 0x0000005e00357202 */ /* 0x000fe20000000f00 */
[----:B------:R-:W-:Y:S02]  /*3f40*/  VIADD R25, R95, UR4 ;  /* 0x000000045f197c36 */ /* 0x000fe40008000000 */
[----:B------:R-:W-:-:S04]  /*3f50*/  IMAD.WIDE.U32 R90, R72, R24, R90 ;  /* 0x00000018485a7225 */ /* 0x000fc800078e005a */
[----:B------:R-:W-:Y:S01]  /*3f60*/  IMAD R23, R79, R26, R23 ;  /* 0x0000001a4f177224 */ /* 0x000fe200078e0217 */
[----:B------:R-:W-:Y:S01]  /*3f70*/  IADD3 R90, P0, PT, R25, R90, RZ ;  /* 0x0000005a195a7210 */ /* 0x000fe20007f1e0ff */
[----:B------:R-:W-:Y:S02]  /*3f80*/  IMAD.MOV.U32 R25, RZ, RZ, R84 ;  /* 0x000000ffff197224 */ /* 0x000fe400078e0054 */
[----:B------:R-:W-:Y:S01]  /*3f90*/  IMAD.MOV.U32 R49, RZ, RZ, R88 ;  /* 0x000000ffff317224 */ /* 0x000fe200078e0058 */
[----:B------:R-:W-:Y:S01]  /*3fa0*/  IADD3 R23, PT, PT, R23, UR6, R91 ;  /* 0x0000000617177c10 */ /* 0x000fe2000fffe05b */
[----:B------:R-:W-:-:S04]  /*3fb0*/  IMAD.X R91, RZ, RZ, RZ, P0 ;  /* 0x000000ffff5b7224 */ /* 0x000fc800000e06ff */
[----:B------:R-:W-:Y:S02]  /*3fc0*/  IMAD R23, R72, R13, R23 ;  /* 0x0000000d48177224 */ /* 0x000fe400078e0217 */
[----:B------:R-:W-:-:S05]  /*3fd0*/  IMAD.WIDE.U32 R90, R73, R11, R90 ;  /* 0x0000000b495a7225 */ /* 0x000fca00078e005a */
[----:B------:R-:W-:Y:S01]  /*3fe0*/  IADD3 R23, PT, PT, R23, UR5, R91 ;  /* 0x0000000517177c10 */ /* 0x000fe2000fffe05b */
[----:B------:R-:W-:Y:S02]  /*3ff0*/  IMAD.MOV.U32 R91, RZ, RZ, RZ ;  /* 0x000000ffff5b7224 */ /* 0x000fe400078e00ff */
[----:B------:R-:W-:-:S04]  /*4000*/  IMAD.WIDE.U32 R90, R74, R22, R90 ;  /* 0x000000164a5a7225 */ /* 0x000fc800078e005a */
[----:B------:R-:W-:Y:S02]  /*4010*/  IMAD R23, R73, R24, R23 ;  /* 0x0000001849177224 */ /* 0x000fe400078e0217 */
[----:B------:R-:W-:-:S03]  /*4020*/  IMAD.MOV.U32 R55, RZ, RZ, R90 ;  /* 0x000000ffff377224 */ /* 0x000fc600078e005a */
[----:B------:R-:W-:Y:S01]  /*4030*/  IADD3 R51, PT, PT, R23, UR4, R91 ;  /* 0x0000000417337c10 */ /* 0x000fe2000fffe05b */
[----:B------:R-:W-:-:S04]  /*4040*/  IMAD.MOV.U32 R23, RZ, RZ, R82 ;  /* 0x000000ffff177224 */ /* 0x000fc800078e0052 */
[----:B------:R-:W-:Y:S02]  /*4050*/  IMAD R86, R74, R11, R51 ;  /* 0x0000000b4a567224 */ /* 0x000fe400078e0233 */
[----:B------:R-:W-:Y:S02]  /*4060*/  IMAD.MOV.U32 R51, RZ, RZ, R100 ;  /* 0x000000ffff337224 */ /* 0x000fe400078e0064 */
[----:B------:R-:W-:-:S07]  /*4070*/  IMAD R86, R75, R22, R86 ;  /* 0x000000164b567224 */ /* 0x000fce00078e0256 */
.L_x_213:
        /* <DEDUP_REMOVED lines=41> */
.L_x_211:
[----:B------:R-:W-:Y:S05]  /*4310*/  BSYNC.RELIABLE B3 ;  /* 0x0000000000037941 */ /* 0x000fea0003800100 */
.L_x_210:
        /* <DEDUP_REMOVED lines=27> */
.L_x_212:
[----:B------:R-:W-:Y:S05]  /*44d0*/  BSYNC.RECONVERGENT B2 ;  /* 0x0000000000027941 */ /* 0x000fea0003800200 */
.L_x_209:
        /* <DEDUP_REMOVED lines=9> */
[----:B------:R-:W-:Y:S01]  /*4570*/  BSSY.RECONVERGENT B2, `(.L_x_214) ;  /* 0x00000b5000027945 */ /* 0x000fe20003800200 */
        /* <DEDUP_REMOVED lines=15> */
[----:B------:R-:W-:Y:S02]  /*4670*/  VIADD R90, R89, UR4 ;  /* 0x00000004595a7c36 */ /* 0x000fe40008000000 */
[----:B------:R-:W-:Y:S01]  /*4680*/  IMAD.MOV.U32 R89, RZ, RZ, RZ ;  /* 0x000000ffff597224 */ /* 0x000fe200078e00ff */
[----:B------:R-:W-:Y:S01]  /*4690*/  IADD3 R94, P0, PT, R95, R88, RZ ;  /* 0x000000585f5e7210 */ /* 0x000fe20007f1e0ff */
[----:B------:R-:W-:Y:S02]  /*46a0*/  IMAD.MOV.U32 R88, RZ, RZ, R92 ;  /* 0x000000ffff587224 */ /* 0x000fe400078e005c */
[----:B------:R-:W-:-:S04]  /*46b0*/  IMAD.WIDE.U32 R90, R2, R22, R90 ;  /* 0x00000016025a7225 */ /* 0x000fc800078e005a */
        /* <DEDUP_REMOVED lines=83> */
[----:B------:R-:W-:-:S04]  /*4bf0*/  IMAD.MOV.U32 R93, RZ, RZ, RZ ;  /* 0x000000ffff5d7224 */ /* 0x000fc800078e00ff */
[----:B------:R-:W-:Y:S02]  /*4c00*/  IMAD R81, R4, R17, R81 ;  /* 0x0000001104517224 */ /* 0x000fe400078e0251 */
[----:B------:R-:W-:-:S04]  /*4c10*/  IMAD.WIDE.U32 R92, R6, R28, R92 ;  /* 0x0000001c065c7225 */ /* 0x000fc800078e005c */
[----:B------:R-:W-:Y:S01]  /*4c20*/  IMAD.MOV.U32 R17, RZ, RZ, R90 ;  /* 0x000000ffff117224 */ /* 0x000fe200078e005a */
[----:B------:R-:W-:-:S05]  /*4c30*/  IADD3 R81, PT, PT, R81, UR4, R93 ;  /* 0x0000000451517c10 */ /* 0x000fca000fffe05d */
[----:B------:R-:W-:Y:S02]  /*4c40*/  IMAD R81, R9, R28, R81 ;  /* 0x0000001c09517224 */ /* 0x000fe400078e0251 */
[----:B------:R-:W-:Y:S02]  /*4c50*/  IMAD.MOV.U32 R28, RZ, RZ, R92 ;  /* 0x000000ffff1c7224 */ /* 0x000fe400078e005c */
[----:B------:R-:W-:-:S07]  /*4c60*/  IMAD R15, R15, R6, R81 ;  /* 0x000000060f0f7224 */ /* 0x000fce00078e0251 */
.L_x_218:
        /* <DEDUP_REMOVED lines=41> */
.L_x_216:
[----:B------:R-:W-:Y:S05]  /*4f00*/  BSYNC.RELIABLE B3 ;  /* 0x0000000000037941 */ /* 0x000fea0003800100 */
.L_x_215:
        /* <DEDUP_REMOVED lines=27> */
.L_x_217:
[----:B------:R-:W-:Y:S05]  /*50c0*/  BSYNC.RECONVERGENT B2 ;  /* 0x0000000000027941 */ /* 0x000fea0003800200 */
.L_x_214:
        /* <DEDUP_REMOVED lines=42> */
[----:B------:R-:W-:Y:S01]  /*5370*/  VIADD R99, R97, UR6 ;  /* 0x0000000661637c36 */ /* 0x000fe20008000000 */
[----:B------:R-:W-:Y:S01]  /*5380*/  IADD3 R95, PT, PT, R95, UR5, RZ ;  /* 0x000000055f5f7c10 */ /* 0x000fe2000fffe0ff */
[----:B------:R-:W-:-:S03]  /*5390*/  IMAD.MOV.U32 R91, RZ, RZ, RZ ;  /* 0x000000ffff5b7224 */ /* 0x000fc600078e00ff */
        /* <DEDUP_REMOVED lines=71> */
[----:B------:R-:W-:Y:S02]  /*5810*/  IMAD.MOV.U32 R107, RZ, RZ, R102 ;  /* 0x000000ffff6b7224 */ /* 0x000fe400078e0066 */
[----:B------:R-:W-:Y:S01]  /*5820*/  IMAD.MOV.U32 R93, RZ, RZ, R96 ;  /* 0x000000ffff5d7224 */ /* 0x000fe200078e0060 */
[----:B------:R-:W-:Y:S01]  /*5830*/  IADD3 R81, PT, PT, R81, UR4, R95 ;  /* 0x0000000451517c10 */ /* 0x000fe2000fffe05f */
[----:B------:R-:W-:-:S04]  /*5840*/  IMAD.MOV.U32 R87, RZ, RZ, R94 ;  /* 0x000000ffff577224 */ /* 0x000fc800078e005e */
[----:B------:R-:W-:-:S04]  /*5850*/  IMAD R81, R61, R42, R81 ;  /* 0x0000002a3d517224 */ /* 0x000fc800078e0251 */
[----:B------:R-:W-:-:S07]  /*5860*/  IMAD R19, R60, R19, R81 ;  /* 0x000000133c137224 */ /* 0x000fce00078e0251 */
.L_x_223:
        /* <DEDUP_REMOVED lines=41> */
.L_x_221:
[----:B------:R-:W-:Y:S05]  /*5b00*/  BSYNC.RELIABLE B3 ;  /* 0x0000000000037941 */ /* 0x000fea0003800100 */
.L_x_220:
        /* <DEDUP_REMOVED lines=27> */
.L_x_222:
[----:B------:R-:W-:Y:S05]  /*5cc0*/  BSYNC.RECONVERGENT B2 ;  /* 0x0000000000027941 */ /* 0x000fea0003800200 */
.L_x_219:
        /* <DEDUP_REMOVED lines=8> */
[----:B------:R-:W-:Y:S01]  /*5d50*/  UMOV UR8, URZ ;  /* 0x000000ff00087c82 */ /* 0x000fe20008000000 */
        /* <DEDUP_REMOVED lines=109> */
[----:B------:R-:W-:Y:S02]  /*6430*/  IMAD R19, R35, R36, R19 ;  /* 0x0000002423137224 */ /* 0x000fe400078e0213 */
[----:B------:R-:W-:Y:S02]  /*6440*/  IMAD.MOV.U32 R36, RZ, RZ, R104 ;  /* 0x000000ffff247224 */ /* 0x000fe400078e0068 */
[----:B------:R-:W-:-:S07]  /*6450*/  IMAD R42, R37, R92, R19 ;  /* 0x0000005c252a7224 */ /* 0x000fce00078e0213 */
.L_x_228:
        /* <DEDUP_REMOVED lines=41> */
.L_x_226:
[----:B------:R-:W-:Y:S05]  /*66f0*/  BSYNC.RELIABLE B3 ;  /* 0x0000000000037941 */ /* 0x000fea0003800100 */
.L_x_225:
        /* <DEDUP_REMOVED lines=27> */
.L_x_227:
[----:B------:R-:W-:Y:S05]  /*68b0*/  BSYNC.RECONVERGENT B2 ;  /* 0x0000000000027941 */ /* 0x000fea0003800200 */
.L_x_224:
        /* <DEDUP_REMOVED lines=66> */
[----:B------:R-:W-:Y:S01]  /*6ce0*/  IMAD.WIDE.U32 R100, R71, R13, R100 ;  /* 0x0000000d47647225 */ /* 0x000fe200078e0064 */
[----:B------:R-:W-:-:S03]  /*6cf0*/  IADD3.X R97, PT, PT, RZ, RZ, RZ, P0, !PT ;  /* 0x000000ffff617210 */ /* 0x000fc600007fe4ff */
        /* <DEDUP_REMOVED lines=47> */
.L_x_233:
        /* <DEDUP_REMOVED lines=41> */
.L_x_231:
[----:B------:R-:W-:Y:S05]  /*7280*/  BSYNC.RELIABLE B3 ;  /* 0x0000000000037941 */ /* 0x000fea0003800100 */
.L_x_230:
        /* <DEDUP_REMOVED lines=27> */
.L_x_232:
[----:B------:R-:W-:Y:S05]  /*7440*/  BSYNC.RECONVERGENT B2 ;  /* 0x0000000000027941 */ /* 0x000fea0003800200 */
.L_x_229:
        /* <DEDUP_REMOVED lines=23> */
[----:B------:R-:W-:Y:S01]  /*75c0*/  IMAD.WIDE.U32 R24, R45, R45, RZ ;  /* 0x0000002d2d187225 */ /* 0x000fe200078e00ff */
        /* <DEDUP_REMOVED lines=24> */
[----:B------:R-:W-:Y:S01]  /*7750*/  IMAD.MOV.U32 R87, RZ, RZ, RZ ;  /* 0x000000ffff577224 */ /* 0x000fe200078e00ff */
        /* <DEDUP_REMOVED lines=20> */
[----:B------:R-:W-:Y:S01]  /*78a0*/  IMAD.WIDE.U32 R48, R45, R18, R48 ;  /* 0x000000122d307225 */ /* 0x000fe200078e0030 */
[----:B------:R-:W-:-:S03]  /*78b0*/  IADD3.X R81, PT, PT, RZ, RZ, RZ, P1, !PT ;  /* 0x000000ffff517210 */ /* 0x000fc60000ffe4ff */
[----:B------:R-:W-:Y:S01]  /*78c0*/  IMAD.MOV.U32 R82, RZ, RZ, R52 ;  /* 0x000000ffff527224 */ /* 0x000fe200078e0034 */
[----:B------:R-:W-:Y:S01]  /*78d0*/  IADD3 R50, P0, PT, R51, R48, RZ ;  /* 0x0000003033327210 */ /* 0x000fe20007f1e0ff */
        /* <DEDUP_REMOVED lines=42> */
[----:B------:R-:W-:Y:S02]  /*7b80*/  IMAD.MOV.U32 R51, RZ, RZ, RZ ;  /* 0x000000ffff337224 */ /* 0x000fe400078e00ff */
[C---:B------:R-:W-:Y:S02]  /*7b90*/  IMAD R19, R45.reuse, R14, R49 ;  /* 0x0000000e2d137224 */ /* 0x040fe400078e0231 */
[----:B------:R-:W-:Y:S02]  /*7ba0*/  IMAD.X R49, RZ, RZ, RZ, P0 ;  /* 0x000000ffff317224 */ /* 0x000fe400000e06ff */
[----:B------:R-:W-:-:S04]  /*7bb0*/  IMAD.WIDE.U32 R50, R45, R18, R50 ;  /* 0x000000122d327225 */ /* 0x000fc800078e0032 */
[----:B------:R-:W-:Y:S02]  /*7bc0*/  IMAD R21, R16, R43, RZ ;  /* 0x0000002b10157224 */ /* 0x000fe400078e02ff */
[----:B------:R-:W-:-:S03]  /*7bd0*/  IMAD.WIDE.U32 R48, R41, R20, R48 ;  /* 0x0000001429307225 */ /* 0x000fc600078e0030 */
[----:B------:R-:W-:Y:S01]  /*7be0*/  IADD3 R19, PT, PT, R21, R26, R19 ;  /* 0x0000001a15137210 */ /* 0x000fe20007ffe013 */
[----:B------:R-:W-:Y:S02]  /*7bf0*/  VIADD R23, R51, UR7 ;  /* 0x0000000733177c36 */ /* 0x000fe40008000000 */
[----:B------:R-:W-:Y:S02]  /*7c00*/  IMAD R25, R18, R41, RZ ;  /* 0x0000002912197224 */ /* 0x000fe400078e02ff */
[----:B------:R-:W-:Y:S01]  /*7c10*/  VIADD R26, R53, UR6 ;  /* 0x00000006351a7c36 */ /* 0x000fe20008000000 */
[----:B------:R-:W-:Y:S01]  /*7c20*/  IADD3 R52, P0, PT, R23, R48, RZ ;  /* 0x0000003017347210 */ /* 0x000fe20007f1e0ff */
[----:B------:R-:W-:Y:S02]  /*7c30*/  IMAD R28, R20, R39, RZ ;  /* 0x00000027141c7224 */ /* 0x000fe400078e02ff */
[----:B------:R-:W-:Y:S01]  /*7c40*/  VIADD R80, R81, UR4 ;  /* 0x0000000451507c36 */ /* 0x000fe20008000000 */
[----:B------:R-:W-:Y:S01]  /*7c50*/  IADD3 R19, PT, PT, R25, R26, R19 ;  /* 0x0000001a19137210 */ /* 0x000fe20007ffe013 */
        /* <DEDUP_REMOVED lines=16> */
[----:B------:R-:W-:-:S02]  /*7d60*/  IMAD.MOV.U32 R32, RZ, RZ, R50 ;  /* 0x000000ffff207224 */ /* 0x000fc400078e0032 */
[----:B------:R-:W-:Y:S02]  /*7d70*/  IMAD.MOV.U32 R34, RZ, RZ, R48 ;  /* 0x000000ffff227224 */ /* 0x000fe400078e0030 */
[----:B------:R-:W-:-:S07]  /*7d80*/  IMAD R21, R45, R14, R21 ;  /* 0x0000000e2d157224 */ /* 0x000fce00078e0215 */
.L_x_240:
        /* <DEDUP_REMOVED lines=41> */
.L_x_238:
[----:B------:R-:W-:Y:S05]  /*8020*/  BSYNC.RELIABLE B4 ;  /* 0x0000000000047941 */ /* 0x000fea0003800100 */
.L_x_237:
        /* <DEDUP_REMOVED lines=27> */
.L_x_239:
[----:B------:R-:W-:Y:S05]  /*81e0*/  BSYNC.RECONVERGENT B3 ;  /* 0x0000000000037941 */ /* 0x000fea0003800200 */
.L_x_236:
        /* <DEDUP_REMOVED lines=77> */
[----:B------:R-:W-:Y:S01]  /*86c0*/  IMAD.WIDE.U32 R82, R12, R29, R86 ;  /* 0x0000001d0c527225 */ /* 0x000fe200078e0056 */
[----:B------:R-:W-:-:S03]  /*86d0*/  IADD3 R87, PT, PT, R89, UR6, RZ ;  /* 0x0000000659577c10 */ /* 0x000fc6000fffe0ff */
[----:B------:R-:W-:Y:S01]  /*86e0*/  IMAD.WIDE.U32 R80, R12, R31, R80 ;  /* 0x0000001f0c507225 */ /* 0x000fe200078e0050 */
[----:B------:R-:W-:-:S03]  /*86f0*/  IADD3 R86, P1, PT, R87, R82, RZ ;  /* 0x0000005257567210 */ /* 0x000fc60007f3e0ff */
[----:B------:R-:W-:Y:S02]  /*8700*/  VIADD R83, R83, UR4 ;  /* 0x0000000453537c36 */ /* 0x000fe40008000000 */
[----:B------:R-:W-:Y:S02]  /*8710*/  IMAD.X R87, RZ, RZ, RZ, P1 ;  /* 0x000000ffff577224 */ /* 0x000fe400008e06ff */
[----:B------:R-:W-:Y:S01]  /*8720*/  VIADD R36, R53, UR5 ;  /* 0x0000000535247c36 */ /* 0x000fe20008000000 */
[----:B------:R-:W-:Y:S01]  /*8730*/  IADD3 R82, P0, PT, R83, R80, RZ ;  /* 0x0000005053527210 */ /* 0x000fe20007f1e0ff */
[----:B------:R-:W-:-:S04]  /*8740*/  IMAD.WIDE.U32 R86, R27, R31, R86 ;  /* 0x0000001f1b567225 */ /* 0x000fc800078e0056 */
[----:B------:R-:W-:Y:S02]  /*8750*/  IMAD.X R83, RZ, RZ, RZ, P0 ;  /* 0x000000ffff537224 */ /* 0x000fe400000e06ff */
[----:B------:R-:W-:Y:S02]  /*8760*/  VIADD R47, R87, UR6 ;  /* 0x00000006572f7c36 */ /* 0x000fe40008000000 */
[----:B------:R-:W-:-:S04]  /*8770*/  IMAD.WIDE.U32 R82, R29, R29, R82 ;  /* 0x0000001d1d527225 */ /* 0x000fc800078e0052 */
[----:B------:R-:W-:Y:S01]  /*8780*/  IMAD.MOV.U32 R87, RZ, RZ, RZ ;  /* 0x000000ffff577224 */ /* 0x000fe200078e00ff */
[----:B------:R-:W-:Y:S01]  /*8790*/  IADD3 R52, P0, PT, R47, R82, RZ ;  /* 0x000000522f347210 */ /* 0x000fe20007f1e0ff */
[----:B------:R-:W-:Y:S02]  /*87a0*/  VIADD R55, R55, UR7 ;  /* 0x0000000737377c36 */ /* 0x000fe40008000000 */
[----:B------:R-:W-:Y:S02]  /*87b0*/  IMAD R38, R35, R27, RZ ;  /* 0x0000001b23267224 */ /* 0x000fe400078e02ff */
[C---:B------:R-:W-:Y:S02]  /*87c0*/  IMAD R36, R10.reuse, R37, R36 ;  /* 0x000000250a247224 */ /* 0x040fe400078e0224 */
        /* <DEDUP_REMOVED lines=16> */
[----:B------:R-:W-:Y:S02]  /*88d0*/  IMAD.MOV.U32 R82, RZ, RZ, R52 ;  /* 0x000000ffff527224 */ /* 0x000fe400078e0034 */
[----:B------:R-:W-:Y:S02]  /*88e0*/  IMAD.MOV.U32 R83, RZ, RZ, RZ ;  /* 0x000000ffff537224 */ /* 0x000fe400078e00ff */
[----:B------:R-:W-:Y:S02]  /*88f0*/  VIADD R47, R53, UR7 ;  /* 0x00000007352f7c36 */ /* 0x000fe40008000000 */
[----:B------:R-:W-:-:S03]  /*8900*/  IMAD.WIDE.U32 R82, R10, R35, R82 ;  /* 0x000000230a527225 */ /* 0x000fc600078e0052 */
[----:B------:R-:W-:Y:S01]  /*8910*/  IADD3 R36, PT, PT, R40, R47, R36 ;  /* 0x0000002f28247210 */ /* 0x000fe20007ffe024 */
        /* <DEDUP_REMOVED lines=9> */
.L_x_245:
        /* <DEDUP_REMOVED lines=41> */
.L_x_243:
[----:B------:R-:W-:Y:S05]  /*8c40*/  BSYNC.RELIABLE B4 ;  /* 0x0000000000047941 */ /* 0x000fea0003800100 */
.L_x_242:
        /* <DEDUP_REMOVED lines=27> */
.L_x_244:
[----:B------:R-:W-:Y:S05]  /*8e00*/  BSYNC.RECONVERGENT B3 ;  /* 0x0000000000037941 */ /* 0x000fea0003800200 */
.L_x_241:
        /* <DEDUP_REMOVED lines=8> */
[----:B------:R-:W-:Y:S02]  /*8e90*/  IMAD.MOV.U32 R48, RZ, RZ, R36 ;  /* 0x000000ffff307224 */ /* 0x000fe400078e0024 */
[----:B------:R-:W-:-:S02]  /*8ea0*/  IMAD.MOV.U32 R83, RZ, RZ, RZ ;  /* 0x000000ffff537224 */ /* 0x000fc400078e00ff */
[----:B------:R-:W-:-:S04]  /*8eb0*/  IMAD.WIDE.U32 R48, R44, R50, R48 ;  /* 0x000000322c307225 */ /* 0x000fc800078e0030 */
[----:B------:R-:W-:Y:S02]  /*8ec0*/  VIADD R82, R49, UR4 ;  /* 0x0000000431527c36 */ /* 0x000fe40008000000 */
        /* <DEDUP_REMOVED lines=23> */
[----:B------:R-:W-:Y:S01]  /*9040*/  IADD3.X R91, PT, PT, RZ, RZ, RZ, P1, !PT ;  /* 0x000000ffff5b7210 */ /* 0x000fe20000ffe4ff */
[-C--:B------:R-:W-:Y:S01]  /*9050*/  IMAD R83, R80, R51.reuse, RZ ;  /* 0x0000003350537224 */ /* 0x080fe200078e02ff */
        /* <DEDUP_REMOVED lines=56> */
[----:B------:R-:W-:Y:S02]  /*93e0*/  IMAD R85, R53, R50, RZ ;  /* 0x0000003235557224 */ /* 0x000fe400078e02ff */
[----:B------:R-:W-:Y:S02]  /*93f0*/  IMAD R49, R55, R44, R87 ;  /* 0x0000002c37317224 */ /* 0x000fe400078e0257 */
[----:B------:R-:W-:Y:S02]  /*9400*/  IMAD.X R87, RZ, RZ, RZ, P0 ;  /* 0x000000ffff577224 */ /* 0x000fe400000e06ff */
[----:B------:R-:W-:Y:S01]  /*9410*/  IMAD.WIDE.U32 R88, R44, R80, R88 ;  /* 0x000000502c587225 */ /* 0x000fe200078e0058 */
[----:B------:R-:W-:-:S03]  /*9420*/  IADD3 R81, PT, PT, R85, R90, R49 ;  /* 0x0000005a55517210 */ /* 0x000fc60007ffe031 */
[----:B------:R-:W-:-:S04]  /*9430*/  IMAD.WIDE.U32 R86, R51, R54, R86 ;  /* 0x0000003633567225 */ /* 0x000fc800078e0056 */
[----:B------:R-:W-:Y:S02]  /*9440*/  VIADD R49, R89, UR7 ;  /* 0x0000000759317c36 */ /* 0x000fe40008000000 */
[----:B------:R-:W-:Y:S02]  /*9450*/  VIADD R92, R91, UR6 ;  /* 0x000000065b5c7c36 */ /* 0x000fe40008000000 */
[----:B------:R-:W-:Y:S01]  /*9460*/  IMAD R89, R54, R52, RZ ;  /* 0x0000003436597224 */ /* 0x000fe200078e02ff */
[----:B------:R-:W-:Y:S02]  /*9470*/  IADD3 R90, P0, PT, R49, R86, RZ ;  /* 0x00000056315a7210 */ /* 0x000fe40007f1e0ff */
[----:B------:R-:W-:Y:S01]  /*9480*/  IADD3 R81, PT, PT, R83, R92, R81 ;  /* 0x0000005c53517210 */ /* 0x000fe20007ffe051 */
[----:B------:R-:W-:Y:S02]  /*9490*/  VIADD R92, R93, UR4 ;  /* 0x000000045d5c7c36 */ /* 0x000fe40008000000 */
[----:B------:R-:W-:-:S03]  /*94a0*/  IMAD.X R91, RZ, RZ, RZ, P0 ;  /* 0x000000ffff5b7224 */ /* 0x000fc600000e06ff */
[----:B------:R-:W-:Y:S01]  /*94b0*/  IADD3 R81, PT, PT, R89, R92, R81 ;  /* 0x0000005c59517210 */ /* 0x000fe20007ffe051 */
[----:B------:R-:W-:Y:S02]  /*94c0*/  VIADD R92, R87, UR6 ;  /* 0x00000006575c7c36 */ /* 0x000fe40008000000 */
        /* <DEDUP_REMOVED lines=8> */
[----:B------:R-:W-:Y:S01]  /*9550*/  IMAD.MOV.U32 R83, RZ, RZ, R84 ;  /* 0x000000ffff537224 */ /* 0x000fe200078e0054 */
[----:B------:R-:W-:Y:S02]  /*9560*/  MOV R84, R96 ;  /* 0x0000006000547202 */ /* 0x000fe40000000f00 */
[----:B------:R-:W-:Y:S01]  /*9570*/  IADD3 R85, PT, PT, R85, R81, R86 ;  /* 0x0000005155557210 */ /* 0x000fe20007ffe056 */
[----:B------:R-:W-:Y:S02]  /*9580*/  IMAD.MOV.U32 R86, RZ, RZ, R88 ;  /* 0x000000ffff567224 */ /* 0x000fe400078e0058 */
[----:B------:R-:W-:Y:S02]  /*9590*/  IMAD.MOV.U32 R88, RZ, RZ, R90 ;  /* 0x000000ffff587224 */ /* 0x000fe400078e005a */
[----:B------:R-:W-:-:S07]  /*95a0*/  IMAD R85, R55, R44, R85 ;  /* 0x0000002c37557224 */ /* 0x000fce00078e0255 */
.L_x_250:
        /* <DEDUP_REMOVED lines=41> */
.L_x_248:
[----:B------:R-:W-:Y:S05]  /*9840*/  BSYNC.RELIABLE B4 ;  /* 0x0000000000047941 */ /* 0x000fea0003800100 */
.L_x_247:
        /* <DEDUP_REMOVED lines=27> */
.L_x_249:
[----:B------:R-:W-:Y:S05]  /*9a00*/  BSYNC.RECONVERGENT B3 ;  /* 0x0000000000037941 */ /* 0x000fea0003800200 */
.L_x_246:
        /* <DEDUP_REMOVED lines=76> */
[----:B------:R-:W-:Y:S01]  /*9ed0*/  IMAD.WIDE.U32 R98, R20, R44, R98 ;  /* 0x0000002c14627225 */ /* 0x000fe200078e0062 */
[----:B------:R-:W-:-:S03]  /*9ee0*/  IADD3.X R107, PT, PT, RZ, RZ, RZ, P0, !PT ;  /* 0x000000ffff6b7210 */ /* 0x000fc600007fe4ff */
        /* <DEDUP_REMOVED lines=38> */
[----:B------:R-:W-:Y:S02]  /*a150*/  IMAD.IADD R41, R41, 0x1, R18 ;  /* 0x0000000129297824 */ /* 0x000fe400078e0212 */
[----:B------:R-:W-:Y:S02]  /*a160*/  IMAD.MOV.U32 R53, RZ, RZ, R98 ;  /* 0x000000ffff357224 */ /* 0x000fe400078e0062 */
[----:B------:R-:W-:-:S02]  /*a170*/  IMAD R41, R16, R50, R41 ;  /* 0x0000003210297224 */ /* 0x000fc400078e0229 */
[----:B------:R-:W-:Y:S02]  /*a180*/  IMAD.MOV.U32 R45, RZ, RZ, R52 ;  /* 0x000000ffff2d7224 */ /* 0x000fe400078e0034 */
[----:B------:R-:W-:-:S07]  /*a190*/  IMAD R14, R14, R44, R41 ;  /* 0x0000002c0e0e7224 */ /* 0x000fce00078e0229 */
.L_x_255:
        /* <DEDUP_REMOVED lines=41> */
.L_x_253:
[----:B------:R-:W-:Y:S05]  /*a430*/  BSYNC.RELIABLE B4 ;  /* 0x0000000000047941 */ /* 0x000fea0003800100 */
.L_x_252:
        /* <DEDUP_REMOVED lines=27> */
.L_x_254:
[----:B------:R-:W-:Y:S05]  /*a5f0*/  BSYNC.RECONVERGENT B3 ;  /* 0x0000000000037941 */ /* 0x000fea0003800200 */
.L_x_251:
[----:B------:R-:W0:Y:S01]  /*a600*/  LDC R97, c[0x3][0x6098] ;  /* 0x00d82600ff617b82 */ /* 0x000e220000000800 */
[----:B------:R-:W-:Y:S01]  /*a610*/  SHF.R.U64 R39, R51, 0x1f, R100 ;  /* 0x0000001f33277819 */ /* 0x000fe20000001264 */
[----:B------:R-:W-:Y:S01]  /*a620*/  IMAD.SHL.U32 R52, R92, 0x2, RZ ;  /* 0x000000025c347824 */ /* 0x000fe200078e00ff */
[C---:B------:R-:W-:Y:S01]  /*a630*/  SHF.L.U64.HI R43, R45.reuse, 0x1, R18 ;  /* 0x000000012d2b7819 */ /* 0x040fe20000010212 */
[----:B------:R-:W-:Y:S01]  /*a640*/  IMAD.SHL.U32 R98, R26, 0x2, RZ ;  /* 0x000000021a627824 */ /* 0x000fe200078e00ff */
        /* <DEDUP_REMOVED lines=15> */
[----:B------:R-:W-:Y:S01]  /*a740*/  IMAD.SHL.U32 R50, R55, 0x2, RZ ;  /* 0x0000000237327824 */ /* 0x000fe200078e00ff */
[----:B------:R-:W-:Y:S01]  /*a750*/  SHF.R.U64 R39, R19, 0x1f, R22 ;  /* 0x0000001f13277819 */ /* 0x000fe20000001216 */
[----:B------:R-:W-:Y:S01]  /*a760*/  IMAD.MOV.U32 R22, RZ, RZ, R43 ;  /* 0x000000ffff167224 */ /* 0x000fe200078e002b */
[----:B------:R-:W-:Y:S01]  /*a770*/  LOP3.LUT R98, R23, 0xfffffffe, R98, 0xf8, !PT ;  /* 0xfffffffe17627812 */ /* 0x000fe200078ef862 */
[----:B------:R-:W-:Y:S01]  /*a780*/  IMAD.MOV.U32 R23, RZ, RZ, RZ ;  /* 0x000000ffff177224 */ /* 0x000fe200078e00ff */
[----:B------:R-:W-:Y:S01]  /*a790*/  LOP3.LUT R20, R11, 0xfffffffe, R20, 0xf8, !PT ;  /* 0xfffffffe0b147812 */ /* 0x000fe200078ef814 */
[----:B------:R-:W-:Y:S01]  /*a7a0*/  IMAD.SHL.U32 R104, R53, 0x2, RZ ;  /* 0x0000000235687824 */ /* 0x000fe200078e00ff */
[----:B------:R-:W-:Y:S01]  /*a7b0*/  SHF.L.U64.HI R11, R30, 0x1, R17 ;  /* 0x000000011e0b7819 */ /* 0x000fe20000010211 */
[----:B------:R-:W-:Y:S01]  /*a7c0*/  IMAD.WIDE.U32 R22, R14, 0x2, R22 ;  /* 0x000000020e167825 */ /* 0x000fe200078e0016 */
[----:B------:R-:W-:Y:S01]  /*a7d0*/  LOP3.LUT R17, R16, 0x1, RZ, 0xc0, !PT ;  /* 0x0000000110117812 */ /* 0x000fe200078ec0ff */
[----:B------:R-:W-:Y:S01]  /*a7e0*/  BSSY.RECONVERGENT B3, `(.L_x_256) ;  /* 0x0000040000037945 */ /* 0x000fe20003800200 */
[----:B------:R-:W-:Y:S01]  /*a7f0*/  SHF.L.U64.HI R14, R26, 0x1, R13 ;  /* 0x000000011a0e7819 */ /* 0x000fe2000001020d */
[----:B------:R-:W-:Y:S01]  /*a800*/  IMAD.SHL.U32 R102, R106, 0x2, RZ ;  /* 0x000000026a667824 */ /* 0x000fe200078e00ff */
[----:B------:R-:W-:-:S02]  /*a810*/  LOP3.LUT R44, R17, 0xfffffffe, R44, 0xf8, !PT ;  /* 0xfffffffe112c7812 */ /* 0x000fc400078ef82c */
[C---:B------:R-:W-:Y:S02]  /*a820*/  ISETP.GT.U32.AND P0, PT, R22.reuse, R41, PT ;  /* 0x000000291600720c */ /* 0x040fe40003f04070 */
[----:B------:R-:W-:Y:S02]  /*a830*/  ISETP.GT.U32.AND P2, PT, R22, -0x1, PT ;  /* 0xffffffff1600780c */ /* 0x000fe40003f44070 */
[----:B0-----:R-:W-:Y:S02]  /*a840*/  ISETP.LE.U32.AND P1, PT, R44, R97, PT ;  /* 0x000000612c00720c */ /* 0x001fe40003f23070 */
[----:B------:R-:W-:Y:S02]  /*a850*/  SHF.L.U64.HI R13, R28, 0x1, R15 ;  /* 0x000000011c0d7819 */ /* 0x000fe4000001020f */
[----:B------:R-:W-:Y:S02]  /*a860*/  ISETP.GT.U32.OR.EX P3, PT, R23, RZ, P0, P2 ;  /* 0x000000ff1700720c */ /* 0x000fe40000764520 */
[----:B------:R-:W-:-:S02]  /*a870*/  LOP3.LUT R15, R14, 0x1, RZ, 0xc0, !PT ;  /* 0x000000010e0f7812 */ /* 0x000fc400078ec0ff */
[----:B------:R-:W-:Y:S02]  /*a880*/  ISETP.NE.OR P2, PT, R22, R41, P1 ;  /* 0x000000291600720c */ /* 0x000fe40000f45670 */
[----:B------:R-:W-:Y:S02]  /*a890*/  SHF.L.U64.HI R14, R34, 0x1, R25 ;  /* 0x00000001220e7819 */ /* 0x000fe40000010219 */
[----:B------:R-:W-:Y:S01]  /*a8a0*/  LOP3.LUT R96, R15, 0xfffffffe, R96, 0xf8, !PT ;  /* 0xfffffffe0f607812 */ /* 0x000fe200078ef860 */
[----:B------:R-:W-:Y:S01]  /*a8b0*/  IMAD.MOV.U32 R15, RZ, RZ, RZ ;  /* 0x000000ffff0f7224 */ /* 0x000fe200078e00ff */
[----:B------:R-:W-:Y:S02]  /*a8c0*/  LOP3.LUT R14, R14, 0x1, RZ, 0xc0, !PT ;  /* 0x000000010e0e7812 */ /* 0x000fe400078ec0ff */
[----:B------:R-:W-:Y:S02]  /*a8d0*/  LOP3.LUT R39, R39, 0x1, RZ, 0xc0, !PT ;  /* 0x0000000127277812 */ /* 0x000fe400078ec0ff */
[----:B------:R-:W-:Y:S01]  /*a8e0*/  SHF.L.U64.HI R91, R92, 0x1, R91 ;  /* 0x000000015c5b7819 */ /* 0x000fe2000001025b */
[----:B------:R-:W-:Y:S01]  /*a8f0*/  IMAD.WIDE.U32 R14, R21, 0x2, R14 ;  /* 0x00000002150e7825 */ /* 0x000fe200078e000e */
[----:B------:R-:W-:-:S02]  /*a900*/  SHF.L.U64.HI R25, R54, 0x1, R87 ;  /* 0x0000000136197819 */ /* 0x000fc40000010257 */
[----:B------:R-:W-:Y:S01]  /*a910*/  SHF.L.U64.HI R51, R55, 0x1, R89 ;  /* 0x0000000137337819 */ /* 0x000fe20000010259 */
[----:B------:R-:W-:Y:S01]  /*a920*/  IMAD.SHL.U32 R54, R54, 0x2, RZ ;  /* 0x0000000236367824 */ /* 0x000fe200078e00ff */
[----:B------:R-:W-:Y:S02]  /*a930*/  SHF.L.U64.HI R45, R53, 0x1, R95 ;  /* 0x00000001352d7819 */ /* 0x000fe4000001025f */
[----:B------:R-:W-:Y:S02]  /*a940*/  LOP3.LUT R100, R39, 0xfffffffe, R100, 0xf8, !PT ;  /* 0xfffffffe27647812 */ /* 0x000fe400078ef864 */
[----:B------:R-:W-:Y:S02]  /*a950*/  LOP3.LUT R11, R11, 0x1, RZ, 0xc0, !PT ;  /* 0x000000010b0b7812 */ /* 0x000fe400078ec0ff */
[----:B------:R-:W-:Y:S02]  /*a960*/  LOP3.LUT R13, R13, 0x1, RZ, 0xc0, !PT ;  /* 0x000000010d0d7812 */ /* 0x000fe400078ec0ff */
[----:B------:R-:W-:-:S02]  /*a970*/  LOP3.LUT R39, R91, 0x1, RZ, 0xc0, !PT ;  /* 0x000000015b277812 */ /* 0x000fc400078ec0ff */
[----:B------:R-:W-:Y:S02]  /*a980*/  LOP3.LUT R25, R25, 0x1, RZ, 0xc0, !PT ;  /* 0x0000000119197812 */ /* 0x000fe400078ec0ff */
[----:B------:R-:W-:Y:S02]  /*a990*/  LOP3.LUT R51, R51, 0x1, RZ, 0xc0, !PT ;  /* 0x0000000133337812 */ /* 0x000fe400078ec0ff */
[----:B------:R-:W-:Y:S02]  /*a9a0*/  LOP3.LUT R45, R45, 0x1, RZ, 0xc0, !PT ;  /* 0x000000012d2d7812 */ /* 0x000fe400078ec0ff */
[----:B------:R-:W-:Y:S01]  /*a9b0*/  LOP3.LUT R90, R11, 0xfffffffe, R90, 0xf8, !PT ;  /* 0xfffffffe0b5a7812 */ /* 0x000fe200078ef85a */
[----:B------:R-:W-:Y:S01]  /*a9c0*/  IMAD.MOV.U32 R11, RZ, RZ, R22 ;  /* 0x000000ffff0b7224 */ /* 0x000fe200078e0016 */
[----:B------:R-:W-:Y:S02]  /*a9d0*/  LOP3.LUT R94, R13, 0xfffffffe, R94, 0xf8, !PT ;  /* 0xfffffffe0d5e7812 */ /* 0x000fe400078ef85e */
[----:B------:R-:W-:-:S02]  /*a9e0*/  ISETP.LE.U32.AND P1, PT, R20, R97, PT ;  /* 0x000000611400720c */ /* 0x000fc40003f23070 */
[----:B------:R-:W-:Y:S02]  /*a9f0*/  ISETP.GT.U32.AND P0, PT, R14, R41, PT ;  /* 0x000000290e00720c */ /* 0x000fe40003f04070 */
[----:B------:R-:W-:Y:S02]  /*aa00*/  LOP3.LUT R54, R39, 0xfffffffe, R54, 0xf8, !PT ;  /* 0xfffffffe27367812 */ /* 0x000fe400078ef836 */
[----:B------:R-:W-:Y:S02]  /*aa10*/  LOP3.LUT R50, R25, 0xfffffffe, R50, 0xf8, !PT ;  /* 0xfffffffe19327812 */ /* 0x000fe400078ef832 */
[----:B------:R-:W-:Y:S02]  /*aa20*/  LOP3.LUT R104, R51, 0xfffffffe, R104, 0xf8, !PT ;  /* 0xfffffffe33687812 */ /* 0x000fe400078ef868 */
[----:B------:R-:W-:Y:S01]  /*aa30*/  LOP3.LUT R102, R45, 0xfffffffe, R102, 0xf8, !PT ;  /* 0xfffffffe2d667812 */ /* 0x000fe200078ef866 */
[----:B------:R-:W-:Y:S06]  /*aa40*/  @P2 BRA !P3, `(.L_x_257) ;  /* 0x0000000000642947 */ /* 0x000fec0005800000 */
        /* <DEDUP_REMOVED lines=18> */
[----:B------:R-:W-:-:S04]  /*ab70*/  IADD3 R102, P2, P3, R102, -UR5, -R13 ;  /* 0x8000000566667c10 */ /* 0x000fc8000fb5e80d */
[----:B------:R-:W-:-:S04]  /*ab80*/  IADD3.X R17, PT, PT, RZ, -0x1, R43, P2, P3 ;  /* 0xffffffffff117810 */ /* 0x000fc800017e642b */
[----:B------:R-:W-:-:S04]  /*ab90*/  SHF.R.U32.HI R13, RZ, 0x1f, R17 ;  /* 0x0000001fff0d7819 */ /* 0x000fc80000011611 */
[----:B------:R-:W-:-:S04]  /*aba0*/  IADD3 R44, P2, P3, R44, -R13, -R97 ;  /* 0x8000000d2c2c7210 */ /* 0x000fc80007b5e861 */
[----:B------:R-:W-:-:S04]  /*abb0*/  IADD3.X R43, PT, PT, RZ, -0x1, R43, P2, P3 ;  /* 0xffffffffff2b7810 */ /* 0x000fc800017e642b */
[----:B------:R-:W-:-:S04]  /*abc0*/  SHF.R.U32.HI R16, RZ, 0x1f, R43 ;  /* 0x0000001fff107819 */ /* 0x000fc8000001162b */
[----:B------:R-:W-:-:S07]  /*abd0*/  IADD3 R11, PT, PT, R11, -R41, -R16 ;  /* 0x800000290b0b7210 */ /* 0x000fce0007ffe810 */
.L_x_257:
[----:B------:R-:W-:Y:S05]  /*abe0*/  BSYNC.RECONVERGENT B3 ;  /* 0x0000000000037941 */ /* 0x000fea0003800200 */
.L_x_256:
[----:B------:R-:W-:Y:S01]  /*abf0*/  ISETP.GT.U32.AND P2, PT, R14, -0x1, PT ;  /* 0xffffffff0e00780c */ /* 0x000fe20003f44070 */
[----:B------:R-:W-:Y:S01]  /*ac00*/  IMAD.MOV.U32 R16, RZ, RZ, R14 ;  /* 0x000000ffff107224 */ /* 0x000fe200078e000e */
[C---:B------:R-:W-:Y:S01]  /*ac10*/  SHF.L.U64.HI R18, R44.reuse, 0x1, R43 ;  /* 0x000000012c127819 */ /* 0x040fe2000001022b */
[----:B------:R-:W-:Y:S01]  /*ac20*/  IMAD.SHL.U32 R23, R44, 0x2, RZ ;  /* 0x000000022c177824 */ /* 0x000fe200078e00ff */
[----:B------:R-:W-:Y:S01]  /*ac30*/  ISETP.GT.U32.OR.EX P0, PT, R15, RZ, P0, P2 ;  /* 0x000000ff0f00720c */ /* 0x000fe20000704520 */
[----:B------:R-:W-:Y:S01]  /*ac40*/  HFMA2 R15, -RZ, RZ, 0, 0 ;  /* 0x00000000ff0f7431 */ /* 0x000fe200000001ff */
[----:B------:R-:W-:Y:S01]  /*ac50*/  LOP3.LUT R18, R18, 0x1, RZ, 0xc0, !PT ;  /* 0x0000000112127812 */ /* 0x000fe200078ec0ff */
[----:B------:R-:W-:Y:S01]  /*ac60*/  IMAD.SHL.U32 R44, R104, 0x2, RZ ;  /* 0x00000002682c7824 */ /* 0x000fe200078e00ff */
[C---:B------:R-:W-:Y:S01]  /*ac70*/  SHF.L.U64.HI R92, R102.reuse, 0x1, R17 ;  /* 0x00000001665c7819 */ /* 0x040fe20000010211 */
[----:B------:R-:W-:Y:S01]  /*ac80*/  IMAD.SHL.U32 R102, R102, 0x2, RZ ;  /* 0x0000000266667824 */ /* 0x000fe200078e00ff */
[----:B------:R-:W-:Y:S01]  /*ac90*/  ISETP.NE.OR P1, PT, R14, R41, P1 ;  /* 0x000000290e00720c */ /* 0x000fe20000f25670 */
[----:B------:R-:W-:Y:S01]  /*aca0*/  IMAD.MOV.U32 R14, RZ, RZ, R18 ;  /* 0x000000ffff0e7224 */ /* 0x000fe200078e0012 */
[----:B------:R-:W-:Y:S01]  /*acb0*/  LOP3.LUT R92, R92, 0x1, RZ, 0xc0, !PT ;  /* 0x000000015c5c7812 */ /* 0x000fe200078ec0ff */
[----:B------:R-:W-:Y:S01]  /*acc0*/  BSSY.RECONVERGENT B3, `(.L_x_258) ;  /* 0x0000036000037945 */ /* 0x000fe20003800200 */
[----:B------:R-:W-:Y:S01]  /*acd0*/  SHF.L.U64.HI R39, R52, 0x1, R39 ;  /* 0x0000000134277819 */ /* 0x000fe20000010227 */
[----:B------:R-:W-:Y:S01]  /*ace0*/  IMAD.WIDE.U32 R14, R11, 0x2, R14 ;  /* 0x000000020b0e7825 */ /* 0x000fe200078e000e */
[----:B------:R-:W-:-:S02]  /*acf0*/  LOP3.LUT R23, R92, 0xfffffffe, R23, 0xf8, !PT ;  /* 0xfffffffe5c177812 */ /* 0x000fc400078ef817 */
[----:B------:R-:W-:Y:S01]  /*ad00*/  SHF.L.U64.HI R25, R54, 0x1, R25 ;  /* 0x0000000136197819 */ /* 0x000fe20000010219 */
[----:B------:R-:W-:Y:S01]  /*ad10*/  IMAD.SHL.U32 R11, R52, 0x2, RZ ;  /* 0x00000002340b7824 */ /* 0x000fe200078e00ff */
[----:B------:R-:W-:Y:S01]  /*ad20*/  ISETP.LE.U32.AND P3, PT, R23, R97, PT ;  /* 0x000000611700720c */ /* 0x000fe20003f63070 */
[----:B------:R-:W-:Y:S01]  /*ad30*/  IMAD.SHL.U32 R54, R54, 0x2, RZ ;  /* 0x0000000236367824 */ /* 0x000fe200078e00ff */
[CC--:B------:R-:W-:Y:S01]  /*ad40*/  ISETP.GT.U32.AND P2, PT, R14.reuse, R41.reuse, PT ;  /* 0x000000290e00720c */ /* 0x0c0fe20003f44070 */
[----:B------:R-:W-:Y:S01]  /*ad50*/  IMAD.MOV.U32 R22, RZ, RZ, R14 ;  /* 0x000000ffff167224 */ /* 0x000fe200078e000e */
[C---:B------:R-:W-:Y:S02]  /*ad60*/  ISETP.GT.U32.AND P4, PT, R14.reuse, -0x1, PT ;  /* 0xffffffff0e00780c */ /* 0x040fe40003f84070 */
[----:B------:R-:W-:Y:S01]  /*ad70*/  ISETP.NE.OR P3, PT, R14, R41, P3 ;  /* 0x000000290e00720c */ /* 0x000fe20001f65670 */
[----:B------:R-:W-:Y:S01]  /*ad80*/  IMAD.SHL.U32 R14, R19, 0x2, RZ ;  /* 0x00000002130e7824 */ /* 0x000fe200078e00ff */
[----:B------:R-:W-:-:S02]  /*ad90*/  ISETP.GT.U32.OR.EX P2, PT, R15, RZ, P2, P4 ;  /* 0x000000ff0f00720c */ /* 0x000fc40001744540 */
[----:B------:R-:W-:Y:S01]  /*ada0*/  SHF.R.U32.HI R52, RZ, 0x1f, R80 ;  /* 0x0000001fff347819 */ /* 0x000fe20000011650 */
[----:B------:R-:W-:Y:S01]  /*adb0*/  IMAD.SHL.U32 R80, R80, 0x2, RZ ;  /* 0x0000000250507824 */ /* 0x000fe200078e00ff */
[C---:B------:R-:W-:Y:S01]  /*adc0*/  SHF.L.U64.HI R13, R50.reuse, 0x1, R51 ;  /* 0x00000001320d7819 */ /* 0x040fe20000010233 */
[----:B------:R-:W-:Y:S01]  /*add0*/  IMAD.SHL.U32 R50, R50, 0x2, RZ ;  /* 0x0000000232327824 */ /* 0x000fe200078e00ff */
[----:B------:R-:W-:Y:S02]  /*ade0*/  LOP3.LUT R52, R52, 0xfffffffe, R11, 0xf8, !PT ;  /* 0xfffffffe34347812 */ /* 0x000fe400078ef80b */
        /* <DEDUP_REMOVED lines=35> */
.L_x_259:
[----:B------:R-:W-:Y:S05]  /*b020*/  BSYNC.RECONVERGENT B3 ;  /* 0x0000000000037941 */ /* 0x000fea0003800200 */
.L_x_258:
[----:B------:R-:W-:Y:S04]  /*b030*/  BSSY.RECONVERGENT B3, `(.L_x_260) ;  /* 0x000001b000037945 */ /* 0x000fe80003800200 */
[----:B------:R-:W-:Y:S05]  /*b040*/  @P1 BRA !P0, `(.L_x_261) ;  /* 0x0000000000641947 */ /* 0x000fea0004000000 */
        /* <DEDUP_REMOVED lines=25> */
.L_x_261:
[----:B------:R-:W-:Y:S05]  /*b1e0*/  BSYNC.RECONVERGENT B3 ;  /* 0x0000000000037941 */ /* 0x000fea0003800200 */
.L_x_260:
[----:B------:R-:W-:Y:S01]  /*b1f0*/  IMAD.IADD R19, R14, 0x1, R19 ;  /* 0x000000010e137824 */ /* 0x000fe200078e0213 */
[----:B------:R-:W-:Y:S04]  /*b200*/  BSSY.RECONVERGENT B3, `(.L_x_262) ;  /* 0x0000030000037945 */ /* 0x000fe80003800200 */
        /* <DEDUP_REMOVED lines=13> */
[----:B------:R-:W-:Y:S02]  /*b2e0*/  IADD3.X R14, PT, PT, RZ, RZ, RZ, P0, P1 ;  /* 0x000000ffff0e7210 */ /* 0x000fe400007e24ff */
[----:B------:R-:W-:Y:S02]  /*b2f0*/  ISETP.LE.U32.AND P1, PT, R34, R97, PT ;  /* 0x000000612200720c */ /* 0x000fe40003f23070 */
[----:B------:R-:W-:-:S04]  /*b300*/  IADD3 R16, P3, P4, R21, R14, R16 ;  /* 0x0000000e15107210 */ /* 0x000fc80007c7e010 */
[CC--:B------:R-:W-:Y:S02]  /*b310*/  ISETP.GT.U32.AND P0, PT, R16.reuse, R41.reuse, PT ;  /* 0x000000291000720c */ /* 0x0c0fe40003f04070 */
[C---:B------:R-:W-:Y:S02]  /*b320*/  ISETP.GT.U32.AND P2, PT, R16.reuse, -0x1, PT ;  /* 0xffffffff1000780c */ /* 0x040fe40003f44070 */
[----:B------:R-:W-:Y:S02]  /*b330*/  IADD3.X R14, PT, PT, RZ, RZ, RZ, P3, P4 ;  /* 0x000000ffff0e7210 */ /* 0x000fe40001fe84ff */
[----:B------:R-:W-:Y:S02]  /*b340*/  ISETP.NE.OR P1, PT, R16, R41, P1 ;  /* 0x000000291000720c */ /* 0x000fe40000f25670 */
[----:B------:R-:W-:-:S13]  /*b350*/  ISETP.GT.U32.OR.EX P0, PT, R14, RZ, P0, P2 ;  /* 0x000000ff0e00720c */ /* 0x000fda0000704520 */
        /* <DEDUP_REMOVED lines=26> */
.L_x_263:
[----:B------:R-:W-:Y:S05]  /*b500*/  BSYNC.RECONVERGENT B3 ;  /* 0x0000000000037941 */ /* 0x000fea0003800200 */
.L_x_262:
        /* <DEDUP_REMOVED lines=16> */
[----:B------:R-:W-:Y:S01]  /*b610*/  IMAD R41, R24, R34, RZ ;  /* 0x0000002218297224 */ /* 0x000fe200078e02ff */
        /* <DEDUP_REMOVED lines=8> */
[-C--:B------:R-:W-:Y:S01]  /*b6a0*/  IMAD R43, R32, R17.reuse, RZ ;  /* 0x00000011202b7224 */ /* 0x080fe200078e02ff */
        /* <DEDUP_REMOVED lines=73> */
[----:B------:R-:W-:Y:S02]  /*bb40*/  VIADD R26, R101, UR6 ;  /* 0x00000006651a7c36 */ /* 0x000fe40008000000 */
[----:B------:R-:W-:Y:S01]  /*bb50*/  VIADD R102, R103, UR4 ;  /* 0x0000000467667c36 */ /* 0x000fe20008000000 */
        /* <DEDUP_REMOVED lines=19> */
.L_x_268:
        /* <DEDUP_REMOVED lines=41> */
.L_x_266:
[----:B------:R-:W-:Y:S05]  /*bf20*/  BSYNC.RELIABLE B4 ;  /* 0x0000000000047941 */ /* 0x000fea0003800100 */
.L_x_265:
        /* <DEDUP_REMOVED lines=27> */
.L_x_267:
[----:B------:R-:W-:Y:S05]  /*c0e0*/  BSYNC.RECONVERGENT B3 ;  /* 0x0000000000037941 */ /* 0x000fea0003800200 */
.L_x_264:
[----:B------:R-:W0:Y:S01]  /*c0f0*/  LDC R102, c[0x3][0x6098] ;  /* 0x00d82600ff667b82 */ /* 0x000e220000000800 */
[----:B------:R-:W-:Y:S01]  /*c100*/  IMAD.SHL.U32 R41, R52, 0x2, RZ ;  /* 0x0000000234297824 */ /* 0x000fe200078e00ff */
[----:B------:R-:W-:Y:S01]  /*c110*/  SHF.R.U32.HI R14, RZ, 0x1f, R80 ;  /* 0x0000001fff0e7819 */ /* 0x000fe20000011650 */
[C---:B------:R-:W-:Y:S01]  /*c120*/  IMAD.SHL.U32 R21, R23.reuse, 0x2, RZ ;  /* 0x0000000217157824 */ /* 0x040fe200078e00ff */
[----:B------:R-:W-:Y:S01]  /*c130*/  SHF.L.U64.HI R15, R23, 0x1, R18 ;  /* 0x00000001170f7819 */ /* 0x000fe20000010212 */
[----:B------:R-:W-:Y:S01]  /*c140*/  IMAD.SHL.U32 R18, R44, 0x2, RZ ;  /* 0x000000022c127824 */ /* 0x000fe200078e00ff */
[----:B------:R-:W-:Y:S01]  /*c150*/  SHF.L.U64.HI R26, R45, 0x1, R92 ;  /* 0x000000012d1a7819 */ /* 0x000fe2000001025c */
[----:B------:R-:W-:Y:S01]  /*c160*/  IMAD.SHL.U32 R90, R54, 0x2, RZ ;  /* 0x00000002365a7824 */ /* 0x000fe200078e00ff */
[----:B------:R-:W-:Y:S01]  /*c170*/  LOP3.LUT R92, R14, 0xfffffffe, R41, 0xf8, !PT ;  /* 0xfffffffe0e5c7812 */ /* 0x000fe200078ef829 */
[----:B------:R-:W-:Y:S01]  /*c180*/  BSSY.RECONVERGENT B3, `(.L_x_269) ;  /* 0x0000034000037945 */ /* 0x000fe20003800200 */
[----:B------:R-:W-:Y:S01]  /*c190*/  LOP3.LUT R14, R15, 0x1, RZ, 0xc0, !PT ;  /* 0x000000010f0e7812 */ /* 0x000fe200078ec0ff */
[----:B------:R-:W-:Y:S01]  /*c1a0*/  IMAD.MOV.U32 R15, RZ, RZ, RZ ;  /* 0x000000ffff0f7224 */ /* 0x000fe200078e00ff */
[----:B------:R-:W-:-:S02]  /*c1b0*/  LOP3.LUT R26, R26, 0x1, RZ, 0xc0, !PT ;  /* 0x000000011a1a7812 */ /* 0x000fc400078ec0ff */
[----:B------:R-:W-:Y:S01]  /*c1c0*/  SHF.L.U64.HI R13, R50, 0x1, R13 ;  /* 0x00000001320d7819 */ /* 0x000fe2000001020d */
[----:B------:R-:W-:Y:S01]  /*c1d0*/  IMAD.WIDE.U32 R14, R22, 0x2, R14 ;  /* 0x00000002160e7825 */ /* 0x000fe200078e000e */
[----:B------:R-:W-:Y:S02]  /*c1e0*/  LOP3.LUT R21, R26, 0xfffffffe, R21, 0xf8, !PT ;  /* 0xfffffffe1a157812 */ /* 0x000fe400078ef815 */
[----:B------:R-:W-:Y:S01]  /*c1f0*/  SHF.L.U64.HI R39, R52, 0x1, R39 ;  /* 0x0000000134277819 */ /* 0x000fe20000010227 */
[----:B------:R-:W-:Y:S01]  /*c200*/  IMAD.SHL.U32 R26, R50, 0x2, RZ ;  /* 0x00000002321a7824 */ /* 0x000fe200078e00ff */
[C---:B------:R-:W-:Y:S02]  /*c210*/  ISETP.GT.U32.AND P0, PT, R14.reuse, R55, PT ;  /* 0x000000370e00720c */ /* 0x040fe40003f04070 */
[----:B------:R-:W-:Y:S02]  /*c220*/  ISETP.GT.U32.AND P2, PT, R14, -0x1, PT ;  /* 0xffffffff0e00780c */ /* 0x000fe40003f44070 */
[----:B0-----:R-:W-:-:S02]  /*c230*/  ISETP.LE.U32.AND P1, PT, R21, R102, PT ;  /* 0x000000661500720c */ /* 0x001fc40003f23070 */
[----:B------:R-:W-:Y:S02]  /*c240*/  ISETP.GT.U32.OR.EX P0, PT, R15, RZ, P0, P2 ;  /* 0x000000ff0f00720c */ /* 0x000fe40000704520 */
[----:B------:R-:W-:Y:S02]  /*c250*/  ISETP.NE.OR P1, PT, R14, R55, P1 ;  /* 0x000000370e00720c */ /* 0x000fe40000f25670 */
[----:B------:R-:W-:Y:S02]  /*c260*/  SHF.L.U64.HI R25, R54, 0x1, R25 ;  /* 0x0000000136197819 */ /* 0x000fe40000010219 */
[----:B------:R-:W-:Y:S01]  /*c270*/  SHF.L.U64.HI R94, R44, 0x1, R11 ;  /* 0x000000012c5e7819 */ /* 0x000fe2000001020b */
[----:B------:R-:W-:Y:S01]  /*c280*/  IMAD.SHL.U32 R11, R45, 0x2, RZ ;  /* 0x000000022d0b7824 */ /* 0x000fe200078e00ff */
[----:B------:R-:W-:Y:S02]  /*c290*/  LOP3.LUT R13, R13, 0x1, RZ, 0xc0, !PT ;  /* 0x000000010d0d7812 */ /* 0x000fe400078ec0ff */
[----:B------:R-:W-:-:S02]  /*c2a0*/  LOP3.LUT R39, R39, 0x1, RZ, 0xc0, !PT ;  /* 0x0000000127277812 */ /* 0x000fc400078ec0ff */
[----:B------:R-:W-:Y:S02]  /*c2b0*/  LOP3.LUT R25, R25, 0x1, RZ, 0xc0, !PT ;  /* 0x0000000119197812 */ /* 0x000fe400078ec0ff */
[----:B------:R-:W-:Y:S02]  /*c2c0*/  LOP3.LUT R94, R94, 0x1, RZ, 0xc0, !PT ;  /* 0x000000015e5e7812 */ /* 0x000fe400078ec0ff */
[----:B------:R-:W-:Y:S02]  /*c2d0*/  LOP3.LUT R18, R13, 0xfffffffe, R18, 0xf8, !PT ;  /* 0xfffffffe0d127812 */ /* 0x000fe400078ef812 */
[----:B------:R-:W-:Y:S02]  /*c2e0*/  LOP3.LUT R90, R39, 0xfffffffe, R90, 0xf8, !PT ;  /* 0xfffffffe275a7812 */ /* 0x000fe400078ef85a */
[----:B------:R-:W-:Y:S02]  /*c2f0*/  LOP3.LUT R26, R25, 0xfffffffe, R26, 0xf8, !PT ;  /* 0xfffffffe191a7812 */ /* 0x000fe400078ef81a */
[----:B------:R-:W-:-:S02]  /*c300*/  LOP3.LUT R15, R94, 0xfffffffe, R11, 0xf8, !PT ;  /* 0xfffffffe5e0f7812 */ /* 0x000fc400078ef80b */
[----:B------:R-:W-:Y:S01]  /*c310*/  SHF.L.U32 R13, R80, 0x1, RZ ;  /* 0x00000001500d7819 */ /* 0x000fe200000006ff */
        /* <DEDUP_REMOVED lines=26> */
.L_x_270:
[----:B------:R-:W-:Y:S05]  /*c4c0*/  BSYNC.RECONVERGENT B3 ;  /* 0x0000000000037941 */ /* 0x000fea0003800200 */
.L_x_269:
        /* <DEDUP_REMOVED lines=35> */
[----:B------:R-:W-:-:S04]  /*c700*/  IADD3 R43, P0, P1, R14, UR6, R43 ;  /* 0x000000060e2b7c10 */ /* 0x000fc8000f91e02b */
[----:B------:R-:W-:-:S04]  /*c710*/  IADD3.X R14, PT, PT, RZ, RZ, RZ, P0, P1 ;  /* 0x000000ffff0e7210 */ /* 0x000fc800007e24ff */
[----:B------:R-:W-:-:S04]  /*c720*/  IADD3 R41, P0, P1, R14, UR7, R41 ;  /* 0x000000070e297c10 */ /* 0x000fc8000f91e029 */
[----:B------:R-:W-:-:S04]  /*c730*/  IADD3.X R14, PT, PT, RZ, RZ, RZ, P0, P1 ;  /* 0x000000ffff0e7210 */ /* 0x000fc800007e24ff */
[----:B0-----:R-:W-:-:S04]  /*c740*/  IADD3 R39, P0, P1, R14, UR4, R39 ;  /* 0x000000040e277c10 */ /* 0x001fc8000f91e027 */
[----:B------:R-:W-:-:S04]  /*c750*/  IADD3.X R15, PT, PT, RZ, RZ, RZ, P0, P1 ;  /* 0x000000ffff0f7210 */ /* 0x000fc800007e24ff */
[----:B------:R-:W-:-:S04]  /*c760*/  IADD3 R26, P0, P1, R15, UR5, R26 ;  /* 0x000000050f1a7c10 */ /* 0x000fc8000f91e01a */
[----:B------:R-:W-:-:S04]  /*c770*/  IADD3.X R15, PT, PT, RZ, RZ, RZ, P0, P1 ;  /* 0x000000ffff0f7210 */ /* 0x000fc800007e24ff */
[----:B------:R-:W-:-:S04]  /*c780*/  IADD3 R18, P0, P1, R102, R15, R18 ;  /* 0x0000000f66127210 */ /* 0x000fc8000791e012 */
[----:B------:R-:W-:-:S04]  /*c790*/  IADD3.X R14, PT, PT, RZ, RZ, RZ, P0, P1 ;  /* 0x000000ffff0e7210 */ /* 0x000fc800007e24ff */
[----:B------:R-:W-:-:S07]  /*c7a0*/  IADD3 R11, PT, PT, R11, R55, R14 ;  /* 0x000000370b0b7210 */ /* 0x000fce0007ffe00e */
.L_x_272:
[----:B------:R-:W-:Y:S05]  /*c7b0*/  BSYNC.RECONVERGENT B3 ;  /* 0x0000000000037941 */ /* 0x000fea0003800200 */
.L_x_271:
        /* <DEDUP_REMOVED lines=45> */
.L_x_274:
[----:B------:R-:W-:Y:S05]  /*ca90*/  BSYNC.RECONVERGENT B3 ;  /* 0x0000000000037941 */ /* 0x000fea0003800200 */
.L_x_273:
        /* <DEDUP_REMOVED lines=36> */
[----:B------:R-:W-:Y:S02]  /*cce0*/  VIADD R91, R55, UR5 ;  /* 0x00000005375b7c36 */ /* 0x000fe40008000000 */
[----:B------:R-:W-:Y:S01]  /*ccf0*/  IMAD.MOV.U32 R125, RZ, RZ, R14 ;  /* 0x000000ffff7d7224 */ /* 0x000fe200078e000e */
[----:B------:R-:W-:Y:S02]  /*cd00*/  IADD3 R92, P1, PT, R93, R54, RZ ;  /* 0x000000365d5c7210 */ /* 0x000fe40007f3e0ff */
[----:B------:R-:W-:Y:S01]  /*cd10*/  IADD3 R90, P0, PT, R91, R44, RZ ;  /* 0x0000002c5b5a7210 */ /* 0x000fe20007f1e0ff */
[----:B------:R-:W-:Y:S02]  /*cd20*/  VIADD R44, R45, UR7 ;  /* 0x000000072d2c7c36 */ /* 0x000fe40008000000 */
[----:B------:R-:W-:-:S02]  /*cd30*/  IMAD.X R93, RZ, RZ, RZ, P1 ;  /* 0x000000ffff5d7224 */ /* 0x000fc400008e06ff */
        /* <DEDUP_REMOVED lines=29> */
[----:B------:R-:W-:Y:S01]  /*cf10*/  VIADD R97, R95, UR4 ;  /* 0x000000045f617c36 */ /* 0x000fe20008000000 */
[----:B------:R-:W-:Y:S01]  /*cf20*/  IADD3 R93, PT, PT, R93, UR6, RZ ;  /* 0x000000065d5d7c10 */ /* 0x000fe2000fffe0ff */
[----:B------:R-:W-:-:S03]  /*cf30*/  IMAD.WIDE.U32 R90, R24, R89, R90 ;  /* 0x00000059185a7225 */ /* 0x000fc600078e005a */
[----:B------:R-:W-:Y:S01]  /*cf40*/  IADD3 R96, P1, PT, R97, R92, RZ ;  /* 0x0000005c61607210 */ /* 0x000fe20007f3e0ff */
[----:B------:R-:W-:Y:S01]  /*cf50*/  IMAD.MOV.U32 R98, RZ, RZ, R94 ;  /* 0x000000ffff627224 */ /* 0x000fe200078e005e */
[----:B------:R-:W-:Y:S01]  /*cf60*/  IADD3 R92, P0, PT, R93, R90, RZ ;  /* 0x0000005a5d5c7210 */ /* 0x000fe20007f1e0ff */
[----:B------:R-:W-:Y:S02]  /*cf70*/  VIADD R23, R55, UR9 ;  /* 0x0000000937177c36 */ /* 0x000fe40008000000 */
        /* <DEDUP_REMOVED lines=38> */
[----:B------:R-:W-:Y:S02]  /*d1e0*/  IMAD.MOV.U32 R55, RZ, RZ, RZ ;  /* 0x000000ffff377224 */ /* 0x000fe400078e00ff */
[----:B------:R-:W-:Y:S02]  /*d1f0*/  IMAD.MOV.U32 R21, RZ, RZ, R41 ;  /* 0x000000ffff157224 */ /* 0x000fe400078e0029 */
[----:B------:R-:W-:Y:S02]  /*d200*/  IMAD R17, R32, R105, R17 ;  /* 0x0000006920117224 */ /* 0x000fe400078e0211 */
[----:B------:R-:W-:-:S04]  /*d210*/  IMAD.WIDE.U32 R54, R51, R34, R54 ;  /* 0x0000002233367225 */ /* 0x000fc800078e0036 */
[----:B------:R-:W-:Y:S01]  /*d220*/  IMAD.MOV.U32 R20, RZ, RZ, R54 ;  /* 0x000000ffff147224 */ /* 0x000fe200078e0036 */
[----:B------:R-:W-:Y:S01]  /*d230*/  IADD3 R17, PT, PT, R17, UR4, R55 ;  /* 0x0000000411117c10 */ /* 0x000fe2000fffe037 */
[----:B------:R-:W-:Y:S02]  /*d240*/  IMAD.MOV.U32 R19, RZ, RZ, R39 ;  /* 0x000000ffff137224 */ /* 0x000fe400078e0027 */
[----:B------:R-:W-:Y:S02]  /*d250*/  IMAD.MOV.U32 R15, RZ, RZ, R26 ;  /* 0x000000ffff0f7224 */ /* 0x000fe400078e001a */
[----:B------:R-:W-:-:S04]  /*d260*/  IMAD R17, R34, R53, R17 ;  /* 0x0000003522117224 */ /* 0x000fc800078e0211 */
[----:B------:R-:W-:Y:S02]  /*d270*/  IMAD R51, R51, R16, R17 ;  /* 0x0000001033337224 */ /* 0x000fe400078e0211 */
[----:B------:R-:W-:-:S07]  /*d280*/  IMAD.MOV.U32 R17, RZ, RZ, R18 ;  /* 0x000000ffff117224 */ /* 0x000fce00078e0012 */
.L_x_279:
        /* <DEDUP_REMOVED lines=41> */
.L_x_277:
[----:B------:R-:W-:Y:S05]  /*d520*/  BSYNC.RELIABLE B4 ;  /* 0x0000000000047941 */ /* 0x000fea0003800100 */
.L_x_276:
        /* <DEDUP_REMOVED lines=27> */
.L_x_278:
[----:B------:R-:W-:Y:S05]  /*d6e0*/  BSYNC.RECONVERGENT B3 ;  /* 0x0000000000037941 */ /* 0x000fea0003800200 */
.L_x_275:
[----:B------:R-:W0:Y:S01]  /*d6f0*/  LDC R50, c[0x3][0x6098] ;  /* 0x00d82600ff327b82 */ /* 0x000e220000000800 */
[----:B------:R-:W-:Y:S01]  /*d700*/  SHF.L.U64.HI R26, R88, 0x1, R81 ;  /* 0x00000001581a7819 */ /* 0x000fe20000010251 */
[----:B------:R-:W-:Y:S01]  /*d710*/  IMAD.MOV.U32 R53, RZ, RZ, RZ ;  /* 0x000000ffff357224 */ /* 0x000fe200078e00ff */
[----:B------:R-:W-:Y:S01]  /*d720*/  SHF.L.U64.HI R18, R86, 0x1, R49 ;  /* 0x0000000156127819 */ /* 0x000fe20000010231 */
[----:B------:R-:W-:Y:S01]  /*d730*/  IMAD.SHL.U32 R43, R88, 0x2, RZ ;  /* 0x00000002582b7824 */ /* 0x000fe200078e00ff */
[----:B------:R-:W-:Y:S01]  /*d740*/  LOP3.LUT R26, R26, 0x1, RZ, 0xc0, !PT ;  /* 0x000000011a1a7812 */ /* 0x000fe200078ec0ff */
[----:B------:R-:W-:Y:S01]  /*d750*/  IMAD.SHL.U32 R49, R82, 0x2, RZ ;  /* 0x0000000252317824 */ /* 0x000fe200078e00ff */
[----:B------:R-:W-:Y:S01]  /*d760*/  LOP3.LUT R18, R18, 0x1, RZ, 0xc0, !PT ;  /* 0x0000000112127812 */ /* 0x000fe200078ec0ff */
[----:B------:R-:W-:Y:S01]  /*d770*/  IMAD.SHL.U32 R45, R84, 0x2, RZ ;  /* 0x00000002542d7824 */ /* 0x000fe200078e00ff */
[----:B------:R-:W-:Y:S01]  /*d780*/  SHF.R.U64 R81, R46, 0x1f, R36 ;  /* 0x0000001f2e517819 */ /* 0x000fe20000001224 */
[----:B------:R-:W-:Y:S01]  /*d790*/  IMAD.MOV.U32 R52, RZ, RZ, R26 ;  /* 0x000000ffff347224 */ /* 0x000fe200078e001a */
[----:B------:R-:W-:Y:S01]  /*d7a0*/  LOP3.LUT R43, R18, 0xfffffffe, R43, 0xf8, !PT ;  /* 0xfffffffe122b7812 */ /* 0x000fe200078ef82b */
[----:B------:R-:W-:Y:S01]  /*d7b0*/  IMAD.SHL.U32 R55, R86, 0x2, RZ ;  /* 0x0000000256377824 */ /* 0x000fe200078e00ff */
[----:B------:R-:W-:Y:S01]  /*d7c0*/  SHF.L.U64.HI R32, R48, 0x1, R38 ;  /* 0x0000000130207819 */ /* 0x000fe20000010226 */
[----:B------:R-:W-:Y:S01]  /*d7d0*/  IMAD.WIDE.U32 R52, R85, 0x2, R52 ;  /* 0x0000000255347825 */ /* 0x000fe200078e0034 */
[----:B------:R-:W-:Y:S01]  /*d7e0*/  SHF.L.U64.HI R40, R82, 0x1, R40 ;  /* 0x0000000152287819 */ /* 0x000fe20000010228 */
[----:B------:R-:W-:Y:S01]  /*d7f0*/  BSSY.RECONVERGENT B3, `(.L_x_280) ;  /* 0x0000030000037945 */ /* 0x000fe20003800200 */
[C---:B------:R-:W-:Y:S01]  /*d800*/  SHF.L.U64.HI R36, R83.reuse, 0x1, R42 ;  /* 0x0000000153247819 */ /* 0x040fe2000001022a */
[----:B------:R-:W-:Y:S01]  /*d810*/  IMAD.SHL.U32 R48, R48, 0x2, RZ ;  /* 0x0000000230307824 */ /* 0x000fe200078e00ff */
[C---:B------:R-:W-:Y:S01]  /*d820*/  ISETP.GT.U32.AND P0, PT, R52.reuse, R14, PT ;  /* 0x0000000e3400720c */ /* 0x040fe20003f04070 */
[----:B------:R-:W-:Y:S01]  /*d830*/  IMAD.SHL.U32 R83, R83, 0x2, RZ ;  /* 0x0000000253537824 */ /* 0x000fe200078e00ff */
[----:B------:R-:W-:Y:S01]  /*d840*/  ISETP.GT.U32.AND P2, PT, R52, -0x1, PT ;  /* 0xffffffff3400780c */ /* 0x000fe20003f44070 */
[----:B------:R-:W-:Y:S01]  /*d850*/  IMAD.MOV.U32 R41, RZ, RZ, R52 ;  /* 0x000000ffff297224 */ /* 0x000fe200078e0034 */
[----:B------:R-:W-:Y:S01]  /*d860*/  SHF.L.U64.HI R34, R84, 0x1, R47 ;  /* 0x0000000154227819 */ /* 0x000fe2000001022f */
[----:B------:R-:W-:Y:S01]  /*d870*/  IMAD.SHL.U32 R46, R46, 0x2, RZ ;  /* 0x000000022e2e7824 */ /* 0x000fe200078e00ff */
[----:B0-----:R-:W-:-:S02]  /*d880*/  ISETP.LE.U32.AND P1, PT, R43, R50, PT ;  /* 0x000000322b00720c */ /* 0x001fc40003f23070 */
[----:B------:R-:W-:Y:S02]  /*d890*/  ISETP.GT.U32.OR.EX P0, PT, R53, RZ, P0, P2 ;  /* 0x000000ff3500720c */ /* 0x000fe40000704520 */
[----:B------:R-:W-:Y:S02]  /*d8a0*/  ISETP.NE.OR P1, PT, R52, R14, P1 ;  /* 0x0000000e3400720c */ /* 0x000fe40000f25670 */
        /* <DEDUP_REMOVED lines=36> */
.L_x_281:
[----:B------:R-:W-:Y:S05]  /*daf0*/  BSYNC.RECONVERGENT B3 ;  /* 0x0000000000037941 */ /* 0x000fea0003800200 */
.L_x_280:
[----:B------:R-:W-:Y:S01]  /*db00*/  SHF.L.U64.HI R26, R43, 0x1, R26 ;  /* 0x000000012b1a7819 */ /* 0x000fe2000001021a */
[----:B------:R-:W-:Y:S01]  /*db10*/  HFMA2 R39, -RZ, RZ, 0, 0 ;  /* 0x00000000ff277431 */ /* 0x000fe200000001ff */
[----:B------:R-:W-:Y:S01]  /*db20*/  SHF.L.U64.HI R18, R55, 0x1, R18 ;  /* 0x0000000137127819 */ /* 0x000fe20000010212 */
[----:B------:R-:W-:Y:S01]  /*db30*/  IMAD.SHL.U32 R43, R43, 0x2, RZ ;  /* 0x000000022b2b7824 */ /* 0x000fe200078e00ff */
[----:B------:R-:W-:Y:S01]  /*db40*/  LOP3.LUT R26, R26, 0x1, RZ, 0xc0, !PT ;  /* 0x000000011a1a7812 */ /* 0x000fe200078ec0ff */
[----:B------:R-:W-:Y:S01]  /*db50*/  IMAD.SHL.U32 R55, R55, 0x2, RZ ;  /* 0x0000000237377824 */ /* 0x000fe200078e00ff */
[----:B------:R-:W-:Y:S01]  /*db60*/  LOP3.LUT R18, R18, 0x1, RZ, 0xc0, !PT ;  /* 0x0000000112127812 */ /* 0x000fe200078ec0ff */
[----:B------:R-:W-:Y:S01]  /*db70*/  BSSY.RECONVERGENT B3, `(.L_x_282) ;  /* 0x0000037000037945 */ /* 0x000fe20003800200 */
[C---:B------:R-:W-:Y:S01]  /*db80*/  SHF.L.U64.HI R32, R81.reuse, 0x1, R32 ;  /* 0x0000000151207819 */ /* 0x040fe20000010220 */
[----:B------:R-:W-:Y:S01]  /*db90*/  IMAD.MOV.U32 R38, RZ, RZ, R26 ;  /* 0x000000ffff267224 */ /* 0x000fe200078e001a */
[----:B------:R-:W-:Y:S01]  /*dba0*/  LOP3.LUT R43, R18, 0xfffffffe, R43, 0xf8, !PT ;  /* 0xfffffffe122b7812 */ /* 0x000fe200078ef82b */
[----:B------:R-:W-:Y:S01]  /*dbb0*/  IMAD.SHL.U32 R81, R81, 0x2, RZ ;  /* 0x0000000251517824 */ /* 0x000fe200078e00ff */
[----:B------:R-:W-:Y:S01]  /*dbc0*/  SHF.L.U64.HI R40, R49, 0x1, R40 ;  /* 0x0000000131287819 */ /* 0x000fe20000010228 */
[----:B------:R-:W-:Y:S01]  /*dbd0*/  IMAD.WIDE.U32 R38, R41, 0x2, R38 ;  /* 0x0000000229267825 */ /* 0x000fe200078e0026 */
[----:B------:R-:W-:-:S02]  /*dbe0*/  ISETP.LE.U32.AND P1, PT, R43, R50, PT ;  /* 0x000000322b00720c */ /* 0x000fc40003f23070 */
[----:B------:R-:W-:Y:S01]  /*dbf0*/  SHF.L.U64.HI R36, R47, 0x1, R36 ;  /* 0x000000012f247819 */ /* 0x000fe20000010224 */
[----:B------:R-:W-:Y:S01]  /*dc00*/  IMAD.SHL.U32 R49, R49, 0x2, RZ ;  /* 0x0000000231317824 */ /* 0x000fe200078e00ff */
[CC--:B------:R-:W-:Y:S01]  /*dc10*/  ISETP.GT.U32.AND P0, PT, R38.reuse, R14.reuse, PT ;  /* 0x0000000e2600720c */ /* 0x0c0fe20003f04070 */
[----:B------:R-:W-:Y:S01]  /*dc20*/  IMAD.SHL.U32 R47, R47, 0x2, RZ ;  /* 0x000000022f2f7824 */ /* 0x000fe200078e00ff */
[C---:B------:R-:W-:Y:S01]  /*dc30*/  ISETP.GT.U32.AND P2, PT, R38.reuse, -0x1, PT ;  /* 0xffffffff2600780c */ /* 0x040fe20003f44070 */
[----:B------:R-:W-:Y:S01]  /*dc40*/  IMAD.MOV.U32 R41, RZ, RZ, R38 ;  /* 0x000000ffff297224 */ /* 0x000fe200078e0026 */
[----:B------:R-:W-:Y:S02]  /*dc50*/  ISETP.NE.OR P1, PT, R38, R14, P1 ;  /* 0x0000000e2600720c */ /* 0x000fe40000f25670 */
[----:B------:R-:W-:Y:S02]  /*dc60*/  ISETP.GT.U32.OR.EX P0, PT, R39, RZ, P0, P2 ;  /* 0x000000ff2700720c */ /* 0x000fe40000704520 */
[C---:B------:R-:W-:Y:S01]  /*dc70*/  SHF.L.U64.HI R34, R45.reuse, 0x1, R34 ;  /* 0x000000012d227819 */ /* 0x040fe20000010222 */
[----:B------:R-:W-:Y:S01]  /*dc80*/  IMAD.SHL.U32 R45, R45, 0x2, RZ ;  /* 0x000000022d2d7824 */ /* 0x000fe200078e00ff */
[----:B------:R-:W-:Y:S01]  /*dc90*/  SHF.R.U32.HI R16, RZ, 0x1f, R46 ;  /* 0x0000001fff107819 */ /* 0x000fe2000001162e */
[----:B------:R-:W-:Y:S01]  /*dca0*/  IMAD.SHL.U32 R46, R46, 0x2, RZ ;  /* 0x000000022e2e7824 */ /* 0x000fe200078e00ff */
        /* <DEDUP_REMOVED lines=35> */
.L_x_283:
[----:B------:R-:W-:Y:S05]  /*dee0*/  BSYNC.RECONVERGENT B3 ;  /* 0x0000000000037941 */ /* 0x000fea0003800200 */
.L_x_282:
[C---:B------:R-:W-:Y:S01]  /*def0*/  SHF.L.U64.HI R38, R43.reuse, 0x1, R26 ;  /* 0x000000012b267819 */ /* 0x040fe2000001021a */
[----:B------:R-:W-:Y:S01]  /*df00*/  IMAD.SHL.U32 R43, R43, 0x2, RZ ;  /* 0x000000022b2b7824 */ /* 0x000fe200078e00ff */
[----:B------:R-:W-:Y:S01]  /*df10*/  SHF.L.U64.HI R18, R55, 0x1, R18 ;  /* 0x0000000137127819 */ /* 0x000fe20000010212 */
[----:B------:R-:W-:Y:S01]  /*df20*/  IMAD.MOV.U32 R39, RZ, RZ, RZ ;  /* 0x000000ffff277224 */ /* 0x000fe200078e00ff */
[----:B------:R-:W-:Y:S01]  /*df30*/  LOP3.LUT R38, R38, 0x1, RZ, 0xc0, !PT ;  /* 0x0000000126267812 */ /* 0x000fe200078ec0ff */
[----:B------:R-:W-:Y:S01]  /*df40*/  IMAD.SHL.U32 R53, R81, 0x2, RZ ;  /* 0x0000000251357824 */ /* 0x000fe200078e00ff */
[----:B------:R-:W-:Y:S01]  /*df50*/  LOP3.LUT R18, R18, 0x1, RZ, 0xc0, !PT ;  /* 0x0000000112127812 */ /* 0x000fe200078ec0ff */
[----:B------:R-:W-:Y:S01]  /*df60*/  BSSY.RECONVERGENT B3, `(.L_x_284) ;  /* 0x0000035000037945 */ /* 0x000fe20003800200 */
[----:B------:R-:W-:Y:S01]  /*df70*/  SHF.R.U32.HI R16, RZ, 0x1f, R46 ;  /* 0x0000001fff107819 */ /* 0x000fe2000001162e */
[----:B------:R-:W-:Y:S01]  /*df80*/  IMAD.WIDE.U32 R38, R41, 0x2, R38 ;  /* 0x0000000229267825 */ /* 0x000fe200078e0026 */
[----:B------:R-:W-:-:S02]  /*df90*/  LOP3.LUT R43, R18, 0xfffffffe, R43, 0xf8, !PT ;  /* 0xfffffffe122b7812 */ /* 0x000fc400078ef82b */
[----:B------:R-:W-:Y:S01]  /*dfa0*/  LOP3.LUT R53, R16, 0xfffffffe, R53, 0xf8, !PT ;  /* 0xfffffffe10357812 */ /* 0x000fe200078ef835 */
[----:B------:R-:W-:Y:S01]  /*dfb0*/  IMAD.SHL.U32 R41, R55, 0x2, RZ ;  /* 0x0000000237297824 */ /* 0x000fe200078e00ff */
[----:B------:R-:W-:Y:S01]  /*dfc0*/  ISETP.LE.U32.AND P1, PT, R43, R50, PT ;  /* 0x000000322b00720c */ /* 0x000fe20003f23070 */
[----:B------:R-:W-:Y:S01]  /*dfd0*/  IMAD.SHL.U32 R46, R46, 0x2, RZ ;  /* 0x000000022e2e7824 */ /* 0x000fe200078e00ff */
[CC--:B------:R-:W-:Y:S02]  /*dfe0*/  ISETP.GT.U32.AND P0, PT, R38.reuse, R14.reuse, PT ;  /* 0x0000000e2600720c */ /* 0x0c0fe40003f04070 */
[C---:B------:R-:W-:Y:S02]  /*dff0*/  ISETP.GT.U32.AND P2, PT, R38.reuse, -0x1, PT ;  /* 0xffffffff2600780c */ /* 0x040fe40003f44070 */
[----:B------:R-:W-:Y:S02]  /*e000*/  ISETP.NE.OR P1, PT, R38, R14, P1 ;  /* 0x0000000e2600720c */ /* 0x000fe40000f25670 */
[----:B------:R-:W-:-:S02]  /*e010*/  ISETP.GT.U32.OR.EX P0, PT, R39, RZ, P0, P2 ;  /* 0x000000ff2700720c */ /* 0x000fc40000704520 */
[----:B------:R-:W-:Y:S02]  /*e020*/  SHF.L.U64.HI R32, R81, 0x1, R32 ;  /* 0x0000000151207819 */ /* 0x000fe40000010220 */
[C---:B------:R-:W-:Y:S01]  /*e030*/  SHF.L.U64.HI R26, R49.reuse, 0x1, R40 ;  /* 0x00000001311a7819 */ /* 0x040fe20000010228 */
[----:B------:R-:W-:Y:S01]  /*e040*/  IMAD.SHL.U32 R49, R49, 0x2, RZ ;  /* 0x0000000231317824 */ /* 0x000fe200078e00ff */
[C---:B------:R-:W-:Y:S01]  /*e050*/  SHF.L.U64.HI R18, R47.reuse, 0x1, R36 ;  /* 0x000000012f127819 */ /* 0x040fe20000010224 */
[----:B------:R-:W-:Y:S01]  /*e060*/  IMAD.SHL.U32 R47, R47, 0x2, RZ ;  /* 0x000000022f2f7824 */ /* 0x000fe200078e00ff */
[C---:B------:R-:W-:Y:S01]  /*e070*/  SHF.L.U64.HI R16, R45.reuse, 0x1, R34 ;  /* 0x000000012d107819 */ /* 0x040fe20000010222 */
        /* <DEDUP_REMOVED lines=35> */
.L_x_285:
[----:B------:R-:W-:Y:S05]  /*e2b0*/  BSYNC.RECONVERGENT B3 ;  /* 0x0000000000037941 */ /* 0x000fea0003800200 */
.L_x_284:
        /* <DEDUP_REMOVED lines=47> */
.L_x_287:
[----:B------:R-:W-:Y:S05]  /*e5b0*/  BSYNC.RECONVERGENT B3 ;  /* 0x0000000000037941 */ /* 0x000fea0003800200 */
.L_x_286:
[----:B------:R-:W-:Y:S01]  /*e5c0*/  UMOV UR4, URZ ;  /* 0x000000ff00047c82 */ /* 0x000fe20008000000 */
[----:B------:R-:W-:Y:S01]  /*e5d0*/  IMAD.MOV.U32 R41, RZ, RZ, RZ ;  /* 0x000000ffff297224 */ /* 0x000fe200078e00ff */
        /* <DEDUP_REMOVED lines=41> */
[----:B------:R-:W-:Y:S01]  /*e870*/  IMAD.X R47, RZ, RZ, RZ, P0 ;  /* 0x000000ffff2f7224 */ /* 0x000fe200000e06ff */
[----:B------:R-:W-:Y:S01]  /*e880*/  IADD3 R51, PT, PT, R49, UR5, RZ ;  /* 0x0000000531337c10 */ /* 0x000fe2000fffe0ff */
[----:B------:R-:W-:Y:S02]  /*e890*/  IMAD.MOV.U32 R45, RZ, RZ, RZ ;  /* 0x000000ffff2d7224 */ /* 0x000fe400078e00ff */
[----:B------:R-:W-:-:S04]  /*e8a0*/  IMAD.WIDE.U32 R46, R27, R7, R46 ;  /* 0x000000071b2e7225 */ /* 0x000fc800078e002e */
[----:B------:R-:W-:Y:S01]  /*e8b0*/  IMAD.WIDE.U32 R44, R10, R5, R44 ;  /* 0x000000050a2c7225 */ /* 0x000fe200078e002c */
[----:B------:R-:W-:-:S03]  /*e8c0*/  IADD3 R50, P1, PT, R51, R46, RZ ;  /* 0x0000002e33327210 */ /* 0x000fc60007f3e0ff */
        /* <DEDUP_REMOVED lines=66> */
[----:B------:R-:W-:-:S04]  /*ecf0*/  VIADD R10, R3, UR4 ;  /* 0x00000004030a7c36 */ /* 0x000fc80008000000 */
[----:B------:R-:W-:Y:S02]  /*ed00*/  IMAD.IADD R0, R7, 0x1, R10 ;  /* 0x0000000107007824 */ /* 0x000fe400078e020a */
[----:B------:R-:W-:Y:S02]  /*ed10*/  IMAD.MOV.U32 R7, RZ, RZ, R2 ;  /* 0x000000ffff077224 */ /* 0x000fe400078e0002 */
[----:B------:R-:W-:-:S04]  /*ed20*/  IMAD R0, R35, R9, R0 ;  /* 0x0000000923007224 */ /* 0x000fc800078e0200 */
[----:B------:R-:W-:-:S07]  /*ed30*/  IMAD R5, R37, R6, R0 ;  /* 0x0000000625057224 */ /* 0x000fce00078e0200 */
.L_x_292:
        /* <DEDUP_REMOVED lines=41> */
.L_x_290:
[----:B------:R-:W-:Y:S05]  /*efd0*/  BSYNC.RELIABLE B4 ;  /* 0x0000000000047941 */ /* 0x000fea0003800100 */
.L_x_289:
        /* <DEDUP_REMOVED lines=27> */
.L_x_291:
[----:B------:R-:W-:Y:S05]  /*f190*/  BSYNC.RECONVERGENT B3 ;  /* 0x0000000000037941 */ /* 0x000fea0003800200 */
.L_x_288:
[----:B------:R-:W-:Y:S01]  /*f1a0*/  SHF.L.U64.HI R2, R7, 0x1, R10 ;  /* 0x0000000107027819 */ /* 0x000fe2000001020a */
[----:B------:R-:W-:Y:S01]  /*f1b0*/  IMAD.MOV.U32 R3, RZ, RZ, RZ ;  /* 0x000000ffff037224 */ /* 0x000fe200078e00ff */
[----:B------:R-:W-:Y:S01]  /*f1c0*/  SHF.R.U64 R4, R38, 0x1f, R87 ;  /* 0x0000001f26047819 */ /* 0x000fe20000001257 */
[----:B------:R-:W-:Y:S01]  /*f1d0*/  IMAD.SHL.U32 R147, R40, 0x2, RZ ;  /* 0x0000000228937824 */ /* 0x000fe200078e00ff */
[----:B------:R-:W-:Y:S01]  /*f1e0*/  LOP3.LUT R2, R2, 0x1, RZ, 0xc0, !PT ;  /* 0x0000000102027812 */ /* 0x000fe200078ec0ff */
[----:B------:R-:W-:Y:S01]  /*f1f0*/  IMAD.SHL.U32 R149, R42, 0x2, RZ ;  /* 0x000000022a957824 */ /* 0x000fe200078e00ff */
[----:B------:R-:W-:Y:S01]  /*f200*/  SHF.L.U64.HI R0, R40, 0x1, R85 ;  /* 0x0000000128007819 */ /* 0x000fe20000010255 */
[----:B------:R-:W-:Y:S01]  /*f210*/  IMAD.SHL.U32 R155, R46, 0x2, RZ ;  /* 0x000000022e9b7824 */ /* 0x000fe200078e00ff */
[----:B------:R-:W-:Y:S01]  /*f220*/  LOP3.LUT R4, R4, 0x1, RZ, 0xc0, !PT ;  /* 0x0000000104047812 */ /* 0x000fe200078ec0ff */
[----:B------:R-:W-:Y:S01]  /*f230*/  IMAD.WIDE.U32 R2, R5, 0x2, R2 ;  /* 0x0000000205027825 */ /* 0x000fe200078e0002 */
[----:B------:R-:W-:Y:S01]  /*f240*/  LOP3.LUT R0, R0, 0x1, RZ, 0xc0, !PT ;  /* 0x0000000100007812 */ /* 0x000fe200078ec0ff */
[----:B------:R-:W-:Y:S01]  /*f250*/  BSSY.RECONVERGENT B3, `(.L_x_293) ;  /* 0x000003a000037945 */ /* 0x000fe20003800200 */
[----:B------:R-:W-:Y:S01]  /*f260*/  LOP3.LUT R147, R4, 0xfffffffe, R147, 0xf8, !PT ;  /* 0xfffffffe04937812 */ /* 0x000fe200078ef893 */
[----:B------:R-:W-:Y:S01]  /*f270*/  IMAD.SHL.U32 R151, R52, 0x2, RZ ;  /* 0x0000000234977824 */ /* 0x000fe200078e00ff */
[C---:B------:R-:W-:Y:S01]  /*f280*/  ISETP.GT.U32.AND P0, PT, R2.reuse, R9, PT ;  /* 0x000000090200720c */ /* 0x040fe20003f04070 */
[----:B------:R-:W-:Y:S01]  /*f290*/  BSSY.RELIABLE B4, `(.L_x_294) ;  /* 0x000001b000047945 */ /* 0x000fe20003800100 */
[----:B------:R-:W-:Y:S01]  /*f2a0*/  ISETP.GT.U32.AND P1, PT, R2, -0x1, PT ;  /* 0xffffffff0200780c */ /* 0x000fe20003f24070 */
[----:B------:R-:W-:Y:S01]  /*f2b0*/  IMAD.MOV.U32 R22, RZ, RZ, R2 ;  /* 0x000000ffff167224 */ /* 0x000fe200078e0002 */
[----:B------:R-:W-:Y:S01]  /*f2c0*/  SHF.L.U64.HI R4, R80, 0x1, R41 ;  /* 0x0000000150047819 */ /* 0x000fe20000010229 */
[----:B------:R-:W-:Y:S01]  /*f2d0*/  IMAD.SHL.U32 R145, R38, 0x2, RZ ;  /* 0x0000000226917824 */ /* 0x000fe200078e00ff */
[----:B------:R-:W-:-:S02]  /*f2e0*/  ISETP.GT.U32.OR.EX P0, PT, R3, RZ, P0, P1 ;  /* 0x000000ff0300720c */ /* 0x000fc40000704510 */
[----:B------:R-:W-:Y:S02]  /*f2f0*/  SHF.L.U64.HI R10, R42, 0x1, R83 ;  /* 0x000000012a0a7819 */ /* 0x000fe40000010253 */
[----:B------:R-:W-:Y:S02]  /*f300*/  SHF.L.U64.HI R6, R52, 0x1, R43 ;  /* 0x0000000134067819 */ /* 0x000fe4000001022b */
[----:B------:R-:W-:Y:S02]  /*f310*/  SHF.L.U64.HI R5, R46, 0x1, R39 ;  /* 0x000000012e057819 */ /* 0x000fe40000010227 */
[----:B------:R-:W-:Y:S01]  /*f320*/  LOP3.LUT R149, R0, 0xfffffffe, R149, 0xf8, !PT ;  /* 0xfffffffe00957812 */ /* 0x000fe200078ef895 */
[----:B------:R-:W-:Y:S01]  /*f330*/  IMAD.SHL.U32 R0, R7, 0x2, RZ ;  /* 0x0000000207007824 */ /* 0x000fe200078e00ff */
[----:B------:R-:W-:Y:S02]  /*f340*/  LOP3.LUT R4, R4, 0x1, RZ, 0xc0, !PT ;  /* 0x0000000104047812 */ /* 0x000fe400078ec0ff */
[----:B------:R-:W-:-:S02]  /*f350*/  SHF.L.U32 R153, R80, 0x1, RZ ;  /* 0x0000000150997819 */ /* 0x000fc400000006ff */
[----:B------:R-:W-:Y:S02]  /*f360*/  LOP3.LUT R10, R10, 0x1, RZ, 0xc0, !PT ;  /* 0x000000010a0a7812 */ /* 0x000fe400078ec0ff */
[----:B------:R-:W-:Y:S02]  /*f370*/  LOP3.LUT R6, R6, 0x1, RZ, 0xc0, !PT ;  /* 0x0000000106067812 */ /* 0x000fe400078ec0ff */
[----:B------:R-:W-:Y:S02]  /*f380*/  LOP3.LUT R5, R5, 0x1, RZ, 0xc0, !PT ;  /* 0x0000000105057812 */ /* 0x000fe400078ec0ff */
[----:B------:R-:W-:Y:S02]  /*f390*/  LOP3.LUT R155, R4, 0xfffffffe, R155, 0xf8, !PT ;  /* 0xfffffffe049b7812 */ /* 0x000fe400078ef89b */
[----:B------:R-:W-:Y:S02]  /*f3a0*/  LOP3.LUT R151, R10, 0xfffffffe, R151, 0xf8, !PT ;  /* 0xfffffffe0a977812 */ /* 0x000fe400078ef897 */
[----:B------:R-:W-:-:S02]  /*f3b0*/  LOP3.LUT R153, R6, 0xfffffffe, R153, 0xf8, !PT ;  /* 0xfffffffe06997812 */ /* 0x000fc400078ef899 */
[----:B------:R-:W-:Y:S01]  /*f3c0*/  LOP3.LUT R4, R5, 0xfffffffe, R0, 0xf8, !PT ;  /* 0xfffffffe05047812 */ /* 0x000fe200078ef800 */
[----:B------:R-:W-:Y:S06]  /*f3d0*/  @P0 BRA `(.L_x_295) ;  /* 0x0000000000180947 */ /* 0x000fec0003800000 */
[----:B------:R-:W0:Y:S01]  /*f3e0*/  LDCU UR4, c[0x3][0x6098] ;  /* 0x00cc1300ff0477ac */ /* 0x000e220008000800 */
[----:B------:R-:W-:Y:S01]  /*f3f0*/  IMAD.MOV.U32 R157, RZ, RZ, R4 ;  /* 0x000000ffff9d7224 */ /* 0x000fe200078e0004 */
[----:B0-----:R-:W-:-:S04]  /*f400*/  ISETP.LE.U32.AND P0, PT, R4, UR4, PT ;  /* 0x0000000404007c0c */ /* 0x001fc8000bf03070 */
[----:B------:R-:W-:-:S13]  /*f410*/  ISETP.NE.OR P0, PT, R22, R9, P0 ;  /* 0x000000091600720c */ /* 0x000fda0000705670 */
[----:B------:R-:W-:Y:S05]  /*f420*/  @P0 BREAK.RELIABLE B4 ;  /* 0x0000000000040942 */ /* 0x000fea0003800100 */
[----:B------:R-:W-:Y:S05]  /*f430*/  @P0 BRA `(.L_x_296) ;  /* 0x00000000006c0947 */ /* 0x000fea0003800000 */
.L_x_295:
[----:B------:R-:W-:Y:S05]  /*f440*/  BSYNC.RELIABLE B4 ;  /* 0x0000000000047941 */ /* 0x000fea0003800100 */
.L_x_294:
        /* <DEDUP_REMOVED lines=26> */
.L_x_296:
[----:B------:R-:W-:Y:S05]  /*f5f0*/  BSYNC.RECONVERGENT B3 ;  /* 0x0000000000037941 */ /* 0x000fea0003800200 */
.L_x_293:
[----:B------:R-:W-:Y:S05]  /*f600*/  BRA `(.L_x_193) ;  /* 0x0000006800907947 */ /* 0x000fea0003800000 */
.L_x_235:
[----:B------:R-:W-:Y:S05]  /*f610*/  BSYNC.RELIABLE B2 ;  /* 0x0000000000027941 */ /* 0x000fea0003800100 */
.L_x_234:
        /* <DEDUP_REMOVED lines=72> */
.L_x_298:
[----:B------:R-:W-:Y:S05]  /*faa0*/  BSYNC.RECONVERGENT B2 ;  /* 0x0000000000027941 */ /* 0x000fea0003800200 */
.L_x_297:
        /* <DEDUP_REMOVED lines=21> */
.L_x_300:
[----:B------:R-:W-:Y:S05]  /*fc00*/  BSYNC.RECONVERGENT B2 ;  /* 0x0000000000027941 */ /* 0x000fea0003800200 */
.L_x_299:
        /* <DEDUP_REMOVED lines=57> */
[----:B------:R-:W-:Y:S01]  /*ffa0*/  VIADD R95, R95, UR5 ;  /* 0x000000055f5f7c36 */ /* 0x000fe20008000000 */
[----:B------:R-:W-:Y:S01]  /*ffb0*/  IADD3 R93, PT, PT, R93, UR6, RZ ;  /* 0x000000065d5d7c10 */ /* 0x000fe2000fffe0ff */
[----:B------:R-:W-:Y:S02]  /*ffc0*/  IMAD.MOV.U32 R91, RZ, RZ, RZ ;  /* 0x000000ffff5b7224 */ /* 0x000fe400078e00ff */
[----:B------:R-:W-:Y:S01]  /*ffd0*/  IMAD.X R97, RZ, RZ, RZ, P0 ;  /* 0x000000ffff617224 */ /* 0x000fe200000e06ff */
[----:B------:R-:W-:Y:S01]  /*ffe0*/  IADD3 R94, P1, PT, R95, R92, RZ ;  /* 0x0000005c5f5e7210 */ /* 0x000fe20007f3e0ff */
[----:B------:R-:W-:-:S04]  /*fff0*/  IMAD.WIDE.U32 R90, R11, R22, R90 ;  /* 0x000000160b5a7225 */ /* 0x000fc800078e005a */
        /* <DEDUP_REMOVED lines=61> */
.L_x_305:
        /* <DEDUP_REMOVED lines=41> */
.L_x_303:
[----:B------:R-:W-:Y:S05]  /*10660*/  BSYNC.RELIABLE B3 ;  /* 0x0000000000037941 */ /* 0x000fea0003800100 */
.L_x_302:
        /* <DEDUP_REMOVED lines=27> */
.L_x_304:
[----:B------:R-:W-:Y:S05]  /*10820*/  BSYNC.RECONVERGENT B2 ;  /* 0x0000000000027941 */ /* 0x000fea0003800200 */
.L_x_301:
        /* <DEDUP_REMOVED lines=22> */
[----:B------:R-:W-:Y:S01]  /*10990*/  IMAD.MOV.U32 R91, RZ, RZ, RZ ;  /* 0x000000ffff5b7224 */ /* 0x000fe200078e00ff */
[----:B------:R-:W-:Y:S01]  /*109a0*/  IADD3.X R95, PT, PT, RZ, RZ, RZ, P0, !PT ;  /* 0x000000ffff5f7210 */ /* 0x000fe200007fe4ff */
        /* <DEDUP_REMOVED lines=85> */
[----:B------:R-:W-:Y:S02]  /*10f00*/  IADD3 R41, PT, PT, R41, UR6, R87 ;  /* 0x0000000629297c10 */ /* 0x000fe4000fffe057 */
[----:B------:R-:W-:-:S03]  /*10f10*/  IADD3.X R87, PT, PT, RZ, RZ, RZ, P0, !PT ;  /* 0x000000ffff577210 */ /* 0x000fc600007fe4ff */
[----:B------:R-:W-:Y:S02]  /*10f20*/  IMAD R41, R16, R35, R41 ;  /* 0x0000002310297224 */ /* 0x000fe400078e0229 */
[----:B------:R-:W-:-:S05]  /*10f30*/  IMAD.WIDE.U32 R86, R14, R37, R86 ;  /* 0x000000250e567225 */ /* 0x000fca00078e0056 */
[----:B------:R-:W-:Y:S01]  /*10f40*/  IADD3 R16, PT, PT, R41, UR5, R87 ;  /* 0x0000000529107c10 */ /* 0x000fe2000fffe057 */
[----:B------:R-:W-:Y:S02]  /*10f50*/  IMAD.MOV.U32 R87, RZ, RZ, RZ ;  /* 0x000000ffff577224 */ /* 0x000fe400078e00ff */
[----:B------:R-:W-:Y:S02]  /*10f60*/  IMAD.MOV.U32 R41, RZ, RZ, R84 ;  /* 0x000000ffff297224 */ /* 0x000fe400078e0054 */
[----:B------:R-:W-:Y:S02]  /*10f70*/  IMAD R47, R47, R37, R16 ;  /* 0x000000252f2f7224 */ /* 0x000fe400078e0210 */
[----:B------:R-:W-:-:S04]  /*10f80*/  IMAD.WIDE.U32 R86, R11, R39, R86 ;  /* 0x000000270b567225 */ /* 0x000fc800078e0056 */
[----:B------:R-:W-:Y:S01]  /*10f90*/  IMAD.MOV.U32 R53, RZ, RZ, R86 ;  /* 0x000000ffff357224 */ /* 0x000fe200078e0056 */
[----:B------:R-:W-:Y:S01]  /*10fa0*/  IADD3 R16, PT, PT, R47, UR4, R87 ;  /* 0x000000042f107c10 */ /* 0x000fe2000fffe057 */
[----:B------:R-:W-:-:S04]  /*10fb0*/  IMAD.MOV.U32 R47, RZ, RZ, R92 ;  /* 0x000000ffff2f7224 */ /* 0x000fc800078e005c */
[----:B------:R-:W-:-:S04]  /*10fc0*/  IMAD R16, R14, R39, R16 ;  /* 0x000000270e107224 */ /* 0x000fc800078e0210 */
[----:B------:R-:W-:-:S07]  /*10fd0*/  IMAD R55, R24, R11, R16 ;  /* 0x0000000b18377224 */ /* 0x000fce00078e0210 */
.L_x_310:
        /* <DEDUP_REMOVED lines=41> */
.L_x_308:
[----:B------:R-:W-:Y:S05]  /*11270*/  BSYNC.RELIABLE B3 ;  /* 0x0000000000037941 */ /* 0x000fea0003800100 */
.L_x_307:
        /* <DEDUP_REMOVED lines=27> */
.L_x_309:
[----:B------:R-:W-:Y:S05]  /*11430*/  BSYNC.RECONVERGENT B2 ;  /* 0x0000000000027941 */ /* 0x000fea0003800200 */
.L_x_306:
        /* <DEDUP_REMOVED lines=63> */
[----:B------:R-:W-:-:S03]  /*11830*/  IMAD.WIDE.U32 R92, R44, R39, R92 ;  /* 0x000000272c5c7225 */ /* 0x000fc600078e005c */
[----:B------:R-:W-:Y:S01]  /*11840*/  IADD3.X R97, PT, PT, RZ, RZ, RZ, P1, !PT ;  /* 0x000000ffff617210 */ /* 0x000fe20000ffe4ff */
        /* <DEDUP_REMOVED lines=51> */
[----:B------:R-:W-:Y:S02]  /*11b80*/  VIADD R28, R93, UR4 ;  /* 0x000000045d1c7c36 */ /* 0x000fe40008000000 */
[----:B------:R-:W-:Y:S02]  /*11b90*/  IMAD.MOV.U32 R16, RZ, RZ, R92 ;  /* 0x000000ffff107224 */ /* 0x000fe400078e005c */
[----:B------:R-:W-:-:S04]  /*11ba0*/  IMAD.IADD R11, R11, 0x1, R28 ;  /* 0x000000010b0b7824 */ /* 0x000fc800078e021c */
[----:B------:R-:W-:-:S04]  /*11bb0*/  IMAD R18, R54, R29, R11 ;  /* 0x0000001d36127224 */ /* 0x000fc800078e020b */
[----:B------:R-:W-:-:S07]  /*11bc0*/  IMAD R18, R21, R13, R18 ;  /* 0x0000000d15127224 */ /* 0x000fce00078e0212 */
.L_x_315:
        /* <DEDUP_REMOVED lines=41> */
.L_x_313:
[----:B------:R-:W-:Y:S05]  /*11e60*/  BSYNC.RELIABLE B3 ;  /* 0x0000000000037941 */ /* 0x000fea0003800100 */
.L_x_312:
        /* <DEDUP_REMOVED lines=27> */
.L_x_314:
[----:B------:R-:W-:Y:S05]  /*12020*/  BSYNC.RECONVERGENT B2 ;  /* 0x0000000000027941 */ /* 0x000fea0003800200 */
.L_x_311:
[----:B------:R-:W0:Y:S01]  /*12030*/  LDC R52, c[0x3][0x6098] ;  /* 0x00d82600ff347b82 */ /* 0x000e220000000800 */
[C---:B------:R-:W-:Y:S01]  /*12040*/  SHF.L.U64.HI R28, R16.reuse, 0x1, R28 ;  /* 0x00000001101c7819 */ /* 0x040fe2000001021c */
[----:B------:R-:W-:Y:S01]  /*12050*/  IMAD.SHL.U32 R35, R16, 0x2, RZ ;  /* 0x0000000210237824 */ /* 0x000fe200078e00ff */
[----:B------:R-:W-:Y:S01]  /*12060*/  SHF.L.U64.HI R20, R46, 0x1, R37 ;  /* 0x000000012e147819 */ /* 0x000fe20000010225 */
[----:B------:R-:W-:Y:S01]  /*12070*/  IMAD.MOV.U32 R29, RZ, RZ, RZ ;  /* 0x000000ffff1d7224 */ /* 0x000fe200078e00ff */
[----:B------:R-:W-:Y:S01]  /*12080*/  LOP3.LUT R28, R28, 0x1, RZ, 0xc0, !PT ;  /* 0x000000011c1c7812 */ /* 0x000fe200078ec0ff */
[----:B------:R-:W-:Y:S01]  /*12090*/  IMAD.SHL.U32 R24, R88, 0x2, RZ ;  /* 0x0000000258187824 */ /* 0x000fe200078e00ff */
[----:B------:R-:W-:Y:S01]  /*120a0*/  LOP3.LUT R20, R20, 0x1, RZ, 0xc0, !PT ;  /* 0x0000000114147812 */ /* 0x000fe200078ec0ff */
[----:B------:R-:W-:Y:S01]  /*120b0*/  IMAD.SHL.U32 R33, R46, 0x2, RZ ;  /* 0x000000022e217824 */ /* 0x000fe200078e00ff */
[----:B------:R-:W-:Y:S01]  /*120c0*/  SHF.L.U64.HI R11, R86, 0x1, R87 ;  /* 0x00000001560b7819 */ /* 0x000fe20000010257 */
[----:B------:R-:W-:Y:S01]  /*120d0*/  IMAD.WIDE.U32 R28, R18, 0x2, R28 ;  /* 0x00000002121c7825 */ /* 0x000fe200078e001c */
[----:B------:R-:W-:Y:S01]  /*120e0*/  LOP3.LUT R35, R20, 0xfffffffe, R35, 0xf8, !PT ;  /* 0xfffffffe14237812 */ /* 0x000fe200078ef823 */
[----:B------:R-:W-:Y:S01]  /*120f0*/  BSSY.RECONVERGENT B2, `(.L_x_316) ;  /* 0x0000037000027945 */ /* 0x000fe20003800200 */
[----:B------:R-:W-:Y:S01]  /*12100*/  SHF.L.U64.HI R44, R48, 0x1, R81 ;  /* 0x00000001302c7819 */ /* 0x000fe20000010251 */
[----:B------:R-:W-:Y:S01]  /*12110*/  IMAD.WIDE.U32 R20, R10, R10, RZ ;  /* 0x0000000a0a147225 */ /* 0x000fe200078e00ff */
[----:B------:R-:W-:-:S02]  /*12120*/  ISETP.GT.U32.AND P0, PT, R28, R39, PT ;  /* 0x000000271c00720c */ /* 0x000fc40003f04070 */
[----:B------:R-:W-:Y:S01]  /*12130*/  ISETP.GT.U32.AND P2, PT, R28, -0x1, PT ;  /* 0xffffffff1c00780c */ /* 0x000fe20003f44070 */
[----:B------:R-:W-:Y:S01]  /*12140*/  IMAD.SHL.U32 R22, R86, 0x2, RZ ;  /* 0x0000000256167824 */ /* 0x000fe200078e00ff */
[----:B------:R-:W-:Y:S01]  /*12150*/  LOP3.LUT R11, R11, 0x1, RZ, 0xc0, !PT ;  /* 0x000000010b0b7812 */ /* 0x000fe200078ec0ff */
[----:B------:R-:W-:Y:S01]  /*12160*/  IMAD.SHL.U32 R26, R14, 0x2, RZ ;  /* 0x000000020e1a7824 */ /* 0x000fe200078e00ff */
[----:B------:R-:W-:Y:S01]  /*12170*/  ISETP.GT.U32.OR.EX P0, PT, R29, RZ, P0, P2 ;  /* 0x000000ff1d00720c */ /* 0x000fe20000704520 */
[----:B------:R-:W-:Y:S01]  /*12180*/  IMAD.SHL.U32 R31, R48, 0x2, RZ ;  /* 0x00000002301f7824 */ /* 0x000fe200078e00ff */
[----:B------:R-:W-:Y:S01]  /*12190*/  LOP3.LUT R44, R44, 0x1, RZ, 0xc0, !PT ;  /* 0x000000012c2c7812 */ /* 0x000fe200078ec0ff */
[----:B------:R-:W-:Y:S01]  /*121a0*/  IMAD.MOV.U32 R29, RZ, RZ, RZ ;  /* 0x000000ffff1d7224 */ /* 0x000fe200078e00ff */
[----:B0-----:R-:W-:Y:S02]  /*121b0*/  ISETP.LE.U32.AND P1, PT, R35, R52, PT ;  /* 0x000000342300720c */ /* 0x001fe40003f23070 */
[----:B------:R-:W-:-:S02]  /*121c0*/  SHF.R.U64 R13, R84, 0x1f, R105 ;  /* 0x0000001f540d7819 */ /* 0x000fc40000001269 */
[----:B------:R-:W-:Y:S02]  /*121d0*/  ISETP.NE.OR P1, PT, R28, R39, P1 ;  /* 0x000000271c00720c */ /* 0x000fe40000f25670 */
[----:B------:R-:W-:Y:S02]  /*121e0*/  LOP3.LUT R24, R11, 0xfffffffe, R24, 0xf8, !PT ;  /* 0xfffffffe0b187812 */ /* 0x000fe400078ef818 */
[----:B------:R-:W-:Y:S02]  /*121f0*/  SHF.L.U64.HI R11, R88, 0x1, R85 ;  /* 0x00000001580b7819 */ /* 0x000fe40000010255 */
[----:B------:R-:W-:Y:S02]  /*12200*/  SHF.L.U64.HI R50, R14, 0x1, R83 ;  /* 0x000000010e327819 */ /* 0x000fe40000010253 */
[----:B------:R-:W-:Y:S01]  /*12210*/  LOP3.LUT R33, R44, 0xfffffffe, R33, 0xf8, !PT ;  /* 0xfffffffe2c217812 */ /* 0x000fe200078ef821 */
[----:B------:R-:W-:Y:S01]  /*12220*/  IMAD.MOV.U32 R44, RZ, RZ, R28 ;  /* 0x000000ffff2c7224 */ /* 0x000fe200078e001c */
[----:B------:R-:W-:Y:S01]  /*12230*/  LOP3.LUT R13, R13, 0x1, RZ, 0xc0, !PT ;  /* 0x000000010d0d7812 */ /* 0x000fe200078ec0ff */
[----:B------:R-:W-:Y:S01]  /*12240*/  IMAD.MOV.U32 R28, RZ, RZ, R21 ;  /* 0x000000ffff1c7224 */ /* 0x000fe200078e0015 */
[----:B------:R-:W-:-:S02]  /*12250*/  LOP3.LUT R11, R11, 0x1, RZ, 0xc0, !PT ;  /* 0x000000010b0b7812 */ /* 0x000fc400078ec0ff */
[----:B------:R-:W-:Y:S01]  /*12260*/  LOP3.LUT R50, R50, 0x1, RZ, 0xc0, !PT ;  /* 0x0000000132327812 */ /* 0x000fe200078ec0ff */
[----:B------:R-:W-:Y:S01]  /*12270*/  IMAD.WIDE.U32 R28, R10, R15, R28 ;  /* 0x0000000f0a1c7225 */ /* 0x000fe200078e001c */
[----:B------:R-:W-:Y:S02]  /*12280*/  LOP3.LUT R22, R13, 0xfffffffe, R22, 0xf8, !PT ;  /* 0xfffffffe0d167812 */ /* 0x000fe400078ef816 */
[----:B------:R-:W-:Y:S01]  /*12290*/  LOP3.LUT R26, R11, 0xfffffffe, R26, 0xf8, !PT ;  /* 0xfffffffe0b1a7812 */ /* 0x000fe200078ef81a */
[----:B------:R-:W-:Y:S01]  /*122a0*/  IMAD.SHL.U32 R13, R84, 0x2, RZ ;  /* 0x00000002540d7824 */ /* 0x000fe200078e00ff */
        /* <DEDUP_REMOVED lines=27> */
.L_x_317:
[----:B------:R-:W-:Y:S05]  /*12460*/  BSYNC.RECONVERGENT B2 ;  /* 0x0000000000027941 */ /* 0x000fea0003800200 */
.L_x_316:
[----:B------:R-:W-:Y:S01]  /*12470*/  UMOV UR4, URZ ;  /* 0x000000ff00047c82 */ /* 0x000fe20008000000 */
[----:B------:R-:W-:Y:S01]  /*12480*/  IMAD.MOV.U32 R81, RZ, RZ, RZ ;  /* 0x000000ffff517224 */ /* 0x000fe200078e00ff */
[----:B------:R-:W-:Y:S01]  /*12490*/  UMOV UR5, URZ ;  /* 0x000000ff00057c82 */ /* 0x000fe20008000000 */
[----:B------:R-:W-:Y:S01]  /*124a0*/  VIADD R80, R29, UR4 ;  /* 0x000000041d507c36 */ /* 0x000fe20008000000 */
[----:B------:R-:W-:Y:S01]  /*124b0*/  UMOV UR6, URZ ;  /* 0x000000ff00067c82 */ /* 0x000fe20008000000 */
[----:B------:R-:W-:Y:S01]  /*124c0*/  IMAD.MOV.U32 R29, RZ, RZ, RZ ;  /* 0x000000ffff1d7224 */ /* 0x000fe200078e00ff */
[----:B------:R-:W-:Y:S01]  /*124d0*/  UMOV UR7, URZ ;  /* 0x000000ff00077c82 */ /* 0x000fe20008000000 */
[C---:B------:R-:W-:Y:S01]  /*124e0*/  IMAD.WIDE.U32 R80, R10.reuse, R12, R80 ;  /* 0x0000000c0a507225 */ /* 0x040fe200078e0050 */
[----:B------:R-:W-:Y:S03]  /*124f0*/  BSSY.RECONVERGENT B2, `(.L_x_318) ;  /* 0x00000af000027945 */ /* 0x000fe60003800200 */
[----:B------:R-:W-:-:S04]  /*12500*/  IMAD.WIDE.U32 R28, R10, R15, R28 ;  /* 0x0000000f0a1c7225 */ /* 0x000fc800078e001c */
[----:B------:R-:W-:Y:S01]  /*12510*/  IMAD.MOV.U32 R103, RZ, RZ, RZ ;  /* 0x000000ffff677224 */ /* 0x000fe200078e00ff */
[----:B------:R-:W-:Y:S01]  /*12520*/  IADD3 R93, PT, PT, R29, UR4, RZ ;  /* 0x000000041d5d7c10 */ /* 0x000fe2000fffe0ff */
[----:B------:R-:W-:Y:S02]  /*12530*/  IMAD R29, R23, R15, RZ ;  /* 0x0000000f171d7224 */ /* 0x000fe400078e02ff */
        /* <DEDUP_REMOVED lines=9> */
[----:B------:R-:W-:Y:S01]  /*125d0*/  IMAD.MOV.U32 R52, RZ, RZ, R28 ;  /* 0x000000ffff347224 */ /* 0x000fe200078e001c */
        /* <DEDUP_REMOVED lines=57> */
[----:B------:R-:W-:Y:S02]  /*12970*/  HFMA2 R95, -RZ, RZ, 0, 0 ;  /* 0x00000000ff5f7431 */ /* 0x000fe400000001ff */
        /* <DEDUP_REMOVED lines=9> */
[----:B------:R-:W-:Y:S02]  /*12a10*/  IMAD R11, R17, R10, R93 ;  /* 0x0000000a110b7224 */ /* 0x000fe400078e025d */
        /* <DEDUP_REMOVED lines=8> */
[----:B------:R-:W-:Y:S01]  /*12aa0*/  VIADD R98, R99, UR4 ;  /* 0x0000000463627c36 */ /* 0x000fe20008000000 */
[----:B------:R-:W-:Y:S01]  /*12ab0*/  IADD3 R11, PT, PT, R37, R50, R11 ;  /* 0x00000032250b7210 */ /* 0x000fe20007ffe00b */
[----:B------:R-:W-:Y:S02]  /*12ac0*/  IMAD.X R97, RZ, RZ, RZ, P0 ;  /* 0x000000ffff617224 */ /* 0x000fe400000e06ff */
[----:B------:R-:W-:Y:S01]  /*12ad0*/  VIADD R50, R93, UR6 ;  /* 0x000000065d327c36 */ /* 0x000fe20008000000 */
        /* <DEDUP_REMOVED lines=8> */
[----:B------:R-:W-:-:S03]  /*12b60*/  IMAD.MOV.U32 R50, RZ, RZ, R20 ;  /* 0x000000ffff327224 */ /* 0x000fc600078e0014 */
[----:B------:R-:W-:-:S05]  /*12b70*/  IADD3 R11, PT, PT, R29, R54, R11 ;  /* 0x000000361d0b7210 */ /* 0x000fca0007ffe00b */
[----:B------:R-:W-:-:S07]  /*12b80*/  IMAD R20, R17, R10, R11 ;  /* 0x0000000a11147224 */ /* 0x000fce00078e020b */
.L_x_322:
        /* <DEDUP_REMOVED lines=41> */
.L_x_320:
[----:B------:R-:W-:Y:S05]  /*12e20*/  BSYNC.RELIABLE B3 ;  /* 0x0000000000037941 */ /* 0x000fea0003800100 */
.L_x_319:
        /* <DEDUP_REMOVED lines=27> */
.L_x_321:
[----:B------:R-:W-:Y:S05]  /*12fe0*/  BSYNC.RECONVERGENT B2 ;  /* 0x0000000000027941 */ /* 0x000fea0003800200 */
.L_x_318:
        /* <DEDUP_REMOVED lines=47> */
.L_x_324:
[----:B------:R-:W-:Y:S05]  /*132e0*/  BSYNC.RECONVERGENT B2 ;  /* 0x0000000000027941 */ /* 0x000fea0003800200 */
.L_x_323:
        /* <DEDUP_REMOVED lines=46> */
.L_x_326:
[----:B------:R-:W-:Y:S05]  /*135d0*/  BSYNC.RECONVERGENT B2 ;  /* 0x0000000000027941 */ /* 0x000fea0003800200 */
.L_x_325:
        /* <DEDUP_REMOVED lines=46> */
.L_x_328:
[----:B------:R-:W-:Y:S05]  /*138c0*/  BSYNC.RECONVERGENT B2 ;  /* 0x0000000000027941 */ /* 0x000fea0003800200 */
.L_x_327:
        /* <DEDUP_REMOVED lines=38> */
[----:B------:R-:W-:Y:S01]  /*13b30*/  IADD3 R92, P1, PT, R93, R88, RZ ;  /* 0x000000585d5c7210 */ /* 0x000fe20007f3e0ff */
[----:B------:R-:W-:Y:S01]  /*13b40*/  IMAD.MOV.U32 R18, RZ, RZ, R28 ;  /* 0x000000ffff127224 */ /* 0x000fe200078e001c */
        /* <DEDUP_REMOVED lines=10> */
[----:B------:R-:W-:-:S03]  /*13bf0*/  IMAD.WIDE.U32 R88, R10, R83, R84 ;  /* 0x000000530a587225 */ /* 0x000fc600078e0054 */
[----:B------:R-:W-:Y:S01]  /*13c00*/  IADD3.X R95, PT, PT, RZ, RZ, RZ, P1, !PT ;  /* 0x000000ffff5f7210 */ /* 0x000fe20000ffe4ff */
[----:B------:R-:W-:Y:S01]  /*13c10*/  IMAD.MOV.U32 R84, RZ, RZ, R92 ;  /* 0x000000ffff547224 */ /* 0x000fe200078e005c */
[----:B------:R-:W-:Y:S01]  /*13c20*/  IADD3 R90, P0, PT, R91, R88, RZ ;  /* 0x000000585b5a7210 */ /* 0x000fe20007f1e0ff */
[----:B------:R-:W-:Y:S02]  /*13c30*/  VIADD R88, R89, UR8 ;  /* 0x0000000859587c36 */ /* 0x000fe40008000000 */
[----:B------:R-:W-:-:S04]  /*13c40*/  IMAD.WIDE.U32 R84, R44, R19, R84 ;  /* 0x000000132c547225 */ /* 0x000fc800078e0054 */
[----:B------:R-:W-:-:S04]  /*13c50*/  IMAD.WIDE.U32 R92, R12, R103, R94 ;  /* 0x000000670c5c7225 */ /* 0x000fc800078e005e */
[----:B------:R-:W-:Y:S02]  /*13c60*/  IMAD.X R91, RZ, RZ, RZ, P0 ;  /* 0x000000ffff5b7224 */ /* 0x000fe400000e06ff */
        /* <DEDUP_REMOVED lines=66> */
[----:B------:R-:W-:Y:S02]  /*14090*/  IMAD.MOV.U32 R25, RZ, RZ, R22 ;  /* 0x000000ffff197224 */ /* 0x000fe400078e0016 */
[----:B------:R-:W-:Y:S02]  /*140a0*/  IMAD.MOV.U32 R19, RZ, RZ, R31 ;  /* 0x000000ffff137224 */ /* 0x000fe400078e001f */
[----:B------:R-:W-:-:S02]  /*140b0*/  IMAD R27, R23, R86, R27 ;  /* 0x00000056171b7224 */ /* 0x000fc400078e021b */
[----:B------:R-:W-:Y:S02]  /*140c0*/  IMAD.MOV.U32 R23, RZ, RZ, R24 ;  /* 0x000000ffff177224 */ /* 0x000fe400078e0018 */
[----:B------:R-:W-:Y:S02]  /*140d0*/  IMAD R133, R44, R17, R27 ;  /* 0x000000112c857224 */ /* 0x000fe400078e021b */
[----:B------:R-:W-:Y:S02]  /*140e0*/  IMAD.MOV.U32 R15, RZ, RZ, R33 ;  /* 0x000000ffff0f7224 */ /* 0x000fe400078e0021 */
[----:B------:R-:W-:-:S07]  /*140f0*/  IMAD.MOV.U32 R17, RZ, RZ, R35 ;  /* 0x000000ffff117224 */ /* 0x000fce00078e0023 */
.L_x_333:
        /* <DEDUP_REMOVED lines=41> */
.L_x_331:
[----:B------:R-:W-:Y:S05]  /*14390*/  BSYNC.RELIABLE B3 ;  /* 0x0000000000037941 */ /* 0x000fea0003800100 */
.L_x_330:
        /* <DEDUP_REMOVED lines=27> */
.L_x_332:
[----:B------:R-:W-:Y:S05]  /*14550*/  BSYNC.RECONVERGENT B2 ;  /* 0x0000000000027941 */ /* 0x000fea0003800200 */
.L_x_329:
        /* <DEDUP_REMOVED lines=79> */
[----:B------:R-:W-:Y:S01]  /*14a50*/  VIADD R22, R85, UR10 ;  /* 0x0000000a55167c36 */ /* 0x000fe20008000000 */
[----:B------:R-:W-:Y:S01]  /*14a60*/  IADD3 R27, PT, PT, R97, UR4, RZ ;  /* 0x00000004611b7c10 */ /* 0x000fe2000fffe0ff */
[----:B------:R-:W-:Y:S02]  /*14a70*/  IMAD.X R89, RZ, RZ, RZ, P0 ;  /* 0x000000ffff597224 */ /* 0x000fe400000e06ff */
[----:B------:R-:W-:-:S04]  /*14a80*/  IMAD.WIDE.U32 R90, R34, R45, R94 ;  /* 0x0000002d225a7225 */ /* 0x000fc800078e005e */
[----:B------:R-:W-:Y:S01]  /*14a90*/  IMAD R55, R55, R82, R22 ;  /* 0x0000005237377224 */ /* 0x000fe200078e0216 */
[----:B------:R-:W-:Y:S01]  /*14aa0*/  IADD3 R90, P1, PT, R27, R90, RZ ;  /* 0x0000005a1b5a7210 */ /* 0x000fe20007f3e0ff */
        /* <DEDUP_REMOVED lines=15> */
[----:B------:R-:W-:Y:S02]  /*14ba0*/  IMAD.X R51, RZ, RZ, RZ, P0 ;  /* 0x000000ffff337224 */ /* 0x000fe400000e06ff */
[----:B------:R-:W-:-:S04]  /*14bb0*/  IMAD.WIDE.U32 R32, R38, R41, R32 ;  /* 0x0000002926207225 */ /* 0x000fc800078e0020 */
[----:B------:R-:W-:-:S04]  /*14bc0*/  IMAD.WIDE.U32 R30, R36, R45, R50 ;  /* 0x0000002d241e7225 */ /* 0x000fc800078e0032 */
[----:B------:R-:W-:Y:S02]  /*14bd0*/  VIADD R27, R33, UR4 ;  /* 0x00000004211b7c36 */ /* 0x000fe40008000000 */
[----:B------:R-:W-:-:S03]  /*14be0*/  IMAD R53, R34, R49, R53 ;  /* 0x0000003122357224 */ /* 0x000fc600078e0235 */
[----:B------:R-:W-:Y:S02]  /*14bf0*/  IADD3 R30, P0, PT, R27, R30, RZ ;  /* 0x0000001e1b1e7210 */ /* 0x000fe40007f1e0ff */
[----:B------:R-:W-:-:S03]  /*14c00*/  IADD3 R53, PT, PT, R53, UR6, R31 ;  /* 0x0000000635357c10 */ /* 0x000fc6000fffe01f */
[----:B------:R-:W-:Y:S02]  /*14c10*/  IMAD.X R31, RZ, RZ, RZ, P0 ;  /* 0x000000ffff1f7224 */ /* 0x000fe400000e06ff */
        /* <DEDUP_REMOVED lines=9> */
.L_x_338:
        /* <DEDUP_REMOVED lines=41> */
.L_x_336:
[----:B------:R-:W-:Y:S05]  /*14f40*/  BSYNC.RELIABLE B3 ;  /* 0x0000000000037941 */ /* 0x000fea0003800100 */
.L_x_335:
        /* <DEDUP_REMOVED lines=27> */
.L_x_337:
[----:B------:R-:W-:Y:S05]  /*15100*/  BSYNC.RECONVERGENT B2 ;  /* 0x0000000000027941 */ /* 0x000fea0003800200 */
.L_x_334:
[----:B------:R-:W-:Y:S01]  /*15110*/  IADD3 R125, P0, PT, R125, -R26, RZ ;  /* 0x8000001a7d7d7210 */ /* 0x000fe20007f1e0ff */
[----:B------:R-:W-:Y:S01]  /*15120*/  IMAD.MOV.U32 R22, RZ, RZ, -0x1 ;  /* 0xffffffffff167424 */ /* 0x000fe200078e00ff */
[----:B------:R-:W-:Y:S03]  /*15130*/  BSSY.RECONVERGENT B2, `(.L_x_339) ;  /* 0x000002e000027945 */ /* 0x000fe60003800200 */
[----:B------:R-:W-:-:S05]  /*15140*/  IMAD.X R27, RZ, RZ, -0x1, P0 ;  /* 0xffffffffff1b7424 */ /* 0x000fca00000e06ff */
        /* <DEDUP_REMOVED lines=44> */
.L_x_340:
[----:B------:R-:W-:Y:S05]  /*15410*/  BSYNC.RECONVERGENT B2 ;  /* 0x0000000000027941 */ /* 0x000fea0003800200 */
.L_x_339:
        /* <DEDUP_REMOVED lines=121> */
[----:B------:R-:W-:-:S05]  /*15bb0*/  IADD3 R27, PT, PT, R27, UR4, R5 ;  /* 0x000000041b1b7c10 */ /* 0x000fca000fffe005 */
[----:B------:R-:W-:-:S04]  /*15bc0*/  IMAD R27, R61, R0, R27 ;  /* 0x000000003d1b7224 */ /* 0x000fc800078e021b */
[----:B------:R-:W-:-:S07]  /*15bd0*/  IMAD R22, R60, R3, R27 ;  /* 0x000000033c167224 */ /* 0x000fce00078e021b */
.L_x_344:
[----:B------:R-:W0:Y:S01]  /*15be0*/  LDC R5, c[0x3][0x609c] ;  /* 0x00d82700ff057b82 */ /* 0x000e220000000800 */
[----:B------:R-:W-:Y:S01]  /*15bf0*/  BSSY.RELIABLE B3, `(.L_x_341) ;  /* 0x0000029000037945 */ /* 0x000fe20003800100 */
[----:B0-----:R-:W-:-:S13]  /*15c00*/  ISETP.GT.U32.AND P0, PT, R22, R5, PT ;  /* 0x000000051600720c */ /* 0x001fda0003f04070 */
[----:B------:R-:W-:Y:S05]  /*15c10*/  @P0 BRA `(.L_x_342) ;  /* 0x0000000000980947 */ /* 0x000fea0003800000 */
[----:B------:R-:W-:Y:S01]  /*15c20*/  ISETP.GE.U32.AND P0, PT, R22, R5, PT ;  /* 0x000000051600720c */ /* 0x000fe20003f06070 */
[----:B------:R-:W-:-:S12]  /*15c30*/  IMAD.MOV.U32 R145, RZ, RZ, R26 ;  /* 0x000000ffff917224 */ /* 0x000fd800078e001a */
        /* <DEDUP_REMOVED lines=36> */
.L_x_342:
[----:B------:R-:W-:Y:S05]  /*15e80*/  BSYNC.RELIABLE B3 ;  /* 0x0000000000037941 */ /* 0x000fea0003800100 */
.L_x_341:
        /* <DEDUP_REMOVED lines=27> */
.L_x_343:
[----:B------:R-:W-:Y:S05]  /*16040*/  BSYNC.RECONVERGENT B2 ;  /* 0x0000000000027941 */ /* 0x000fea0003800200 */
.L_x_193:
[----:B------:R-:W-:Y:S05]  /*16050*/  BSYNC.RECONVERGENT B1 ;  /* 0x0000000000017941 */ /* 0x000fea0003800200 */
.L_x_192:
[----:B------:R-:W-:-:S04]  /*16060*/  LOP3.LUT R3, R8, 0x1f, RZ, 0xc0, !PT ;  /* 0x0000001f08037812 */ /* 0x000fc800078ec0ff */
[----:B------:R-:W-:-:S04]  /*16070*/  IADD3 R130, P0, P1, R130, 0x1, R3 ;  /* 0x0000000182827810 */ /* 0x000fc8000791e003 */
[----:B------:R-:W-:Y:S01]  /*16080*/  IADD3.X R131, PT, PT, R131, RZ, RZ, P0, P1 ;  /* 0x000000ff83837210 */ /* 0x000fe200007e24ff */
[----:B------:R-:W-:Y:S08]  /*16090*/  BRA.U !UP0, `(.L_x_345) ;  /* 0x0000034908f07547 */ /* 0x000ff0000b800000 */
[----:B------:R-:W0:Y:S01]  /*160a0*/  LDCU.64 UR4, c[0x0][0x3c0] ;  /* 0x00007800ff0477ac */ /* 0x000e220008000a00 */
[----:B------:R-:W-:Y:S01]  /*160b0*/  BSSY.RECONVERGENT B2, `(.L_x_345) ;  /* 0x00034ba000027945 */ /* 0x000fe20003800200 */
[----:B------:R-:W-:Y:S01]  /*160c0*/  IMAD.MOV.U32 R123, RZ, RZ, R22 ;  /* 0x000000ffff7b7224 */ /* 0x000fe200078e0016 */
[----:B------:R-:W-:Y:S01]  /*160d0*/  MOV R102, R149 ;  /* 0x0000009500667202 */ /* 0x000fe20000000f00 */
[----:B------:R-:W-:Y:S02]  /*160e0*/  IMAD.MOV.U32 R106, RZ, RZ, R157 ;  /* 0x000000ffff6a7224 */ /* 0x000fe400078e009d */
[----:B------:R-:W-:Y:S02]  /*160f0*/  IMAD.MOV.U32 R121, RZ, RZ, R155 ;  /* 0x000000ffff797224 */ /* 0x000fe400078e009b */
[----:B------:R-:W-:Y:S02]  /*16100*/  IMAD.MOV.U32 R104, RZ, RZ, R153 ;  /* 0x000000ffff687224 */ /* 0x000fe400078e0099 */
[----:B------:R-:W-:-:S02]  /*16110*/  IMAD.MOV.U32 R119, RZ, RZ, R151 ;  /* 0x000000ffff777224 */ /* 0x000fc400078e0097 */
[----:B------:R-:W-:Y:S02]  /*16120*/  IMAD.MOV.U32 R117, RZ, RZ, R147 ;  /* 0x000000ffff757224 */ /* 0x000fe400078e0093 */
[----:B------:R-:W-:Y:S02]  /*16130*/  IMAD.MOV.U32 R100, RZ, RZ, R145 ;  /* 0x000000ffff647224 */ /* 0x000fe400078e0091 */
[----:B------:R-:W-:Y:S02]  /*16140*/  IMAD.MOV.U32 R115, RZ, RZ, R133 ;  /* 0x000000ffff737224 */ /* 0x000fe400078e0085 */
[----:B0-----:R-:W-:Y:S02]  /*16150*/  IMAD.U32 R110, RZ, RZ, UR4 ;  /* 0x00000004ff6e7e24 */ /* 0x001fe4000f8e00ff */
[----:B------:R-:W-:Y:S02]  /*16160*/  IMAD.U32 R108, RZ, RZ, UR5 ;  /* 0x00000005ff6c7e24 */ /* 0x000fe4000f8e00ff */
        /* <DEDUP_REMOVED lines=14> */
[----:B------:R-:W-:-:S07]  /*16250*/  IMAD.MOV.U32 R92, RZ, RZ, R13 ;  /* 0x000000ffff5c7224 */ /* 0x000fce00078e000d */
.L_x_732:
[----:B------:R-:W0:Y:S01]  /*16260*/  I2F.U32.RP R0, R110 ;  /* 0x0000006e00007306 */ /* 0x000e220000209000 */
[----:B------:R-:W-:Y:S01]  /*16270*/  ISETP.NE.U32.AND P1, PT, R110, RZ, PT ;  /* 0x000000ff6e00720c */ /* 0x000fe20003f25070 */
[----:B------:R-:W-:Y:S06]  /*16280*/  BSSY.RELIABLE B1, `(.L_x_346) ;  /* 0x000003c000017945 */ /* 0x000fec0003800100 */
[----:B0-----:R-:W0:Y:S02]  /*16290*/  MUFU.RCP R0, R0 ;  /* 0x0000000000007308 */ /* 0x001e240000001000 */
[----:B0-----:R-:W-:-:S06]  /*162a0*/  VIADD R2, R0, 0xffffffe ;  /* 0x0ffffffe00027836 */ /* 0x001fcc0000000000 */
[----:B------:R0:W1:Y:S02]  /*162b0*/  F2I.FTZ.U32.TRUNC.NTZ R3, R2 ;  /* 0x0000000200037305 */ /* 0x000064000021f000 */
[----:B0-----:R-:W-:Y:S02]  /*162c0*/  IMAD.MOV.U32 R2, RZ, RZ, RZ ;  /* 0x000000ffff027224 */ /* 0x001fe400078e00ff */
[----:B-1----:R-:W-:-:S04]  /*162d0*/  IMAD.MOV R5, RZ, RZ, -R3 ;  /* 0x000000ffff057224 */ /* 0x002fc800078e0a03 */
[----:B------:R-:W-:-:S04]  /*162e0*/  IMAD R5, R5, R110, RZ ;  /* 0x0000006e05057224 */ /* 0x000fc800078e02ff */
        /* <DEDUP_REMOVED lines=9> */
[----:B------:R-:W-:-:S05]  /*16380*/  PRMT R0, R37, 0x9910, RZ ;  /* 0x0000991025007816 */ /* 0x000fca00000000ff */
[----:B------:R-:W-:-:S05]  /*16390*/  IMAD R0, R0, 0x39, RZ ;  /* 0x0000003900007824 */ /* 0x000fca00078e02ff */
[----:B------:R-:W-:-:S04]  /*163a0*/  LOP3.LUT R0, R0, 0xffff, RZ, 0xc0, !PT ;  /* 0x0000ffff00007812 */ /* 0x000fc800078ec0ff */
[----:B------:R-:W-:-:S04]  /*163b0*/  SHF.R.U32.HI R0, RZ, 0x9, R0 ;  /* 0x00000009ff007819 */ /* 0x000fc80000011600 */
[----:B------:R-:W-:-:S05]  /*163c0*/  PRMT R0, R0, 0x9910, RZ ;  /* 0x0000991000007816 */ /* 0x000fca00000000ff */
[----:B------:R-:W-:-:S04]  /*163d0*/  IMAD R0, R0, 0x9, RZ ;  /* 0x0000000900007824 */ /* 0x000fc800078e02ff */
[----:B------:R-:W-:-:S05]  /*163e0*/  IMAD.MOV R0, RZ, RZ, -R0 ;  /* 0x000000ffff007224 */ /* 0x000fca00078e0a00 */
[----:B------:R-:W-:-:S05]  /*163f0*/  PRMT R0, R0, 0x7710, RZ ;  /* 0x0000771000007816 */ /* 0x000fca00000000ff */
[----:B------:R-:W-:-:S05]  /*16400*/  IMAD.IADD R0, R37, 0x1, R0 ;  /* 0x0000000125007824 */ /* 0x000fca00078e0200 */
[----:B------:R-:W-:-:S04]  /*16410*/  LOP3.LUT R0, R0, 0xff, RZ, 0xc0, !PT ;  /* 0x000000ff00007812 */ /* 0x000fc800078ec0ff */
[----:B------:R-:W-:-:S13]  /*16420*/  ISETP.GT.U32.AND P0, PT, R0, 0x6, PT ;  /* 0x000000060000780c */ /* 0x000fda0003f04070 */
[----:B------:R-:W-:Y:S05]  /*16430*/  @P0 BRA `(.L_x_347) ;  /* 0x0000000000800947 */ /* 0x000fea0003800000 */
[C---:B------:R-:W-:Y:S01]  /*16440*/  ISETP.GT.U32.AND P0, PT, R0.reuse, 0xffff, PT ;  /* 0x0000ffff0000780c */ /* 0x040fe20003f04070 */
[----:B------:R-:W-:Y:S01]  /*16450*/  IMAD.MOV.U32 R3, RZ, RZ, 0x1 ;  /* 0x00000001ff037424 */ /* 0x000fe200078e00ff */
[----:B------:R-:W-:Y:S01]  /*16460*/  MOV R125, R96 ;  /* 0x00000060007d7202 */ /* 0x000fe20000000f00 */
[----:B------:R-:W-:Y:S01]  /*16470*/  IMAD.MOV.U32 R22, RZ, RZ, R123 ;  /* 0x000000ffff167224 */ /* 0x000fe200078e007b */
[----:B------:R-:W-:Y:S01]  /*16480*/  SEL R0, R0, 0xffff, !P0 ;  /* 0x0000ffff00007807 */ /* 0x000fe20004000000 */
[----:B------:R-:W-:Y:S02]  /*16490*/  IMAD.MOV.U32 R157, RZ, RZ, R106 ;  /* 0x000000ffff9d7224 */ /* 0x000fe400078e006a */
[----:B------:R-:W-:Y:S01]  /*164a0*/  IMAD.MOV.U32 R155, RZ, RZ, R121 ;  /* 0x000000ffff9b7224 */ /* 0x000fe200078e0079 */
[----:B------:R-:W-:Y:S01]  /*164b0*/  LOP3.LUT R0, R0, 0xffff, RZ, 0xc0, !PT ;  /* 0x0000ffff00007812 */ /* 0x000fe200078ec0ff */
[----:B------:R-:W-:Y:S02]  /*164c0*/  IMAD.MOV.U32 R153, RZ, RZ, R104 ;  /* 0x000000ffff997224 */ /* 0x000fe400078e0068 */
[----:B------:R-:W-:Y:S01]  /*164d0*/  IMAD.MOV.U32 R151, RZ, RZ, R119 ;  /* 0x000000ffff977224 */ /* 0x000fe200078e0077 */
[----:B------:R-:W-:Y:S01]  /*164e0*/  SHF.L.U32 R0, R3, R0, RZ ;  /* 0x0000000003007219 */ /* 0x000fe200000006ff */
[----:B------:R-:W-:-:S02]  /*164f0*/  IMAD.MOV.U32 R149, RZ, RZ, R102 ;  /* 0x000000ffff957224 */ /* 0x000fc400078e0066 */
[----:B------:R-:W-:Y:S01]  /*16500*/  IMAD.MOV.U32 R147, RZ, RZ, R117 ;  /* 0x000000ffff937224 */ /* 0x000fe200078e0075 */
[----:B------:R-:W-:Y:S01]  /*16510*/  LOP3.LUT P0, RZ, R0, 0x49, RZ, 0xc0, !PT ;  /* 0x0000004900ff7812 */ /* 0x000fe2000780c0ff */
[----:B------:R-:W-:Y:S02]  /*16520*/  IMAD.MOV.U32 R145, RZ, RZ, R100 ;  /* 0x000000ffff917224 */ /* 0x000fe400078e0064 */
[----:B------:R-:W-:Y:S02]  /*16530*/  IMAD.MOV.U32 R133, RZ, RZ, R115 ;  /* 0x000000ffff857224 */ /* 0x000fe400078e0073 */
[----:B------:R-:W-:Y:S02]  /*16540*/  IMAD.MOV.U32 R135, RZ, RZ, R113 ;  /* 0x000000ffff877224 */ /* 0x000fe400078e0071 */
[----:B------:R-:W-:Y:S02]  /*16550*/  IMAD.MOV.U32 R137, RZ, RZ, R111 ;  /* 0x000000ffff897224 */ /* 0x000fe400078e006f */
[----:B------:R-:W-:-:S02]  /*16560*/  IMAD.MOV.U32 R139, RZ, RZ, R109 ;  /* 0x000000ffff8b7224 */ /* 0x000fc400078e006d */
[----:B------:R-:W-:Y:S02]  /*16570*/  IMAD.MOV.U32 R141, RZ, RZ, R107 ;  /* 0x000000ffff8d7224 */ /* 0x000fe400078e006b */
[----:B------:R-:W-:Y:S05]  /*16580*/  @P0 BREAK.RELIABLE B1 ;  /* 0x0000000000010942 */ /* 0x000fea0003800100 */
        /* <DEDUP_REMOVED lines=9> */
[----:B------:R-:W-:Y:S01]  /*16620*/  IMAD.MOV.U32 R13, RZ, RZ, R92 ;  /* 0x000000ffff0d7224 */ /* 0x000fe200078e005c */
[----:B------:R-:W-:Y:S06]  /*16630*/  @P0 BRA `(.L_x_348) ;  /* 0x0000034400840947 */ /* 0x000fec0003800000 */
.L_x_347:
[----:B------:R-:W-:Y:S05]  /*16640*/  BSYNC.RELIABLE B1 ;  /* 0x0000000000017941 */ /* 0x000fea0003800100 */
.L_x_346:
[----:B------:R-:W-:Y:S01]  /*16650*/  IMAD.MOV.U32 R12, RZ, RZ, 0x12 ;  /* 0x00000012ff0c7424 */ /* 0x000fe200078e00ff */
[----:B------:R-:W-:Y:S01]  /*16660*/  CS2R R32, SRZ ;  /* 0x0000000000207805 */ /* 0x000fe2000001ff00 */
[----:B------:R-:W-:Y:S01]  /*16670*/  IMAD.MOV.U32 R13, RZ, RZ, 0x0 ;  /* 0x00000000ff0d7424 */ /* 0x000fe200078e00ff */
[----:B------:R-:W-:Y:S01]  /*16680*/  ISETP.GE.U32.AND P0, PT, R110, 0x3, PT ;  /* 0x000000036e00780c */ /* 0x000fe20003f06070 */
[----:B------:R-:W-:Y:S01]  /*16690*/  IMAD.MOV.U32 R14, RZ, RZ, 0x15 ;  /* 0x00000015ff0e7424 */ /* 0x000fe200078e00ff */
[----:B------:R-:W-:Y:S01]  /*166a0*/  BSSY.RECONVERGENT B1, `(.L_x_349) ;  /* 0x0000270000017945 */ /* 0x000fe20003800200 */
[----:B------:R-:W-:Y:S01]  /*166b0*/  IMAD.MOV.U32 R15, RZ, RZ, 0x0 ;  /* 0x00000000ff0f7424 */ /* 0x000fe200078e00ff */
[----:B------:R-:W-:Y:S01]  /*166c0*/  ISETP.GE.U32.AND.EX P0, PT, R108, RZ, PT, P0 ;  /* 0x000000ff6c00720c */ /* 0x000fe20003f06100 */
[----:B------:R-:W-:Y:S02]  /*166d0*/  IMAD.MOV.U32 R34, RZ, RZ, 0x3 ;  /* 0x00000003ff227424 */ /* 0x000fe400078e00ff */
[----:B------:R-:W-:Y:S01]  /*166e0*/  IMAD.MOV.U32 R35, RZ, RZ, 0x0 ;  /* 0x00000000ff237424 */ /* 0x000fe200078e00ff */
[----:B------:R0:W-:Y:S01]  /*166f0*/  STL.128 [R1+0x30], R12 ;  /* 0x0000300c01007387 */ /* 0x0001e20000100c00 */
[----:B------:R-:W-:-:S02]  /*16700*/  IMAD.MOV.U32 R8, RZ, RZ, 0xc ;  /* 0x0000000cff087424 */ /* 0x000fc400078e00ff */
[----:B------:R-:W-:Y:S01]  /*16710*/  IMAD.MOV.U32 R9, RZ, RZ, 0x0 ;  /* 0x00000000ff097424 */ /* 0x000fe200078e00ff */
[----:B------:R-:W-:Y:S01]  /*16720*/  STL.128 [R1], R32 ;  /* 0x0000002001007387 */ /* 0x000fe20000100c00 */
[----:B------:R-:W-:Y:S02]  /*16730*/  IMAD.MOV.U32 R10, RZ, RZ, 0xf ;  /* 0x0000000fff0a7424 */ /* 0x000fe400078e00ff */
[----:B------:R-:W-:Y:S02]  /*16740*/  IMAD.MOV.U32 R11, RZ, RZ, 0x0 ;  /* 0x00000000ff0b7424 */ /* 0x000fe400078e00ff */
[----:B------:R-:W-:Y:S02]  /*16750*/  IMAD.MOV.U32 R16, RZ, RZ, 0x18 ;  /* 0x00000018ff107424 */ /* 0x000fe400078e00ff */
[----:B------:R-:W-:Y:S01]  /*16760*/  IMAD.MOV.U32 R17, RZ, RZ, 0x0 ;  /* 0x00000000ff117424 */ /* 0x000fe200078e00ff */
[----:B------:R1:W-:Y:S01]  /*16770*/  STL.128 [R1+0x20], R8 ;  /* 0x0000200801007387 */ /* 0x0003e20000100c00 */
[----:B------:R-:W-:-:S02]  /*16780*/  IMAD.MOV.U32 R18, RZ, RZ, 0x1b ;  /* 0x0000001bff127424 */ /* 0x000fc400078e00ff */
[----:B------:R-:W-:Y:S02]  /*16790*/  IMAD.MOV.U32 R19, RZ, RZ, 0x0 ;  /* 0x00000000ff137424 */ /* 0x000fe400078e00ff */
[----:B0-----:R-:W-:Y:S02]  /*167a0*/  HFMA2 R12, -RZ, RZ, 0, 3.5762786865234375e-06 ;  /* 0x0000003cff0c7431 */ /* 0x001fe400000001ff */
[----:B------:R-:W-:Y:S02]  /*167b0*/  IMAD.MOV.U32 R20, RZ, RZ, 0x1e ;  /* 0x0000001eff147424 */ /* 0x000fe400078e00ff */
[----:B------:R-:W-:Y:S01]  /*167c0*/  IMAD.MOV.U32 R21, RZ, RZ, 0x0 ;  /* 0x00000000ff157424 */ /* 0x000fe200078e00ff */
[----:B------:R0:W-:Y:S01]  /*167d0*/  STL.128 [R1+0x40], R16 ;  /* 0x0000401001007387 */ /* 0x0001e20000100c00 */
[----:B------:R-:W-:Y:S02]  /*167e0*/  IMAD.MOV.U32 R22, RZ, RZ, 0x21 ;  /* 0x00000021ff167424 */ /* 0x000fe400078e00ff */
[----:B------:R-:W-:-:S02]  /*167f0*/  IMAD.MOV.U32 R23, RZ, RZ, 0x0 ;  /* 0x00000000ff177424 */ /* 0x000fc400078e00ff */
[----:B------:R-:W-:Y:S02]  /*16800*/  IMAD.MOV.U32 R24, RZ, RZ, 0x24 ;  /* 0x00000024ff187424 */ /* 0x000fe400078e00ff */
[----:B------:R-:W-:Y:S01]  /*16810*/  IMAD.MOV.U32 R25, RZ, RZ, 0x0 ;  /* 0x00000000ff197424 */ /* 0x000fe200078e00ff */
[----:B------:R2:W-:Y:S01]  /*16820*/  STL.128 [R1+0x50], R20 ;  /* 0x0000501401007387 */ /* 0x0005e20000100c00 */
[----:B------:R-:W-:Y:S02]  /*16830*/  IMAD.MOV.U32 R26, RZ, RZ, 0x27 ;  /* 0x00000027ff1a7424 */ /* 0x000fe400078e00ff */
[----:B------:R-:W-:Y:S02]  /*16840*/  IMAD.MOV.U32 R27, RZ, RZ, 0x0 ;  /* 0x00000000ff1b7424 */ /* 0x000fe400078e00ff */
[----:B------:R-:W-:Y:S02]  /*16850*/  IMAD.MOV.U32 R28, RZ, RZ, 0x2a ;  /* 0x0000002aff1c7424 */ /* 0x000fe400078e00ff */
[----:B------:R-:W-:Y:S01]  /*16860*/  IMAD.MOV.U32 R29, RZ, RZ, 0x0 ;  /* 0x00000000ff1d7424 */ /* 0x000fe200078e00ff */
[----:B------:R-:W-:Y:S01]  /*16870*/  STL.128 [R1+0x60], R24 ;  /* 0x0000601801007387 */ /* 0x000fe20000100c00 */
[----:B------:R-:W-:-:S02]  /*16880*/  IMAD.MOV.U32 R30, RZ, RZ, 0x2d ;  /* 0x0000002dff1e7424 */ /* 0x000fc400078e00ff */
[----:B------:R-:W-:Y:S02]  /*16890*/  IMAD.MOV.U32 R31, RZ, RZ, 0x0 ;  /* 0x00000000ff1f7424 */ /* 0x000fe400078e00ff */
[----:B-1----:R-:W-:Y:S02]  /*168a0*/  IMAD.MOV.U32 R8, RZ, RZ, 0x36 ;  /* 0x00000036ff087424 */ /* 0x002fe400078e00ff */
[----:B------:R-:W-:Y:S01]  /*168b0*/  IMAD.MOV.U32 R10, RZ, RZ, 0x39 ;  /* 0x00000039ff0a7424 */ /* 0x000fe200078e00ff */
[----:B------:R-:W-:Y:S01]  /*168c0*/  STL.128 [R1+0x70], R28 ;  /* 0x0000701c01007387 */ /* 0x000fe20000100c00 */
[----:B------:R-:W-:Y:S02]  /*168d0*/  IMAD.MOV.U32 R14, RZ, RZ, 0x3f ;  /* 0x0000003fff0e7424 */ /* 0x000fe400078e00ff */
[----:B------:R-:W-:Y:S01]  /*168e0*/  IMAD.MOV.U32 R32, RZ, RZ, 0x42 ;  /* 0x00000042ff207424 */ /* 0x000fe200078e00ff */
[----:B------:R-:W-:Y:S01]  /*168f0*/  STL.128 [R1+0x90], R8 ;  /* 0x0000900801007387 */ /* 0x000fe20000100c00 */
[----:B------:R-:W-:-:S02]  /*16900*/  IMAD.MOV.U32 R33, RZ, RZ, 0x0 ;  /* 0x00000000ff217424 */ /* 0x000fc400078e00ff */
[----:B------:R-:W-:Y:S01]  /*16910*/  IMAD.MOV.U32 R34, RZ, RZ, 0x45 ;  /* 0x00000045ff227424 */ /* 0x000fe200078e00ff */
[----:B------:R-:W-:Y:S01]  /*16920*/  STL.128 [R1+0xa0], R12 ;  /* 0x0000a00c01007387 */ /* 0x000fe20000100c00 */
[----:B0-----:R-:W-:Y:S02]  /*16930*/  IMAD.MOV.U32 R16, RZ, RZ, 0x48 ;  /* 0x00000048ff107424 */ /* 0x001fe400078e00ff */
[----:B------:R-:W-:Y:S01]  /*16940*/  IMAD.MOV.U32 R18, RZ, RZ, 0x4b ;  /* 0x0000004bff127424 */ /* 0x000fe200078e00ff */
[----:B------:R-:W-:Y:S01]  /*16950*/  STL.128 [R1+0xb0], R32 ;  /* 0x0000b02001007387 */ /* 0x000fe20000100c00 */
[----:B--2---:R-:W-:Y:S02]  /*16960*/  IMAD.MOV.U32 R20, RZ, RZ, 0x4e ;  /* 0x0000004eff147424 */ /* 0x004fe400078e00ff */
[----:B------:R-:W-:Y:S01]  /*16970*/  IMAD.MOV.U32 R22, RZ, RZ, 0x51 ;  /* 0x00000051ff167424 */ /* 0x000fe200078e00ff */
[----:B------:R-:W-:Y:S01]  /*16980*/  STL.128 [R1+0xc0], R16 ;  /* 0x0000c01001007387 */ /* 0x000fe20000100c00 */
[----:B------:R-:W-:-:S02]  /*16990*/  IMAD.MOV.U32 R4, RZ, RZ, 0x6 ;  /* 0x00000006ff047424 */ /* 0x000fc400078e00ff */
[----:B------:R-:W-:Y:S01]  /*169a0*/  IMAD.MOV.U32 R5, RZ, RZ, 0x0 ;  /* 0x00000000ff057424 */ /* 0x000fe200078e00ff */
[----:B------:R-:W-:Y:S01]  /*169b0*/  STL.128 [R1+0xd0], R20 ;  /* 0x0000d01401007387 */ /* 0x000fe20000100c00 */
[----:B------:R-:W-:Y:S02]  /*169c0*/  IMAD.MOV.U32 R6, RZ, RZ, 0x9 ;  /* 0x00000009ff067424 */ /* 0x000fe400078e00ff */
[----:B------:R-:W-:Y:S02]  /*169d0*/  IMAD.MOV.U32 R7, RZ, RZ, 0x0 ;  /* 0x00000000ff077424 */ /* 0x000fe400078e00ff */
[----:B------:R-:W-:Y:S02]  /*169e0*/  IMAD.MOV.U32 R3, RZ, RZ, RZ ;  /* 0x000000ffff037224 */ /* 0x000fe400078e00ff */
[----:B------:R-:W-:Y:S01]  /*169f0*/  IMAD.MOV.U32 R91, RZ, RZ, -0x1 ;  /* 0xffffffffff5b7424 */ /* 0x000fe200078e00ff */
[----:B------:R0:W-:Y:S01]  /*16a00*/  STL.128 [R1+0x10], R4 ;  /* 0x0000100401007387 */ /* 0x0001e20000100c00 */
[----:B------:R-:W-:-:S02]  /*16a10*/  IMAD.MOV.U32 R90, RZ, RZ, -0x1 ;  /* 0xffffffffff5a7424 */ /* 0x000fc400078e00ff */
[----:B0-----:R-:W-:Y:S02]  /*16a20*/  IMAD.MOV.U32 R4, RZ, RZ, 0x30 ;  /* 0x00000030ff047424 */ /* 0x001fe400078e00ff */
[----:B------:R-:W-:-:S05]  /*16a30*/  IMAD.MOV.U32 R6, RZ, RZ, 0x33 ;  /* 0x00000033ff067424 */ /* 0x000fca00078e00ff */
[----:B------:R0:W-:Y:S02]  /*16a40*/  STL.128 [R1+0x80], R4 ;  /* 0x0000800401007387 */ /* 0x0001e40000100c00 */
[----:B0-----:R-:W-:Y:S01]  /*16a50*/  IMAD.MOV.U32 R5, RZ, RZ, RZ ;  /* 0x000000ffff057224 */ /* 0x001fe200078e00ff */
[----:B------:R-:W-:Y:S06]  /*16a60*/  @!P0 BRA `(.L_x_350) ;  /* 0x0000002000cc8947 */ /* 0x000fec0003800000 */
[----:B------:R-:W-:Y:S01]  /*16a70*/  LOP3.LUT R3, R110, 0xff, RZ, 0xc0, !PT ;  /* 0x000000ff6e037812 */ /* 0x000fe200078ec0ff */
[----:B------:R-:W-:Y:S01]  /*16a80*/  BSSY.RECONVERGENT B3, `(.L_x_351) ;  /* 0x0000122000037945 */ /* 0x000fe20003800200 */
[----:B------:R-:W-:Y:S01]  /*16a90*/  IADD3 R25, P1, PT, -R37, R110, RZ ;  /* 0x0000006e25197210 */ /* 0x000fe20007f3e1ff */
[----:B------:R-:W-:Y:S01]  /*16aa0*/  IMAD.MOV.U32 R91, RZ, RZ, -0x1 ;  /* 0xffffffffff5b7424 */ /* 0x000fe200078e00ff */
[C---:B------:R-:W-:Y:S01]  /*16ab0*/  ISETP.GE.U32.AND P0, PT, R3.reuse, 0x30, PT ;  /* 0x000000300300780c */ /* 0x040fe20003f06070 */
[----:B------:R-:W-:Y:S01]  /*16ac0*/  IMAD R0, R3, 0xab, RZ ;  /* 0x000000ab03007824 */ /* 0x000fe200078e02ff */
[----:B------:R-:W-:Y:S01]  /*16ad0*/  IADD3.X R7, PT, PT, R108, -0x1, RZ, P1, !PT ;  /* 0xffffffff6c077810 */ /* 0x000fe20000ffe4ff */
[----:B------:R-:W-:Y:S02]  /*16ae0*/  IMAD.MOV.U32 R90, RZ, RZ, -0x1 ;  /* 0xffffffffff5a7424 */ /* 0x000fe400078e00ff */
[----:B------:R-:W-:Y:S01]  /*16af0*/  IMAD.MOV.U32 R3, RZ, RZ, RZ ;  /* 0x000000ffff037224 */ /* 0x000fe200078e00ff */
[----:B------:R-:W-:Y:S01]  /*16b00*/  SHF.R.U32.HI R0, RZ, 0x9, R0 ;  /* 0x00000009ff007819 */ /* 0x000fe20000011600 */
[----:B------:R-:W-:-:S03]  /*16b10*/  IMAD.MOV.U32 R5, RZ, RZ, RZ ;  /* 0x000000ffff057224 */ /* 0x000fc600078e00ff */
[----:B------:R-:W-:-:S04]  /*16b20*/  VIMNMX.U16x2 R0, PT, PT, R0, 0x10001, !PT ;  /* 0x0001000100007848 */ /* 0x000fc80007fe0200 */
[----:B------:R-:W-:Y:S01]  /*16b30*/  PRMT R2, R0, 0x7610, R2 ;  /* 0x0000761000027816 */ /* 0x000fe20000000002 */
[----:B------:R-:W-:-:S03]  /*16b40*/  IMAD.MOV.U32 R0, RZ, RZ, RZ ;  /* 0x000000ffff007224 */ /* 0x000fc600078e00ff */
[----:B------:R-:W-:-:S04]  /*16b50*/  LOP3.LUT R2, R2, 0xffff, RZ, 0xc0, !PT ;  /* 0x0000ffff02027812 */ /* 0x000fc800078ec0ff */
[----:B------:R-:W-:-:S04]  /*16b60*/  LOP3.LUT R48, R2, 0xf, RZ, 0xc0, !PT ;  /* 0x0000000f02307812 */ /* 0x000fc800078ec0ff */
[----:B------:R-:W-:Y:S01]  /*16b70*/  ISETP.NE.AND P4, PT, R48, RZ, PT ;  /* 0x000000ff3000720c */ /* 0x000fe20003f85270 */
[----:B------:R-:W-:-:S12]  /*16b80*/  @!P0 BRA `(.L_x_352) ;  /* 0x0000001000448947 */ /* 0x000fd80003800000 */
[----:B------:R-:W-:Y:S01]  /*16b90*/  LOP3.LUT R0, R2, 0x70, RZ, 0xc0, !PT ;  /* 0x0000007002007812 */ /* 0x000fe200078ec0ff */
[----:B------:R-:W-:Y:S01]  /*16ba0*/  IMAD.MOV.U32 R91, RZ, RZ, -0x1 ;  /* 0xffffffffff5b7424 */ /* 0x000fe200078e00ff */
[----:B------:R-:W-:Y:S01]  /*16bb0*/  CS2R R4, SRZ ;  /* 0x0000000000047805 */ /* 0x000fe2000001ff00 */
[----:B------:R-:W-:Y:S02]  /*16bc0*/  IMAD.MOV.U32 R90, RZ, RZ, -0x1 ;  /* 0xffffffffff5a7424 */ /* 0x000fe400078e00ff */
[----:B------:R-:W-:-:S07]  /*16bd0*/  IMAD.MOV.U32 R3, RZ, RZ, RZ ;  /* 0x000000ffff037224 */ /* 0x000fce00078e00ff */
.L_x_353:
[----:B------:R-:W-:-:S05]  /*16be0*/  IMAD R6, R4, 0x8, R1 ;  /* 0x0000000804067824 */ /* 0x000fca00078e0201 */
[----:B------:R-:W2:Y:S04]  /*16bf0*/  LDL.128 R44, [R6] ;  /* 0x00000000062c7983 */ /* 0x000ea80000100c00 */
[----:B------:R-:W3:Y:S04]  /*16c00*/  LDL.128 R40, [R6+0x10] ;  /* 0x0000100006287983 */ /* 0x000ee80000100c00 */
[----:B------:R-:W4:Y:S04]  /*16c10*/  LDL.128 R32, [R6+0x20] ;  /* 0x0000200006207983 */ /* 0x000f280000100c00 */
[----:B------:R-:W5:Y:S04]  /*16c20*/  LDL.128 R28, [R6+0x30] ;  /* 0x00003000061c7983 */ /* 0x000f680000100c00 */
[----:B------:R-:W5:Y:S04]  /*16c30*/  LDL.128 R20, [R6+0x40] ;  /* 0x0000400006147983 */ /* 0x000f680000100c00 */
[----:B------:R-:W5:Y:S04]  /*16c40*/  LDL.128 R16, [R6+0x50] ;  /* 0x0000500006107983 */ /* 0x000f680000100c00 */
[----:B------:R-:W5:Y:S04]  /*16c50*/  LDL.128 R12, [R6+0x60] ;  /* 0x00006000060c7983 */ /* 0x000f680000100c00 */
[----:B------:R0:W5:Y:S01]  /*16c60*/  LDL.128 R8, [R6+0x70] ;  /* 0x0000700006087983 */ /* 0x0001620000100c00 */
[----:B------:R-:W-:Y:S01]  /*16c70*/  VIADD R4, R4, 0x10 ;  /* 0x0000001004047836 */ /* 0x000fe20000000000 */
[----:B--2---:R-:W-:-:S02]  /*16c80*/  IADD3 R49, P2, PT, R37, -R44, RZ ;  /* 0x8000002c25317210 */ /* 0x004fc40007f5e0ff */
[-C--:B------:R-:W-:Y:S02]  /*16c90*/  IADD3 R24, P5, PT, R44, R25.reuse, RZ ;  /* 0x000000192c187210 */ /* 0x080fe40007fbe0ff */
[----:B------:R-:W-:Y:S01]  /*16ca0*/  IADD3 R27, P1, PT, R37, -R46, RZ ;  /* 0x8000002e251b7210 */ /* 0x000fe20007f3e0ff */
[----:B------:R-:W-:Y:S01]  /*16cb0*/  IMAD.X R38, RZ, RZ, ~R45, P2 ;  /* 0x000000ffff267224 */ /* 0x000fe200010e0e2d */
[----:B------:R-:W-:Y:S01]  /*16cc0*/  ISETP.LT.U32.AND P0, PT, R49, R24, PT ;  /* 0x000000183100720c */ /* 0x000fe20003f01070 */
[----:B------:R-:W-:Y:S01]  /*16cd0*/  IMAD.X R55, R45, 0x1, R7, P5 ;  /* 0x000000012d377824 */ /* 0x000fe200028e0607 */
[----:B------:R-:W-:Y:S01]  /*16ce0*/  IADD3 R26, P3, PT, R46, R25, RZ ;  /* 0x000000192e1a7210 */ /* 0x000fe20007f7e0ff */
[----:B------:R-:W-:-:S03]  /*16cf0*/  IMAD.X R39, RZ, RZ, ~R47, P1 ;  /* 0x000000ffff277224 */ /* 0x000fc600008e0e2f */
[CC--:B------:R-:W-:Y:S01]  /*16d00*/  ISETP.LT.U32.AND.EX P0, PT, R38.reuse, R55.reuse, PT, P0 ;  /* 0x000000372600720c */ /* 0x0c0fe20003f01100 */
[----:B------:R-:W-:Y:S01]  /*16d10*/  IMAD.X R36, R47, 0x1, R7, P3 ;  /* 0x000000012f247824 */ /* 0x000fe200018e0607 */
[----:B------:R-:W-:Y:S02]  /*16d20*/  ISETP.LT.U32.AND P2, PT, R27, R26, PT ;  /* 0x0000001a1b00720c */ /* 0x000fe40003f41070 */
[----:B------:R-:W-:Y:S02]  /*16d30*/  SEL R24, R49, R24, P0 ;  /* 0x0000001831187207 */ /* 0x000fe40000000000 */
[----:B------:R-:W-:Y:S02]  /*16d40*/  SEL R55, R38, R55, P0 ;  /* 0x0000003726377207 */ /* 0x000fe40000000000 */
[----:B------:R-:W-:Y:S02]  /*16d50*/  ISETP.LT.U32.AND P1, PT, R24, R91, PT ;  /* 0x0000005b1800720c */ /* 0x000fe40003f21070 */
[----:B------:R-:W-:-:S02]  /*16d60*/  ISETP.LT.U32.AND.EX P2, PT, R39, R36, PT, P2 ;  /* 0x000000242700720c */ /* 0x000fc40003f41120 */
[----:B------:R-:W-:Y:S02]  /*16d70*/  ISETP.LT.U32.AND.EX P1, PT, R55, R90, PT, P1 ;  /* 0x0000005a3700720c */ /* 0x000fe40003f21110 */
[----:B------:R-:W-:Y:S02]  /*16d80*/  SEL R26, R27, R26, P2 ;  /* 0x0000001a1b1a7207 */ /* 0x000fe40001000000 */
[----:B------:R-:W-:Y:S02]  /*16d90*/  SEL R36, R39, R36, P2 ;  /* 0x0000002427247207 */ /* 0x000fe40001000000 */
[----:B---3--:R-:W-:Y:S02]  /*16da0*/  IADD3 R27, P2, PT, R37, -R40, RZ ;  /* 0x80000028251b7210 */ /* 0x008fe40007f5e0ff */
[----:B------:R-:W-:Y:S02]  /*16db0*/  ISETP.GE.U32.AND P0, PT, R24, R91, PT ;  /* 0x0000005b1800720c */ /* 0x000fe40003f06070 */
[----:B0-----:R-:W-:Y:S01]  /*16dc0*/  IADD3 R6, P3, PT, R40, R25, RZ ;  /* 0x0000001928067210 */ /* 0x001fe20007f7e0ff */
[----:B------:R-:W-:Y:S01]  /*16dd0*/  IMAD.X R49, RZ, RZ, ~R41, P2 ;  /* 0x000000ffff317224 */ /* 0x000fe200010e0e29 */
[----:B------:R-:W-:-:S02]  /*16de0*/  SEL R91, R24, R91, P1 ;  /* 0x0000005b185b7207 */ /* 0x000fc40000800000 */
[-C--:B------:R-:W-:Y:S01]  /*16df0*/  ISETP.GE.U32.AND.EX P0, PT, R55, R90.reuse, PT, P0 ;  /* 0x0000005a3700720c */ /* 0x080fe20003f06100 */
[----:B------:R-:W-:Y:S01]  /*16e00*/  IMAD.X R24, R41, 0x1, R7, P3 ;  /* 0x0000000129187824 */ /* 0x000fe200018e0607 */
[----:B------:R-:W-:Y:S02]  /*16e10*/  SEL R55, R55, R90, P1 ;  /* 0x0000005a37377207 */ /* 0x000fe40000800000 */
[----:B------:R-:W-:Y:S02]  /*16e20*/  ISETP.LT.U32.AND P2, PT, R26, R91, PT ;  /* 0x0000005b1a00720c */ /* 0x000fe40003f41070 */
[----:B------:R-:W-:Y:S02]  /*16e30*/  ISETP.LT.U32.AND P1, PT, R27, R6, PT ;  /* 0x000000061b00720c */ /* 0x000fe40003f21070 */
[----:B------:R-:W-:Y:S02]  /*16e40*/  SEL R51, R44, R3, !P0 ;  /* 0x000000032c337207 */ /* 0x000fe40004000000 */
[----:B------:R-:W-:-:S02]  /*16e50*/  SEL R53, R45, R5, !P0 ;  /* 0x000000052d357207 */ /* 0x000fc40004000000 */
[----:B------:R-:W-:Y:S02]  /*16e60*/  ISETP.LT.U32.AND.EX P0, PT, R36, R55, PT, P2 ;  /* 0x000000372400720c */ /* 0x000fe40003f01120 */
[----:B------:R-:W-:Y:S02]  /*16e70*/  ISETP.LT.U32.AND.EX P2, PT, R49, R24, PT, P1 ;  /* 0x000000183100720c */ /* 0x000fe40003f41110 */
[----:B------:R-:W-:Y:S02]  /*16e80*/  IADD3 R3, P5, PT, R37, -R42, RZ ;  /* 0x8000002a25037210 */ /* 0x000fe40007fbe0ff */
[----:B------:R-:W-:Y:S02]  /*16e90*/  IADD3 R38, P6, PT, R42, R25, RZ ;  /* 0x000000192a267210 */ /* 0x000fe40007fde0ff */
[CC--:B------:R-:W-:Y:S02]  /*16ea0*/  ISETP.GE.U32.AND P1, PT, R26.reuse, R91.reuse, PT ;  /* 0x0000005b1a00720c */ /* 0x0c0fe40003f26070 */
[----:B------:R-:W-:Y:S01]  /*16eb0*/  SEL R26, R26, R91, P0 ;  /* 0x0000005b1a1a7207 */ /* 0x000fe20000000000 */
[----:B------:R-:W-:Y:S01]  /*16ec0*/  IMAD.X R39, R43, 0x1, R7, P6 ;  /* 0x000000012b277824 */ /* 0x000fe200030e0607 */
[----:B------:R-:W-:Y:S01]  /*16ed0*/  SEL R5, R27, R6, P2 ;  /* 0x000000061b057207 */ /* 0x000fe20001000000 */
[----:B------:R-:W-:Y:S01]  /*16ee0*/  IMAD.X R6, RZ, RZ, ~R43, P5 ;  /* 0x000000ffff067224 */ /* 0x000fe200028e0e2b */
[----:B------:R-:W-:-:S02]  /*16ef0*/  SEL R27, R36, R55, P0 ;  /* 0x00000037241b7207 */ /* 0x000fc40000000000 */
[----:B------:R-:W-:Y:S02]  /*16f00*/  ISETP.LT.U32.AND P3, PT, R3, R38, PT ;  /* 0x000000260300720c */ /* 0x000fe40003f61070 */
[----:B------:R-:W-:Y:S02]  /*16f10*/  ISETP.GE.U32.AND.EX P1, PT, R36, R55, PT, P1 ;  /* 0x000000372400720c */ /* 0x000fe40003f26110 */
[----:B------:R-:W-:Y:S02]  /*16f20*/  SEL R24, R49, R24, P2 ;  /* 0x0000001831187207 */ /* 0x000fe40001000000 */
[CC--:B------:R-:W-:Y:S02]  /*16f30*/  ISETP.GE.U32.AND P0, PT, R5.reuse, R26.reuse, PT ;  /* 0x0000001a0500720c */ /* 0x0c0fe40003f06070 */
[----:B------:R-:W-:Y:S02]  /*16f40*/  ISETP.LT.U32.AND P2, PT, R5, R26, PT ;  /* 0x0000001a0500720c */ /* 0x000fe40003f41070 */
[----:B------:R-:W-:-:S02]  /*16f50*/  ISETP.LT.U32.AND.EX P3, PT, R6, R39, PT, P3 ;  /* 0x000000270600720c */ /* 0x000fc40003f61130 */
[----:B------:R-:W-:Y:S02]  /*16f60*/  SEL R45, R46, R51, !P1 ;  /* 0x000000332e2d7207 */ /* 0x000fe40004800000 */
[----:B------:R-:W-:Y:S02]  /*16f70*/  SEL R47, R47, R53, !P1 ;  /* 0x000000352f2f7207 */ /* 0x000fe40004800000 */
[CC--:B------:R-:W-:Y:S02]  /*16f80*/  ISETP.GE.U32.AND.EX P0, PT, R24.reuse, R27.reuse, PT, P0 ;  /* 0x0000001b1800720c */ /* 0x0c0fe40003f06100 */
[----:B------:R-:W-:Y:S02]  /*16f90*/  ISETP.LT.U32.AND.EX P1, PT, R24, R27, PT, P2 ;  /* 0x0000001b1800720c */ /* 0x000fe40003f21120 */
[----:B------:R-:W-:Y:S02]  /*16fa0*/  SEL R38, R3, R38, P3 ;  /* 0x0000002603267207 */ /* 0x000fe40001800000 */
[----:B------:R-:W-:-:S02]  /*16fb0*/  SEL R45, R40, R45, !P0 ;  /* 0x0000002d282d7207 */ /* 0x000fc40004000000 */
[----:B------:R-:W-:Y:S02]  /*16fc0*/  SEL R39, R6, R39, P3 ;  /* 0x0000002706277207 */ /* 0x000fe40001800000 */
[----:B------:R-:W-:Y:S02]  /*16fd0*/  SEL R3, R5, R26, P1 ;  /* 0x0000001a05037207 */ /* 0x000fe40000800000 */
[----:B------:R-:W-:Y:S02]  /*16fe0*/  SEL R40, R24, R27, P1 ;  /* 0x0000001b18287207 */ /* 0x000fe40000800000 */
[----:B----4-:R-:W-:Y:S02]  /*16ff0*/  IADD3 R24, P1, PT, R37, -R32, RZ ;  /* 0x8000002025187210 */ /* 0x010fe40007f3e0ff */
[----:B------:R-:W-:Y:S02]  /*17000*/  IADD3 R5, P3, PT, R32, R25, RZ ;  /* 0x0000001920057210 */ /* 0x000fe40007f7e0ff */
[----:B------:R-:W-:Y:S01]  /*17010*/  SEL R47, R41, R47, !P0 ;  /* 0x0000002f292f7207 */ /* 0x000fe20004000000 */
[----:B------:R-:W-:Y:S01]  /*17020*/  IMAD.X R27, RZ, RZ, ~R33, P1 ;  /* 0x000000ffff1b7224 */ /* 0x000fe200008e0e21 */
[----:B------:R-:W-:Y:S01]  /*17030*/  ISETP.LT.U32.AND P0, PT, R38, R3, PT ;  /* 0x000000032600720c */ /* 0x000fe20003f01070 */
[----:B------:R-:W-:Y:S01]  /*17040*/  IMAD.X R26, R33, 0x1, R7, P3 ;  /* 0x00000001211a7824 */ /* 0x000fe200018e0607 */
[----:B------:R-:W-:-:S02]  /*17050*/  ISETP.LT.U32.AND P2, PT, R24, R5, PT ;  /* 0x000000051800720c */ /* 0x000fc40003f41070 */
[----:B------:R-:W-:Y:S02]  /*17060*/  IADD3 R6, P5, PT, R37, -R34, RZ ;  /* 0x8000002225067210 */ /* 0x000fe40007fbe0ff */
[----:B------:R-:W-:Y:S02]  /*17070*/  IADD3 R41, P6, PT, R34, R25, RZ ;  /* 0x0000001922297210 */ /* 0x000fe40007fde0ff */
[----:B------:R-:W-:Y:S02]  /*17080*/  ISETP.LT.U32.AND.EX P0, PT, R39, R40, PT, P0 ;  /* 0x000000282700720c */ /* 0x000fe40003f01100 */
[CC--:B------:R-:W-:Y:S01]  /*17090*/  ISETP.GE.U32.AND P3, PT, R38.reuse, R3.reuse, PT ;  /* 0x000000032600720c */ /* 0x0c0fe20003f66070 */
[----:B------:R-:W-:Y:S01]  /*170a0*/  IMAD.X R36, R35, 0x1, R7, P6 ;  /* 0x0000000123247824 */ /* 0x000fe200030e0607 */
[----:B------:R-:W-:Y:S02]  /*170b0*/  ISETP.LT.U32.AND.EX P2, PT, R27, R26, PT, P2 ;  /* 0x0000001a1b00720c */ /* 0x000fe40003f41120 */
[----:B------:R-:W-:Y:S01]  /*170c0*/  SEL R38, R38, R3, P0 ;  /* 0x0000000326267207 */ /* 0x000fe20000000000 */
[----:B------:R-:W-:Y:S01]  /*170d0*/  IMAD.X R3, RZ, RZ, ~R35, P5 ;  /* 0x000000ffff037224 */ /* 0x000fe200028e0e23 */
[----:B------:R-:W-:-:S02]  /*170e0*/  ISETP.LT.U32.AND P1, PT, R6, R41, PT ;  /* 0x000000290600720c */ /* 0x000fc40003f21070 */
[----:B------:R-:W-:Y:S02]  /*170f0*/  SEL R5, R24, R5, P2 ;  /* 0x0000000518057207 */ /* 0x000fe40001000000 */
[CC--:B------:R-:W-:Y:S02]  /*17100*/  ISETP.GE.U32.AND.EX P3, PT, R39.reuse, R40.reuse, PT, P3 ;  /* 0x000000282700720c */ /* 0x0c0fe40003f66130 */
[----:B------:R-:W-:Y:S02]  /*17110*/  SEL R39, R39, R40, P0 ;  /* 0x0000002827277207 */ /* 0x000fe40000000000 */
[----:B------:R-:W-:Y:S02]  /*17120*/  ISETP.LT.U32.AND.EX P0, PT, R3, R36, PT, P1 ;  /* 0x000000240300720c */ /* 0x000fe40003f01110 */
[----:B------:R-:W-:Y:S02]  /*17130*/  SEL R26, R27, R26, P2 ;  /* 0x0000001a1b1a7207 */ /* 0x000fe40001000000 */
[----:B------:R-:W-:-:S02]  /*17140*/  ISETP.LT.U32.AND P1, PT, R5, R38, PT ;  /* 0x000000260500720c */ /* 0x000fc40003f21070 */
[----:B------:R-:W-:Y:S02]  /*17150*/  SEL R27, R42, R45, !P3 ;  /* 0x0000002d2a1b7207 */ /* 0x000fe40005800000 */
[----:B------:R-:W-:Y:S02]  /*17160*/  ISETP.LT.U32.AND.EX P1, PT, R26, R39, PT, P1 ;  /* 0x000000271a00720c */ /* 0x000fe40003f21110 */
[----:B------:R-:W-:Y:S02]  /*17170*/  SEL R41, R6, R41, P0 ;  /* 0x0000002906297207 */ /* 0x000fe40000000000 */
[----:B------:R-:W-:Y:S02]  /*17180*/  SEL R36, R3, R36, P0 ;  /* 0x0000002403247207 */ /* 0x000fe40000000000 */
[----:B------:R-:W-:Y:S02]  /*17190*/  SEL R45, R43, R47, !P3 ;  /* 0x0000002f2b2d7207 */ /* 0x000fe40005800000 */
[----:B------:R-:W-:-:S02]  /*171a0*/  ISETP.GE.U32.AND P0, PT, R5, R38, PT ;  /* 0x000000260500720c */ /* 0x000fc40003f06070 */
[----:B-----5:R-:W-:Y:S02]  /*171b0*/  IADD3 R3, P2, PT, R37, -R28, RZ ;  /* 0x8000001c25037210 */ /* 0x020fe40007f5e0ff */
[----:B------:R-:W-:Y:S02]  /*171c0*/  IADD3 R24, P3, PT, R28, R25, RZ ;  /* 0x000000191c187210 */ /* 0x000fe40007f7e0ff */
[----:B------:R-:W-:Y:S02]  /*171d0*/  SEL R6, R5, R38, P1 ;  /* 0x0000002605067207 */ /* 0x000fe40000800000 */
[CC--:B------:R-:W-:Y:S02]  /*171e0*/  ISETP.GE.U32.AND.EX P0, PT, R26.reuse, R39.reuse, PT, P0 ;  /* 0x000000271a00720c */ /* 0x0c0fe40003f06100 */
[----:B------:R-:W-:Y:S01]  /*171f0*/  SEL R43, R26, R39, P1 ;  /* 0x000000271a2b7207 */ /* 0x000fe20000800000 */
[----:B------:R-:W-:Y:S01]  /*17200*/  IMAD.X R26, RZ, RZ, ~R29, P2 ;  /* 0x000000ffff1a7224 */ /* 0x000fe200010e0e1d */
[----:B------:R-:W-:Y:S01]  /*17210*/  ISETP.LT.U32.AND P2, PT, R41, R6, PT ;  /* 0x000000062900720c */ /* 0x000fe20003f41070 */
[----:B------:R-:W-:Y:S01]  /*17220*/  IMAD.X R39, R29, 0x1, R7, P3 ;  /* 0x000000011d277824 */ /* 0x000fe200018e0607 */
[----:B------:R-:W-:-:S02]  /*17230*/  ISETP.LT.U32.AND P1, PT, R3, R24, PT ;  /* 0x000000180300720c */ /* 0x000fc40003f21070 */
[----:B------:R-:W-:Y:S02]  /*17240*/  SEL R27, R32, R27, !P0 ;  /* 0x0000001b201b7207 */ /* 0x000fe40004000000 */
[----:B------:R-:W-:Y:S02]  /*17250*/  SEL R33, R33, R45, !P0 ;  /* 0x0000002d21217207 */ /* 0x000fe40004000000 */
[----:B------:R-:W-:Y:S02]  /*17260*/  ISETP.LT.U32.AND.EX P0, PT, R36, R43, PT, P2 ;  /* 0x0000002b2400720c */ /* 0x000fe40003f01120 */
[----:B------:R-:W-:Y:S02]  /*17270*/  ISETP.LT.U32.AND.EX P2, PT, R26, R39, PT, P1 ;  /* 0x000000271a00720c */ /* 0x000fe40003f41110 */
[----:B------:R-:W-:Y:S02]  /*17280*/  IADD3 R5, P5, PT, R37, -R30, RZ ;  /* 0x8000001e25057210 */ /* 0x000fe40007fbe0ff */
[----:B------:R-:W-:-:S02]  /*17290*/  IADD3 R32, P6, PT, R30, R25, RZ ;  /* 0x000000191e207210 */ /* 0x000fc40007fde0ff */
[CC--:B------:R-:W-:Y:S02]  /*172a0*/  ISETP.GE.U32.AND P1, PT, R41.reuse, R6.reuse, PT ;  /* 0x000000062900720c */ /* 0x0c0fe40003f26070 */
[----:B------:R-:W-:Y:S01]  /*172b0*/  SEL R41, R41, R6, P0 ;  /* 0x0000000629297207 */ /* 0x000fe20000000000 */
[----:B------:R-:W-:Y:S01]  /*172c0*/  IMAD.X R6, RZ, RZ, ~R31, P5 ;  /* 0x000000ffff067224 */ /* 0x000fe200028e0e1f */
[----:B------:R-:W-:Y:S01]  /*172d0*/  SEL R24, R3, R24, P2 ;  /* 0x0000001803187207 */ /* 0x000fe20001000000 */
[----:B------:R-:W-:Y:S01]  /*172e0*/  IMAD.X R3, R31, 0x1, R7, P6 ;  /* 0x000000011f037824 */ /* 0x000fe200030e0607 */
[CC--:B------:R-:W-:Y:S02]  /*172f0*/  ISETP.GE.U32.AND.EX P1, PT, R36.reuse, R43.reuse, PT, P1 ;  /* 0x0000002b2400720c */ /* 0x0c0fe40003f26110 */
[----:B------:R-:W-:Y:S02]  /*17300*/  ISETP.LT.U32.AND P3, PT, R5, R32, PT ;  /* 0x000000200500720c */ /* 0x000fe40003f61070 */
[----:B------:R-:W-:-:S02]  /*17310*/  SEL R36, R36, R43, P0 ;  /* 0x0000002b24247207 */ /* 0x000fc40000000000 */
[----:B------:R-:W-:Y:S02]  /*17320*/  SEL R39, R26, R39, P2 ;  /* 0x000000271a277207 */ /* 0x000fe40001000000 */
[CC--:B------:R-:W-:Y:S02]  /*17330*/  ISETP.GE.U32.AND P0, PT, R24.reuse, R41.reuse, PT ;  /* 0x000000291800720c */ /* 0x0c0fe40003f06070 */
[----:B------:R-:W-:Y:S02]  /*17340*/  ISETP.LT.U32.AND P2, PT, R24, R41, PT ;  /* 0x000000291800720c */ /* 0x000fe40003f41070 */
[----:B------:R-:W-:Y:S02]  /*17350*/  ISETP.LT.U32.AND.EX P3, PT, R6, R3, PT, P3 ;  /* 0x000000030600720c */ /* 0x000fe40003f61130 */
[----:B------:R-:W-:Y:S02]  /*17360*/  SEL R27, R34, R27, !P1 ;  /* 0x0000001b221b7207 */ /* 0x000fe40004800000 */
[----:B------:R-:W-:-:S02]  /*17370*/  SEL R33, R35, R33, !P1 ;  /* 0x0000002123217207 */ /* 0x000fc40004800000 */
[CC--:B------:R-:W-:Y:S02]  /*17380*/  ISETP.GE.U32.AND.EX P0, PT, R39.reuse, R36.reuse, PT, P0 ;  /* 0x000000242700720c */ /* 0x0c0fe40003f06100 */
[----:B------:R-:W-:Y:S02]  /*17390*/  ISETP.LT.U32.AND.EX P1, PT, R39, R36, PT, P2 ;  /* 0x000000242700720c */ /* 0x000fe40003f21120 */
[----:B------:R-:W-:Y:S02]  /*173a0*/  SEL R34, R6, R3, P3 ;  /* 0x0000000306227207 */ /* 0x000fe40001800000 */
[----:B------:R-:W-:Y:S02]  /*173b0*/  SEL R32, R5, R32, P3 ;  /* 0x0000002005207207 */ /* 0x000fe40001800000 */
[----:B------:R-:W-:Y:S02]  /*173c0*/  SEL R33, R29, R33, !P0 ;  /* 0x000000211d217207 */ /* 0x000fe40004000000 */
[----:B------:R-:W-:-:S02]  /*173d0*/  SEL R3, R24, R41, P1 ;  /* 0x0000002918037207 */ /* 0x000fc40000800000 */
[----:B------:R-:W-:Y:S02]  /*173e0*/  SEL R39, R39, R36, P1 ;  /* 0x0000002427277207 */ /* 0x000fe40000800000 */
[----:B------:R-:W-:Y:S02]  /*173f0*/  IADD3 R24, P1, PT, R37, -R20, RZ ;  /* 0x8000001425187210 */ /* 0x000fe40007f3e0ff */
        /* <DEDUP_REMOVED lines=8> */
[----:B------:R-:W-:Y:S01]  /*17480*/  ISETP.LT.U32.AND.EX P0, PT, R34, R39, PT, P0 ;  /* 0x000000272200720c */ /* 0x000fe20003f01100 */
[----:B------:R-:W-:Y:S01]  /*17490*/  IMAD.X R6, RZ, RZ, ~R23, P5 ;  /* 0x000000ffff067224 */ /* 0x000fe200028e0e17 */
[----:B------:R-:W-:Y:S02]  /*174a0*/  ISETP.GE.U32.AND P3, PT, R32, R3, PT ;  /* 0x000000032000720c */ /* 0x000fe40003f66070 */
[----:B------:R-:W-:Y:S02]  /*174b0*/  ISETP.LT.U32.AND.EX P2, PT, R26, R35, PT, P2 ;  /* 0x000000231a00720c */ /* 0x000fe40003f41120 */
[----:B------:R-:W-:Y:S01]  /*174c0*/  SEL R32, R32, R3, P0 ;  /* 0x0000000320207207 */ /* 0x000fe20000000000 */
[----:B------:R-:W-:Y:S01]  /*174d0*/  IMAD.X R3, R23, 0x1, R7, P6 ;  /* 0x0000000117037824 */ /* 0x000fe200030e0607 */
        /* <DEDUP_REMOVED lines=11> */
[----:B------:R-:W-:Y:S02]  /*17590*/  IADD3 R26, P2, PT, R37, -R16, RZ ;  /* 0x80000010251a7210 */ /* 0x000fe40007f5e0ff */
[----:B------:R-:W-:-:S02]  /*175a0*/  ISETP.GE.U32.AND P0, PT, R29, R32, PT ;  /* 0x000000201d00720c */ /* 0x000fc40003f06070 */
[----:B------:R-:W-:Y:S01]  /*175b0*/  SEL R33, R31, R33, !P3 ;  /* 0x000000211f217207 */ /* 0x000fe20005800000 */
[----:B------:R-:W-:Y:S01]  /*175c0*/  IMAD.X R5, RZ, RZ, ~R17, P2 ;  /* 0x000000ffff057224 */ /* 0x000fe200010e0e11 */
[----:B------:R-:W-:Y:S02]  /*175d0*/  SEL R29, R29, R32, P1 ;  /* 0x000000201d1d7207 */ /* 0x000fe40000800000 */
[----:B------:R-:W-:Y:S02]  /*175e0*/  IADD3 R3, P3, PT, R16, R25, RZ ;  /* 0x0000001910037210 */ /* 0x000fe40007f7e0ff */
[CC--:B------:R-:W-:Y:S02]  /*175f0*/  ISETP.GE.U32.AND.EX P0, PT, R35.reuse, R34.reuse, PT, P0 ;  /* 0x000000222300720c */ /* 0x0c0fe40003f06100 */
[----:B------:R-:W-:Y:S02]  /*17600*/  SEL R35, R35, R34, P1 ;  /* 0x0000002223237207 */ /* 0x000fe40000800000 */
[----:B------:R-:W-:-:S02]  /*17610*/  ISETP.LT.U32.AND P2, PT, R28, R29, PT ;  /* 0x0000001d1c00720c */ /* 0x000fc40003f41070 */
[----:B------:R-:W-:Y:S02]  /*17620*/  ISETP.LT.U32.AND P1, PT, R26, R3, PT ;  /* 0x000000031a00720c */ /* 0x000fe40003f21070 */
[----:B------:R-:W-:Y:S02]  /*17630*/  IADD3.X R24, PT, PT, R17, R7, RZ, P3, !PT ;  /* 0x0000000711187210 */ /* 0x000fe40001ffe4ff */
[----:B------:R-:W-:Y:S02]  /*17640*/  SEL R31, R20, R27, !P0 ;  /* 0x0000001b141f7207 */ /* 0x000fe40004000000 */
[----:B------:R-:W-:Y:S02]  /*17650*/  SEL R33, R21, R33, !P0 ;  /* 0x0000002115217207 */ /* 0x000fe40004000000 */
[----:B------:R-:W-:Y:S02]  /*17660*/  ISETP.LT.U32.AND.EX P0, PT, R30, R35, PT, P2 ;  /* 0x000000231e00720c */ /* 0x000fe40003f01120 */
[----:B------:R-:W-:-:S02]  /*17670*/  ISETP.LT.U32.AND.EX P2, PT, R5, R24, PT, P1 ;  /* 0x000000180500720c */ /* 0x000fc40003f41110 */
[----:B------:R-:W-:Y:S02]  /*17680*/  IADD3 R6, P5, PT, R37, -R18, RZ ;  /* 0x8000001225067210 */ /* 0x000fe40007fbe0ff */
[----:B------:R-:W-:Y:S02]  /*17690*/  IADD3 R27, P6, PT, R18, R25, RZ ;  /* 0x00000019121b7210 */ /* 0x000fe40007fde0ff */
[CC--:B------:R-:W-:Y:S01]  /*176a0*/  ISETP.GE.U32.AND P1, PT, R28.reuse, R29.reuse, PT ;  /* 0x0000001d1c00720c */ /* 0x0c0fe20003f26070 */
[----:B------:R-:W-:Y:S01]  /*176b0*/  IMAD.X R20, RZ, RZ, ~R19, P5 ;  /* 0x000000ffff147224 */ /* 0x000fe200028e0e13 */
[----:B------:R-:W-:Y:S01]  /*176c0*/  SEL R28, R28, R29, P0 ;  /* 0x0000001d1c1c7207 */ /* 0x000fe20000000000 */
[----:B------:R-:W-:Y:S01]  /*176d0*/  IMAD.X R29, R19, 0x1, R7, P6 ;  /* 0x00000001131d7824 */ /* 0x000fe200030e0607 */
[----:B------:R-:W-:Y:S02]  /*176e0*/  SEL R3, R26, R3, P2 ;  /* 0x000000031a037207 */ /* 0x000fe40001000000 */
[----:B------:R-:W-:-:S02]  /*176f0*/  ISETP.GE.U32.AND.EX P1, PT, R30, R35, PT, P1 ;  /* 0x000000231e00720c */ /* 0x000fc40003f26110 */
[----:B------:R-:W-:Y:S02]  /*17700*/  SEL R21, R30, R35, P0 ;  /* 0x000000231e157207 */ /* 0x000fe40000000000 */
[----:B------:R-:W-:Y:S02]  /*17710*/  SEL R24, R5, R24, P2 ;  /* 0x0000001805187207 */ /* 0x000fe40001000000 */
[CC--:B------:R-:W-:Y:S02]  /*17720*/  ISETP.GE.U32.AND P0, PT, R3.reuse, R28.reuse, PT ;  /* 0x0000001c0300720c */ /* 0x0c0fe40003f06070 */
[----:B------:R-:W-:Y:S02]  /*17730*/  ISETP.LT.U32.AND P3, PT, R6, R27, PT ;  /* 0x0000001b0600720c */ /* 0x000fe40003f61070 */
[----:B------:R-:W-:Y:S02]  /*17740*/  ISETP.LT.U32.AND P2, PT, R3, R28, PT ;  /* 0x0000001c0300720c */ /* 0x000fe40003f41070 */
[----:B------:R-:W-:-:S02]  /*17750*/  SEL R5, R22, R31, !P1 ;  /* 0x0000001f16057207 */ /* 0x000fc40004800000 */
[----:B------:R-:W-:Y:S02]  /*17760*/  SEL R31, R23, R33, !P1 ;  /* 0x00000021171f7207 */ /* 0x000fe40004800000 */
[----:B------:R-:W-:Y:S02]  /*17770*/  ISETP.GE.U32.AND.EX P0, PT, R24, R21, PT, P0 ;  /* 0x000000151800720c */ /* 0x000fe40003f06100 */
[----:B------:R-:W-:Y:S02]  /*17780*/  ISETP.LT.U32.AND.EX P3, PT, R20, R29, PT, P3 ;  /* 0x0000001d1400720c */ /* 0x000fe40003f61130 */
[----:B------:R-:W-:Y:S02]  /*17790*/  ISETP.LT.U32.AND.EX P1, PT, R24, R21, PT, P2 ;  /* 0x000000151800720c */ /* 0x000fe40003f21120 */
[----:B------:R-:W-:Y:S02]  /*177a0*/  SEL R23, R16, R5, !P0 ;  /* 0x0000000510177207 */ /* 0x000fe40004000000 */
[----:B------:R-:W-:-:S02]  /*177b0*/  SEL R27, R6, R27, P3 ;  /* 0x0000001b061b7207 */ /* 0x000fc40001800000 */
[----:B------:R-:W-:Y:S02]  /*177c0*/  SEL R29, R20, R29, P3 ;  /* 0x0000001d141d7207 */ /* 0x000fe40001800000 */
[----:B------:R-:W-:Y:S02]  /*177d0*/  SEL R31, R17, R31, !P0 ;  /* 0x0000001f111f7207 */ /* 0x000fe40004000000 */
[----:B------:R-:W-:Y:S02]  /*177e0*/  SEL R16, R3, R28, P1 ;  /* 0x0000001c03107207 */ /* 0x000fe40000800000 */
[----:B------:R-:W-:Y:S02]  /*177f0*/  SEL R24, R24, R21, P1 ;  /* 0x0000001518187207 */ /* 0x000fe40000800000 */
[----:B------:R-:W-:Y:S02]  /*17800*/  IADD3 R17, P1, PT, R37, -R12, RZ ;  /* 0x8000000c25117210 */ /* 0x000fe40007f3e0ff */
[----:B------:R-:W-:-:S02]  /*17810*/  IADD3 R20, P3, PT, R12, R25, RZ ;  /* 0x000000190c147210 */ /* 0x000fc40007f7e0ff */
[----:B------:R-:W-:Y:S01]  /*17820*/  ISETP.LT.U32.AND P0, PT, R27, R16, PT ;  /* 0x000000101b00720c */ /* 0x000fe20003f01070 */
[----:B------:R-:W-:Y:S01]  /*17830*/  IMAD.X R21, RZ, RZ, ~R13, P1 ;  /* 0x000000ffff157224 */ /* 0x000fe200008e0e0d */
[----:B------:R-:W-:Y:S01]  /*17840*/  ISETP.LT.U32.AND P2, PT, R17, R20, PT ;  /* 0x000000141100720c */ /* 0x000fe20003f41070 */
[--C-:B------:R-:W-:Y:S01]  /*17850*/  IMAD.X R22, R13, 0x1, R7.reuse, P3 ;  /* 0x000000010d167824 */ /* 0x100fe200018e0607 */
[----:B------:R-:W-:Y:S02]  /*17860*/  IADD3 R6, P5, PT, R37, -R14, RZ ;  /* 0x8000000e25067210 */ /* 0x000fe40007fbe0ff */
[----:B------:R-:W-:Y:S02]  /*17870*/  IADD3 R3, P6, PT, R14, R25, RZ ;  /* 0x000000190e037210 */ /* 0x000fe40007fde0ff */
[----:B------:R-:W-:Y:S02]  /*17880*/  ISETP.LT.U32.AND.EX P0, PT, R29, R24, PT, P0 ;  /* 0x000000181d00720c */ /* 0x000fe40003f01100 */
[----:B------:R-:W-:Y:S01]  /*17890*/  ISETP.GE.U32.AND P3, PT, R27, R16, PT ;  /* 0x000000101b00720c */ /* 0x000fe20003f66070 */
[----:B------:R-:W-:Y:S01]  /*178a0*/  IMAD.X R5, R15, 0x1, R7, P6 ;  /* 0x000000010f057824 */ /* 0x000fe200030e0607 */
[----:B------:R-:W-:-:S02]  /*178b0*/  ISETP.LT.U32.AND.EX P2, PT, R21, R22, PT, P2 ;  /* 0x000000161500720c */ /* 0x000fc40003f41120 */
[----:B------:R-:W-:Y:S01]  /*178c0*/  SEL R27, R27, R16, P0 ;  /* 0x000000101b1b7207 */ /* 0x000fe20000000000 */
[----:B------:R-:W-:Y:S01]  /*178d0*/  IMAD.X R16, RZ, RZ, ~R15, P5 ;  /* 0x000000ffff107224 */ /* 0x000fe200028e0e0f */
[----:B------:R-:W-:Y:S02]  /*178e0*/  ISETP.LT.U32.AND P1, PT, R6, R3, PT ;  /* 0x000000030600720c */ /* 0x000fe40003f21070 */
[----:B------:R-:W-:Y:S02]  /*178f0*/  SEL R20, R17, R20, P2 ;  /* 0x0000001411147207 */ /* 0x000fe40001000000 */
[CC--:B------:R-:W-:Y:S02]  /*17900*/  ISETP.GE.U32.AND.EX P3, PT, R29.reuse, R24.reuse, PT, P3 ;  /* 0x000000181d00720c */ /* 0x0c0fe40003f66130 */
[----:B------:R-:W-:Y:S02]  /*17910*/  SEL R29, R29, R24, P0 ;  /* 0x000000181d1d7207 */ /* 0x000fe40000000000 */
[----:B------:R-:W-:-:S02]  /*17920*/  ISETP.LT.U32.AND.EX P0, PT, R16, R5, PT, P1 ;  /* 0x000000051000720c */ /* 0x000fc40003f01110 */
[----:B------:R-:W-:Y:S02]  /*17930*/  SEL R22, R21, R22, P2 ;  /* 0x0000001615167207 */ /* 0x000fe40001000000 */
[----:B------:R-:W-:Y:S02]  /*17940*/  ISETP.LT.U32.AND P1, PT, R20, R27, PT ;  /* 0x0000001b1400720c */ /* 0x000fe40003f21070 */
[----:B------:R-:W-:Y:S02]  /*17950*/  SEL R21, R18, R23, !P3 ;  /* 0x0000001712157207 */ /* 0x000fe40005800000 */
[----:B------:R-:W-:Y:S02]  /*17960*/  SEL R23, R19, R31, !P3 ;  /* 0x0000001f13177207 */ /* 0x000fe40005800000 */
[----:B------:R-:W-:Y:S02]  /*17970*/  ISETP.LT.U32.AND.EX P1, PT, R22, R29, PT, P1 ;  /* 0x0000001d1600720c */ /* 0x000fe40003f21110 */
[----:B------:R-:W-:-:S02]  /*17980*/  SEL R3, R6, R3, P0 ;  /* 0x0000000306037207 */ /* 0x000fc40000000000 */
[----:B------:R-:W-:Y:S02]  /*17990*/  SEL R19, R16, R5, P0 ;  /* 0x0000000510137207 */ /* 0x000fe40000000000 */
[----:B------:R-:W-:Y:S02]  /*179a0*/  ISETP.GE.U32.AND P0, PT, R20, R27, PT ;  /* 0x0000001b1400720c */ /* 0x000fe40003f06070 */
[----:B------:R-:W-:Y:S02]  /*179b0*/  IADD3 R18, P2, PT, R37, -R8, RZ ;  /* 0x8000000825127210 */ /* 0x000fe40007f5e0ff */
[----:B------:R-:W-:Y:S02]  /*179c0*/  IADD3 R5, P3, PT, R8, R25, RZ ;  /* 0x0000001908057210 */ /* 0x000fe40007f7e0ff */
[----:B------:R-:W-:Y:S01]  /*179d0*/  SEL R20, R20, R27, P1 ;  /* 0x0000001b14147207 */ /* 0x000fe20000800000 */
[----:B------:R-:W-:Y:S01]  /*179e0*/  IMAD.X R17, RZ, RZ, ~R9, P2 ;  /* 0x000000ffff117224 */ /* 0x000fe200010e0e09 */
[CC--:B------:R-:W-:Y:S01]  /*179f0*/  ISETP.GE.U32.AND.EX P0, PT, R22.reuse, R29.reuse, PT, P0 ;  /* 0x0000001d1600720c */ /* 0x0c0fe20003f06100 */
[----:B------:R-:W-:Y:S01]  /*17a00*/  IMAD.X R16, R9, 0x1, R7, P3 ;  /* 0x0000000109107824 */ /* 0x000fe200018e0607 */
[----:B------:R-:W-:-:S02]  /*17a10*/  SEL R22, R22, R29, P1 ;  /* 0x0000001d16167207 */ /* 0x000fc40000800000 */
[----:B------:R-:W-:Y:S02]  /*17a20*/  ISETP.LT.U32.AND P1, PT, R18, R5, PT ;  /* 0x000000051200720c */ /* 0x000fe40003f21070 */
[----:B------:R-:W-:Y:S02]  /*17a30*/  ISETP.LT.U32.AND P2, PT, R3, R20, PT ;  /* 0x000000140300720c */ /* 0x000fe40003f41070 */
[----:B------:R-:W-:Y:S02]  /*17a40*/  SEL R21, R12, R21, !P0 ;  /* 0x000000150c157207 */ /* 0x000fe40004000000 */
[----:B------:R-:W-:Y:S02]  /*17a50*/  SEL R23, R13, R23, !P0 ;  /* 0x000000170d177207 */ /* 0x000fe40004000000 */
[----:B------:R-:W-:Y:S02]  /*17a60*/  ISETP.LT.U32.AND.EX P0, PT, R19, R22, PT, P2 ;  /* 0x000000161300720c */ /* 0x000fe40003f01120 */
[----:B------:R-:W-:-:S02]  /*17a70*/  ISETP.LT.U32.AND.EX P1, PT, R17, R16, PT, P1 ;  /* 0x000000101100720c */ /* 0x000fc40003f21110 */
[----:B------:R-:W-:Y:S02]  /*17a80*/  IADD3 R6, P5, PT, R37, -R10, RZ ;  /* 0x8000000a25067210 */ /* 0x000fe40007fbe0ff */
[----:B------:R-:W-:Y:S02]  /*17a90*/  IADD3 R91, P6, PT, R10, R25, RZ ;  /* 0x000000190a5b7210 */ /* 0x000fe40007fde0ff */
[-C--:B------:R-:W-:Y:S02]  /*17aa0*/  SEL R12, R3, R20.reuse, P0 ;  /* 0x00000014030c7207 */ /* 0x080fe40000000000 */
[----:B------:R-:W-:Y:S01]  /*17ab0*/  SEL R5, R18, R5, P1 ;  /* 0x0000000512057207 */ /* 0x000fe20000800000 */
[----:B------:R-:W-:Y:S01]  /*17ac0*/  IMAD.X R90, R11, 0x1, R7, P6 ;  /* 0x000000010b5a7824 */ /* 0x000fe200030e0607 */
[----:B------:R-:W-:Y:S01]  /*17ad0*/  ISETP.GE.U32.AND P3, PT, R3, R20, PT ;  /* 0x000000140300720c */ /* 0x000fe20003f66070 */
[----:B------:R-:W-:Y:S01]  /*17ae0*/  IMAD.X R3, RZ, RZ, ~R11, P5 ;  /* 0x000000ffff037224 */ /* 0x000fe200028e0e0b */
[----:B------:R-:W-:-:S02]  /*17af0*/  ISETP.LT.U32.AND P2, PT, R6, R91, PT ;  /* 0x0000005b0600720c */ /* 0x000fc40003f41070 */
[----:B------:R-:W-:Y:S02]  /*17b00*/  SEL R13, R17, R16, P1 ;  /* 0x00000010110d7207 */ /* 0x000fe40000800000 */
[----:B------:R-:W-:Y:S02]  /*17b10*/  SEL R18, R19, R22, P0 ;  /* 0x0000001613127207 */ /* 0x000fe40000000000 */
[----:B------:R-:W-:Y:S02]  /*17b20*/  ISETP.LT.U32.AND P1, PT, R5, R12, PT ;  /* 0x0000000c0500720c */ /* 0x000fe40003f21070 */
[----:B------:R-:W-:Y:S02]  /*17b30*/  ISETP.GE.U32.AND.EX P3, PT, R19, R22, PT, P3 ;  /* 0x000000161300720c */ /* 0x000fe40003f66130 */
[----:B------:R-:W-:Y:S02]  /*17b40*/  ISETP.LT.U32.AND.EX P2, PT, R3, R90, PT, P2 ;  /* 0x0000005a0300720c */ /* 0x000fe40003f41120 */
[----:B------:R-:W-:-:S02]  /*17b50*/  ISETP.LT.U32.AND.EX P1, PT, R13, R18, PT, P1 ;  /* 0x000000120d00720c */ /* 0x000fc40003f21110 */
[----:B------:R-:W-:Y:S02]  /*17b60*/  SEL R17, R14, R21, !P3 ;  /* 0x000000150e117207 */ /* 0x000fe40005800000 */
[----:B------:R-:W-:Y:S02]  /*17b70*/  SEL R15, R15, R23, !P3 ;  /* 0x000000170f0f7207 */ /* 0x000fe40005800000 */
[C---:B------:R-:W-:Y:S02]  /*17b80*/  ISETP.GE.U32.AND P0, PT, R5.reuse, R12, PT ;  /* 0x0000000c0500720c */ /* 0x040fe40003f06070 */
[----:B------:R-:W-:Y:S02]  /*17b90*/  ISETP.NE.AND P3, PT, R4, R0, PT ;  /* 0x000000000400720c */ /* 0x000fe40003f65270 */
[----:B------:R-:W-:Y:S02]  /*17ba0*/  SEL R91, R6, R91, P2 ;  /* 0x0000005b065b7207 */ /* 0x000fe40001000000 */
[----:B------:R-:W-:-:S02]  /*17bb0*/  SEL R6, R5, R12, P1 ;  /* 0x0000000c05067207 */ /* 0x000fc40000800000 */
[CC--:B------:R-:W-:Y:S02]  /*17bc0*/  ISETP.GE.U32.AND.EX P0, PT, R13.reuse, R18.reuse, PT, P0 ;  /* 0x000000120d00720c */ /* 0x0c0fe40003f06100 */
[----:B------:R-:W-:Y:S02]  /*17bd0*/  SEL R13, R13, R18, P1 ;  /* 0x000000120d0d7207 */ /* 0x000fe40000800000 */
[----:B------:R-:W-:Y:S02]  /*17be0*/  SEL R90, R3, R90, P2 ;  /* 0x0000005a035a7207 */ /* 0x000fe40001000000 */
[CC--:B------:R-:W-:Y:S02]  /*17bf0*/  ISETP.GE.U32.AND P1, PT, R91.reuse, R6.reuse, PT ;  /* 0x000000065b00720c */ /* 0x0c0fe40003f26070 */
[----:B------:R-:W-:Y:S02]  /*17c00*/  ISETP.LT.U32.AND P2, PT, R91, R6, PT ;  /* 0x000000065b00720c */ /* 0x000fe40003f41070 */
[----:B------:R-:W-:-:S02]  /*17c10*/  SEL R3, R8, R17, !P0 ;  /* 0x0000001108037207 */ /* 0x000fc40004000000 */
[----:B------:R-:W-:Y:S02]  /*17c20*/  SEL R5, R9, R15, !P0 ;  /* 0x0000000f09057207 */ /* 0x000fe40004000000 */
[CC--:B------:R-:W-:Y:S02]  /*17c30*/  ISETP.GE.U32.AND.EX P0, PT, R90.reuse, R13.reuse, PT, P1 ;  /* 0x0000000d5a00720c */ /* 0x0c0fe40003f06110 */
[----:B------:R-:W-:Y:S02]  /*17c40*/  ISETP.LT.U32.AND.EX P1, PT, R90, R13, PT, P2 ;  /* 0x0000000d5a00720c */ /* 0x000fe40003f21120 */
[----:B------:R-:W-:Y:S02]  /*17c50*/  SEL R3, R10, R3, !P0 ;  /* 0x000000030a037207 */ /* 0x000fe40004000000 */
[----:B------:R-:W-:Y:S02]  /*17c60*/  SEL R5, R11, R5, !P0 ;  /* 0x000000050b057207 */ /* 0x000fe40004000000 */
[----:B------:R-:W-:-:S02]  /*17c70*/  SEL R91, R91, R6, P1 ;  /* 0x000000065b5b7207 */ /* 0x000fc40000800000 */
[----:B------:R-:W-:Y:S01]  /*17c80*/  SEL R90, R90, R13, P1 ;  /* 0x0000000d5a5a7207 */ /* 0x000fe20000800000 */
[----:B------:R-:W-:Y:S06]  /*17c90*/  @P3 BRA `(.L_x_353) ;  /* 0xffffffec00d03947 */ /* 0x000fec000383ffff */
.L_x_352:
[----:B------:R-:W-:Y:S05]  /*17ca0*/  BSYNC.RECONVERGENT B3 ;  /* 0x0000000000037941 */ /* 0x000fea0003800200 */
.L_x_351:
[----:B------:R-:W-:Y:S05]  /*17cb0*/  @!P4 BRA `(.L_x_350) ;  /* 0x000000100038c947 */ /* 0x000fea0003800000 */
[----:B------:R-:W-:Y:S01]  /*17cc0*/  ISETP.GE.U32.AND P0, PT, R48, 0x8, PT ;  /* 0x000000083000780c */ /* 0x000fe20003f06070 */
[----:B------:R-:W-:Y:S01]  /*17cd0*/  BSSY.RECONVERGENT B3, `(.L_x_354) ;  /* 0x000008a000037945 */ /* 0x000fe20003800200 */
[----:B------:R-:W-:-:S04]  /*17ce0*/  LOP3.LUT R30, R2, 0x7, RZ, 0xc0, !PT ;  /* 0x00000007021e7812 */ /* 0x000fc800078ec0ff */
[----:B------:R-:W-:-:S07]  /*17cf0*/  ISETP.NE.AND P4, PT, R30, RZ, PT ;  /* 0x000000ff1e00720c */ /* 0x000fce0003f85270 */
[----:B------:R-:W-:Y:S06]  /*17d00*/  @!P0 BRA `(.L_x_355) ;  /* 0x0000000800188947 */ /* 0x000fec0003800000 */
[----:B------:R-:W-:-:S05]  /*17d10*/  IMAD R4, R0, 0x8, R1 ;  /* 0x0000000800047824 */ /* 0x000fca00078e0201 */
[----:B------:R-:W2:Y:S04]  /*17d20*/  LDL.128 R20, [R4] ;  /* 0x0000000004147983 */ /* 0x000ea80000100c00 */
[----:B------:R-:W3:Y:S04]  /*17d30*/  LDL.128 R16, [R4+0x10] ;  /* 0x0000100004107983 */ /* 0x000ee80000100c00 */
[----:B------:R-:W4:Y:S04]  /*17d40*/  LDL.128 R12, [R4+0x20] ;  /* 0x00002000040c7983 */ /* 0x000f280000100c00 */
[----:B------:R0:W5:Y:S01]  /*17d50*/  LDL.128 R8, [R4+0x30] ;  /* 0x0000300004087983 */ /* 0x0001620000100c00 */
[----:B------:R-:W-:Y:S01]  /*17d60*/  VIADD R0, R0, 0x8 ;  /* 0x0000000800007836 */ /* 0x000fe20000000000 */
[----:B--2---:R-:W-:-:S02]  /*17d70*/  IADD3 R31, P2, PT, R37, -R20, RZ ;  /* 0x80000014251f7210 */ /* 0x004fc40007f5e0ff */
[----:B------:R-:W-:Y:S02]  /*17d80*/  IADD3 R6, P5, PT, R20, R25, RZ ;  /* 0x0000001914067210 */ /* 0x000fe40007fbe0ff */
        /* <DEDUP_REMOVED lines=9> */
[----:B0-----:R-:W-:Y:S02]  /*17e20*/  SEL R4, R31, R6, P0 ;  /* 0x000000061f047207 */ /* 0x001fe40000000000 */
        /* <DEDUP_REMOVED lines=8> */
[----:B------:R-:W-:Y:S01]  /*17eb0*/  IADD3 R6, P3, PT, R16, R25, RZ ;  /* 0x0000001910067210 */ /* 0x000fe20007f7e0ff */
        /* <DEDUP_REMOVED lines=11> */
[-C--:B------:R-:W-:Y:S02]  /*17f70*/  IADD3 R4, P5, PT, R37, -R18.reuse, RZ ;  /* 0x8000001225047210 */ /* 0x080fe40007fbe0ff */
[----:B------:R-:W-:Y:S02]  /*17f80*/  IADD3 R29, P6, PT, R25, R18, RZ ;  /* 0x00000012191d7210 */ /* 0x000fe40007fde0ff */
[CC--:B------:R-:W-:Y:S02]  /*17f90*/  ISETP.GE.U32.AND P1, PT, R26.reuse, R91.reuse, PT ;  /* 0x0000005b1a00720c */ /* 0x0c0fe40003f26070 */
[----:B------:R-:W-:Y:S01]  /*17fa0*/  SEL R20, R26, R91, P0 ;  /* 0x0000005b1a147207 */ /* 0x000fe20000000000 */
[--C-:B------:R-:W-:Y:S01]  /*17fb0*/  IMAD.X R3, R7, 0x1, R19.reuse, P6 ;  /* 0x0000000107037824 */ /* 0x100fe200030e0613 */
[----:B------:R-:W-:Y:S01]  /*17fc0*/  SEL R5, R27, R6, P2 ;  /* 0x000000061b057207 */ /* 0x000fe20001000000 */
[----:B------:R-:W-:Y:S01]  /*17fd0*/  IMAD.X R6, RZ, RZ, ~R19, P5 ;  /* 0x000000ffff067224 */ /* 0x000fe200028e0e13 */
[----:B------:R-:W-:-:S02]  /*17fe0*/  ISETP.LT.U32.AND P3, PT, R4, R29, PT ;  /* 0x0000001d0400720c */ /* 0x000fc40003f61070 */
[----:B------:R-:W-:Y:S02]  /*17ff0*/  ISETP.GE.U32.AND.EX P1, PT, R28, R39, PT, P1 ;  /* 0x000000271c00720c */ /* 0x000fe40003f26110 */
[----:B------:R-:W-:Y:S02]  /*18000*/  SEL R31, R24, R31, P2 ;  /* 0x0000001f181f7207 */ /* 0x000fe40001000000 */
[----:B------:R-:W-:Y:S02]  /*18010*/  SEL R26, R28, R39, P0 ;  /* 0x000000271c1a7207 */ /* 0x000fe40000000000 */
[CC--:B------:R-:W-:Y:S02]  /*18020*/  ISETP.LT.U32.AND P2, PT, R5.reuse, R20.reuse, PT ;  /* 0x000000140500720c */ /* 0x0c0fe40003f41070 */
[----:B------:R-:W-:Y:S02]  /*18030*/  ISETP.LT.U32.AND.EX P3, PT, R6, R3, PT, P3 ;  /* 0x000000030600720c */ /* 0x000fe40003f61130 */
[----:B------:R-:W-:-:S02]  /*18040*/  ISETP.GE.U32.AND P0, PT, R5, R20, PT ;  /* 0x000000140500720c */ /* 0x000fc40003f06070 */
[----:B------:R-:W-:Y:S02]  /*18050*/  SEL R21, R22, R33, !P1 ;  /* 0x0000002116157207 */ /* 0x000fe40004800000 */
[----:B------:R-:W-:Y:S02]  /*18060*/  SEL R27, R23, R35, !P1 ;  /* 0x00000023171b7207 */ /* 0x000fe40004800000 */
[CC--:B------:R-:W-:Y:S02]  /*18070*/  ISETP.LT.U32.AND.EX P1, PT, R31.reuse, R26.reuse, PT, P2 ;  /* 0x0000001a1f00720c */ /* 0x0c0fe40003f21120 */
[----:B------:R-:W-:Y:S02]  /*18080*/  ISETP.GE.U32.AND.EX P0, PT, R31, R26, PT, P0 ;  /* 0x0000001a1f00720c */ /* 0x000fe40003f06100 */
[----:B------:R-:W-:Y:S02]  /*18090*/  SEL R29, R4, R29, P3 ;  /* 0x0000001d041d7207 */ /* 0x000fe40001800000 */
[----:B------:R-:W-:-:S02]  /*180a0*/  SEL R22, R6, R3, P3 ;  /* 0x0000000306167207 */ /* 0x000fc40001800000 */
[----:B------:R-:W-:Y:S02]  /*180b0*/  SEL R4, R5, R20, P1 ;  /* 0x0000001405047207 */ /* 0x000fe40000800000 */
[----:B------:R-:W-:Y:S02]  /*180c0*/  SEL R31, R31, R26, P1 ;  /* 0x0000001a1f1f7207 */ /* 0x000fe40000800000 */
[----:B----4-:R-:W-:Y:S02]  /*180d0*/  IADD3 R5, P1, PT, R37, -R12, RZ ;  /* 0x8000000c25057210 */ /* 0x010fe40007f3e0ff */
[----:B------:R-:W-:Y:S02]  /*180e0*/  IADD3 R20, P3, PT, R12, R25, RZ ;  /* 0x000000190c147210 */ /* 0x000fe40007f7e0ff */
[----:B------:R-:W-:Y:S01]  /*180f0*/  SEL R23, R16, R21, !P0 ;  /* 0x0000001510177207 */ /* 0x000fe20004000000 */
[----:B------:R-:W-:Y:S01]  /*18100*/  IMAD.X R16, RZ, RZ, ~R13, P1 ;  /* 0x000000ffff107224 */ /* 0x000fe200008e0e0d */
[----:B------:R-:W-:Y:S01]  /*18110*/  SEL R27, R17, R27, !P0 ;  /* 0x0000001b111b7207 */ /* 0x000fe20004000000 */
[----:B------:R-:W-:Y:S01]  /*18120*/  IMAD.X R21, R13, 0x1, R7, P3 ;  /* 0x000000010d157824 */ /* 0x000fe200018e0607 */
[----:B------:R-:W-:-:S02]  /*18130*/  ISETP.LT.U32.AND P0, PT, R29, R4, PT ;  /* 0x000000041d00720c */ /* 0x000fc40003f01070 */
[----:B------:R-:W-:Y:S02]  /*18140*/  ISETP.LT.U32.AND P2, PT, R5, R20, PT ;  /* 0x000000140500720c */ /* 0x000fe40003f41070 */
[----:B------:R-:W-:Y:S02]  /*18150*/  ISETP.LT.U32.AND.EX P0, PT, R22, R31, PT, P0 ;  /* 0x0000001f1600720c */ /* 0x000fe40003f01100 */
[----:B------:R-:W-:Y:S02]  /*18160*/  ISETP.LT.U32.AND.EX P2, PT, R16, R21, PT, P2 ;  /* 0x000000151000720c */ /* 0x000fe40003f41120 */
[-C--:B------:R-:W-:Y:S02]  /*18170*/  IADD3 R6, P5, PT, R37, -R14.reuse, RZ ;  /* 0x8000000e25067210 */ /* 0x080fe40007fbe0ff */
[----:B------:R-:W-:Y:S02]  /*18180*/  IADD3 R3, P6, PT, R25, R14, RZ ;  /* 0x0000000e19037210 */ /* 0x000fe40007fde0ff */
[CC--:B------:R-:W-:Y:S01]  /*18190*/  ISETP.GE.U32.AND P3, PT, R29.reuse, R4.reuse, PT ;  /* 0x000000041d00720c */ /* 0x0c0fe20003f66070 */
[--C-:B------:R-:W-:Y:S01]  /*181a0*/  IMAD.X R17, RZ, RZ, ~R15.reuse, P5 ;  /* 0x000000ffff117224 */ /* 0x100fe200028e0e0f */
[----:B------:R-:W-:Y:S01]  /*181b0*/  SEL R29, R29, R4, P0 ;  /* 0x000000041d1d7207 */ /* 0x000fe20000000000 */
[----:B------:R-:W-:Y:S01]  /*181c0*/  IMAD.X R4, R7, 0x1, R15, P6 ;  /* 0x0000000107047824 */ /* 0x000fe200030e060f */
[----:B------:R-:W-:-:S02]  /*181d0*/  SEL R20, R5, R20, P2 ;  /* 0x0000001405147207 */ /* 0x000fc40001000000 */
[----:B------:R-:W-:Y:S02]  /*181e0*/  ISETP.LT.U32.AND P1, PT, R6, R3, PT ;  /* 0x000000030600720c */ /* 0x000fe40003f21070 */
[----:B------:R-:W-:Y:S02]  /*181f0*/  ISETP.GE.U32.AND.EX P3, PT, R22, R31, PT, P3 ;  /* 0x0000001f1600720c */ /* 0x000fe40003f66130 */
[----:B------:R-:W-:Y:S02]  /*18200*/  SEL R21, R16, R21, P2 ;  /* 0x0000001510157207 */ /* 0x000fe40001000000 */
[----:B------:R-:W-:Y:S02]  /*18210*/  SEL R22, R22, R31, P0 ;  /* 0x0000001f16167207 */ /* 0x000fe40000000000 */
[----:B------:R-:W-:Y:S02]  /*18220*/  ISETP.LT.U32.AND P2, PT, R20, R29, PT ;  /* 0x0000001d1400720c */ /* 0x000fe40003f41070 */
[----:B------:R-:W-:-:S02]  /*18230*/  ISETP.LT.U32.AND.EX P1, PT, R17, R4, PT, P1 ;  /* 0x000000041100720c */ /* 0x000fc40003f21110 */
[----:B------:R-:W-:Y:S02]  /*18240*/  ISETP.LT.U32.AND.EX P2, PT, R21, R22, PT, P2 ;  /* 0x000000161500720c */ /* 0x000fe40003f41120 */
[----:B------:R-:W-:Y:S02]  /*18250*/  SEL R23, R18, R23, !P3 ;  /* 0x0000001712177207 */ /* 0x000fe40005800000 */
[----:B------:R-:W-:Y:S02]  /*18260*/  SEL R27, R19, R27, !P3 ;  /* 0x0000001b131b7207 */ /* 0x000fe40005800000 */
[----:B-----5:R-:W-:Y:S02]  /*18270*/  IADD3 R16, P3, PT, R37, -R8, RZ ;  /* 0x8000000825107210 */ /* 0x020fe40007f7e0ff */
[----:B------:R-:W-:Y:S02]  /*18280*/  IADD3 R5, P5, PT, R8, R25, RZ ;  /* 0x0000001908057210 */ /* 0x000fe40007fbe0ff */
[----:B------:R-:W-:-:S02]  /*18290*/  SEL R19, R17, R4, P1 ;  /* 0x0000000411137207 */ /* 0x000fc40000800000 */
[----:B------:R-:W-:Y:S01]  /*182a0*/  SEL R18, R6, R3, P1 ;  /* 0x0000000306127207 */ /* 0x000fe20000800000 */
[----:B------:R-:W-:Y:S01]  /*182b0*/  IMAD.X R3, RZ, RZ, ~R9, P3 ;  /* 0x000000ffff037224 */ /* 0x000fe200018e0e09 */
[CC--:B------:R-:W-:Y:S01]  /*182c0*/  SEL R17, R20.reuse, R29.reuse, P2 ;  /* 0x0000001d14117207 */ /* 0x0c0fe20001000000 */
[----:B------:R-:W-:Y:S01]  /*182d0*/  IMAD.X R6, R9, 0x1, R7, P5 ;  /* 0x0000000109067824 */ /* 0x000fe200028e0607 */
[----:B------:R-:W-:Y:S02]  /*182e0*/  ISETP.GE.U32.AND P1, PT, R20, R29, PT ;  /* 0x0000001d1400720c */ /* 0x000fe40003f26070 */
[----:B------:R-:W-:Y:S02]  /*182f0*/  SEL R20, R21, R22, P2 ;  /* 0x0000001615147207 */ /* 0x000fe40001000000 */
[----:B------:R-:W-:Y:S02]  /*18300*/  ISETP.LT.U32.AND P0, PT, R16, R5, PT ;  /* 0x000000051000720c */ /* 0x000fe40003f01070 */
[----:B------:R-:W-:-:S02]  /*18310*/  ISETP.LT.U32.AND P2, PT, R18, R17, PT ;  /* 0x000000111200720c */ /* 0x000fc40003f41070 */
[----:B------:R-:W-:Y:S02]  /*18320*/  ISETP.LT.U32.AND.EX P3, PT, R3, R6, PT, P0 ;  /* 0x000000060300720c */ /* 0x000fe40003f61100 */
[----:B------:R-:W-:Y:S02]  /*18330*/  ISETP.LT.U32.AND.EX P2, PT, R19, R20, PT, P2 ;  /* 0x000000141300720c */ /* 0x000fe40003f41120 */
[-C--:B------:R-:W-:Y:S02]  /*18340*/  IADD3 R4, P5, PT, R37, -R10.reuse, RZ ;  /* 0x8000000a25047210 */ /* 0x080fe40007fbe0ff */
[----:B------:R-:W-:Y:S02]  /*18350*/  IADD3 R91, P6, PT, R25, R10, RZ ;  /* 0x0000000a195b7210 */ /* 0x000fe40007fde0ff */
[CC--:B------:R-:W-:Y:S02]  /*18360*/  ISETP.GE.U32.AND P0, PT, R18.reuse, R17.reuse, PT ;  /* 0x000000111200720c */ /* 0x0c0fe40003f06070 */
[----:B------:R-:W-:Y:S01]  /*18370*/  SEL R18, R18, R17, P2 ;  /* 0x0000001112127207 */ /* 0x000fe20001000000 */
[----:B------:R-:W-:Y:S01]  /*18380*/  IMAD.X R90, R7, 0x1, R11, P6 ;  /* 0x00000001075a7824 */ /* 0x000fe200030e060b */
[----:B------:R-:W-:-:S02]  /*18390*/  SEL R5, R16, R5, P3 ;  /* 0x0000000510057207 */ /* 0x000fc40001800000 */
[----:B------:R-:W-:Y:S01]  /*183a0*/  SEL R6, R3, R6, P3 ;  /* 0x0000000603067207 */ /* 0x000fe20001800000 */
[----:B------:R-:W-:Y:S01]  /*183b0*/  IMAD.X R3, RZ, RZ, ~R11, P5 ;  /* 0x000000ffff037224 */ /* 0x000fe200028e0e0b */
[----:B------:R-:W-:Y:S02]  /*183c0*/  ISETP.LT.U32.AND P3, PT, R4, R91, PT ;  /* 0x0000005b0400720c */ /* 0x000fe40003f61070 */
[----:B------:R-:W-:Y:S02]  /*183d0*/  SEL R17, R19, R20, P2 ;  /* 0x0000001413117207 */ /* 0x000fe40001000000 */
[----:B------:R-:W-:Y:S02]  /*183e0*/  ISETP.LT.U32.AND P2, PT, R5, R18, PT ;  /* 0x000000120500720c */ /* 0x000fe40003f41070 */
[----:B------:R-:W-:Y:S02]  /*183f0*/  ISETP.GE.U32.AND.EX P1, PT, R21, R22, PT, P1 ;  /* 0x000000161500720c */ /* 0x000fe40003f26110 */
[----:B------:R-:W-:-:S02]  /*18400*/  ISETP.LT.U32.AND.EX P3, PT, R3, R90, PT, P3 ;  /* 0x0000005a0300720c */ /* 0x000fc40003f61130 */
[----:B------:R-:W-:Y:S02]  /*18410*/  ISETP.LT.U32.AND.EX P2, PT, R6, R17, PT, P2 ;  /* 0x000000110600720c */ /* 0x000fe40003f41120 */
[----:B------:R-:W-:Y:S02]  /*18420*/  SEL R21, R12, R23, !P1 ;  /* 0x000000170c157207 */ /* 0x000fe40004800000 */
[----:B------:R-:W-:Y:S02]  /*18430*/  SEL R23, R13, R27, !P1 ;  /* 0x0000001b0d177207 */ /* 0x000fe40004800000 */
[----:B------:R-:W-:Y:S02]  /*18440*/  ISETP.GE.U32.AND.EX P0, PT, R19, R20, PT, P0 ;  /* 0x000000141300720c */ /* 0x000fe40003f06100 */
[----:B------:R-:W-:Y:S02]  /*18450*/  ISETP.GE.U32.AND P1, PT, R5, R18, PT ;  /* 0x000000120500720c */ /* 0x000fe40003f26070 */
[----:B------:R-:W-:-:S02]  /*18460*/  SEL R91, R4, R91, P3 ;  /* 0x0000005b045b7207 */ /* 0x000fc40001800000 */
[----:B------:R-:W-:Y:S02]  /*18470*/  SEL R4, R5, R18, P2 ;  /* 0x0000001205047207 */ /* 0x000fe40001000000 */
[----:B------:R-:W-:Y:S02]  /*18480*/  SEL R90, R3, R90, P3 ;  /* 0x0000005a035a7207 */ /* 0x000fe40001800000 */
[CC--:B------:R-:W-:Y:S02]  /*18490*/  ISETP.GE.U32.AND.EX P1, PT, R6.reuse, R17.reuse, PT, P1 ;  /* 0x000000110600720c */ /* 0x0c0fe40003f26110 */
[----:B------:R-:W-:Y:S02]  /*184a0*/  SEL R13, R6, R17, P2 ;  /* 0x00000011060d7207 */ /* 0x000fe40001000000 */
[----:B------:R-:W-:Y:S02]  /*184b0*/  SEL R3, R14, R21, !P0 ;  /* 0x000000150e037207 */ /* 0x000fe40004000000 */
[----:B------:R-:W-:-:S02]  /*184c0*/  SEL R5, R15, R23, !P0 ;  /* 0x000000170f057207 */ /* 0x000fc40004000000 */
[CC--:B------:R-:W-:Y:S02]  /*184d0*/  ISETP.GE.U32.AND P2, PT, R91.reuse, R4.reuse, PT ;  /* 0x000000045b00720c */ /* 0x0c0fe40003f46070 */
[----:B------:R-:W-:Y:S02]  /*184e0*/  ISETP.LT.U32.AND P3, PT, R91, R4, PT ;  /* 0x000000045b00720c */ /* 0x000fe40003f61070 */
[----:B------:R-:W-:Y:S02]  /*184f0*/  SEL R3, R8, R3, !P1 ;  /* 0x0000000308037207 */ /* 0x000fe40004800000 */
[----:B------:R-:W-:Y:S02]  /*18500*/  SEL R5, R9, R5, !P1 ;  /* 0x0000000509057207 */ /* 0x000fe40004800000 */
[CC--:B------:R-:W-:Y:S02]  /*18510*/  ISETP.GE.U32.AND.EX P0, PT, R90.reuse, R13.reuse, PT, P2 ;  /* 0x0000000d5a00720c */ /* 0x0c0fe40003f06120 */
[----:B------:R-:W-:-:S02]  /*18520*/  ISETP.LT.U32.AND.EX P1, PT, R90, R13, PT, P3 ;  /* 0x0000000d5a00720c */ /* 0x000fc40003f21130 */
[----:B------:R-:W-:Y:S02]  /*18530*/  SEL R3, R10, R3, !P0 ;  /* 0x000000030a037207 */ /* 0x000fe40004000000 */
[----:B------:R-:W-:Y:S02]  /*18540*/  SEL R5, R11, R5, !P0 ;  /* 0x000000050b057207 */ /* 0x000fe40004000000 */
[----:B------:R-:W-:Y:S02]  /*18550*/  SEL R91, R91, R4, P1 ;  /* 0x000000045b5b7207 */ /* 0x000fe40000800000 */
[----:B------:R-:W-:-:S07]  /*18560*/  SEL R90, R90, R13, P1 ;  /* 0x0000000d5a5a7207 */ /* 0x000fce0000800000 */
.L_x_355:
[----:B------:R-:W-:Y:S05]  /*18570*/  BSYNC.RECONVERGENT B3 ;  /* 0x0000000000037941 */ /* 0x000fea0003800200 */
.L_x_354:
        /* <DEDUP_REMOVED lines=8> */
[----:B------:R-:W3:Y:S01]  /*18600*/  LDL.128 R12, [R2+0x10] ;  /* 0x00001000020c7983 */ /* 0x000ee20000100c00 */
[----:B------:R-:W-:Y:S01]  /*18610*/  VIADD R0, R0, 0x4 ;  /* 0x0000000400007836 */ /* 0x000fe20000000000 */
[C---:B--2---:R-:W-:Y:S02]  /*18620*/  IADD3 R4, P1, PT, R37.reuse, -R8, RZ ;  /* 0x8000000825047210 */ /* 0x044fe40007f3e0ff */
[----:B------:R-:W-:Y:S02]  /*18630*/  IADD3 R17, P5, PT, R8, R25, RZ ;  /* 0x0000001908117210 */ /* 0x000fe40007fbe0ff */
[-C--:B------:R-:W-:Y:S01]  /*18640*/  IADD3 R18, P2, PT, R37, -R10.reuse, RZ ;  /* 0x8000000a25127210 */ /* 0x080fe20007f5e0ff */
[----:B------:R-:W-:Y:S01]  /*18650*/  IMAD.X R16, RZ, RZ, ~R9, P1 ;  /* 0x000000ffff107224 */ /* 0x000fe200008e0e09 */
[----:B------:R-:W-:Y:S01]  /*18660*/  ISETP.LT.U32.AND P0, PT, R4, R17, PT ;  /* 0x000000110400720c */ /* 0x000fe20003f01070 */
[----:B------:R-:W-:Y:S01]  /*18670*/  IMAD.X R19, R9, 0x1, R7, P5 ;  /* 0x0000000109137824 */ /* 0x000fe200028e0607 */
[----:B------:R-:W-:Y:S01]  /*18680*/  IADD3 R21, P3, PT, R25, R10, RZ ;  /* 0x0000000a19157210 */ /* 0x000fe20007f7e0ff */
[----:B------:R-:W-:Y:S01]  /*18690*/  IMAD.X R20, RZ, RZ, ~R11, P2 ;  /* 0x000000ffff147224 */ /* 0x000fe200010e0e0b */
[----:B---3--:R-:W-:-:S02]  /*186a0*/  IADD3 R27, P5, PT, R12, R25, RZ ;  /* 0x000000190c1b7210 */ /* 0x008fc40007fbe0ff */
[----:B------:R-:W-:Y:S01]  /*186b0*/  ISETP.LT.U32.AND.EX P0, PT, R16, R19, PT, P0 ;  /* 0x000000131000720c */ /* 0x000fe20003f01100 */
[----:B------:R-:W-:Y:S01]  /*186c0*/  IMAD.X R23, R7, 0x1, R11, P3 ;  /* 0x0000000107177824 */ /* 0x000fe200018e060b */
[----:B------:R-:W-:Y:S02]  /*186d0*/  ISETP.LT.U32.AND P1, PT, R18, R21, PT ;  /* 0x000000151200720c */ /* 0x000fe40003f21070 */
[----:B------:R-:W-:Y:S02]  /*186e0*/  SEL R4, R4, R17, P0 ;  /* 0x0000001104047207 */ /* 0x000fe40000000000 */
[----:B------:R-:W-:Y:S02]  /*186f0*/  SEL R19, R16, R19, P0 ;  /* 0x0000001310137207 */ /* 0x000fe40000000000 */
[----:B------:R-:W-:Y:S02]  /*18700*/  ISETP.LT.U32.AND P0, PT, R4, R91, PT ;  /* 0x0000005b0400720c */ /* 0x000fe40003f01070 */
[----:B------:R-:W-:-:S02]  /*18710*/  ISETP.LT.U32.AND.EX P1, PT, R20, R23, PT, P1 ;  /* 0x000000171400720c */ /* 0x000fc40003f21110 */
[----:B------:R-:W-:Y:S02]  /*18720*/  ISETP.LT.U32.AND.EX P2, PT, R19, R90, PT, P0 ;  /* 0x0000005a1300720c */ /* 0x000fe40003f41100 */
[----:B------:R-:W-:Y:S01]  /*18730*/  SEL R21, R18, R21, P1 ;  /* 0x0000001512157207 */ /* 0x000fe20000800000 */
[----:B------:R-:W-:Y:S01]  /*18740*/  IMAD.X R18, R13, 0x1, R7, P5 ;  /* 0x000000010d127824 */ /* 0x000fe200028e0607 */
[----:B------:R-:W-:Y:S02]  /*18750*/  IADD3 R16, P3, PT, R37, -R12, RZ ;  /* 0x8000000c25107210 */ /* 0x000fe40007f7e0ff */
[----:B------:R-:W-:Y:S02]  /*18760*/  SEL R23, R20, R23, P1 ;  /* 0x0000001714177207 */ /* 0x000fe40000800000 */
[CC--:B------:R-:W-:Y:S01]  /*18770*/  ISETP.GE.U32.AND P1, PT, R4.reuse, R91.reuse, PT ;  /* 0x0000005b0400720c */ /* 0x0c0fe20003f26070 */
[----:B------:R-:W-:Y:S01]  /*18780*/  IMAD.X R17, RZ, RZ, ~R13, P3 ;  /* 0x000000ffff117224 */ /* 0x000fe200018e0e0d */
[----:B------:R-:W-:-:S02]  /*18790*/  SEL R4, R4, R91, P2 ;  /* 0x0000005b04047207 */ /* 0x000fc40001000000 */
[----:B------:R-:W-:Y:S02]  /*187a0*/  SEL R2, R19, R90, P2 ;  /* 0x0000005a13027207 */ /* 0x000fe40001000000 */
[----:B------:R-:W-:Y:S02]  /*187b0*/  ISETP.LT.U32.AND P0, PT, R16, R27, PT ;  /* 0x0000001b1000720c */ /* 0x000fe40003f01070 */
[----:B------:R-:W-:Y:S02]  /*187c0*/  ISETP.LT.U32.AND P2, PT, R21, R4, PT ;  /* 0x000000041500720c */ /* 0x000fe40003f41070 */
[----:B------:R-:W-:Y:S02]  /*187d0*/  ISETP.LT.U32.AND.EX P3, PT, R17, R18, PT, P0 ;  /* 0x000000121100720c */ /* 0x000fe40003f61100 */
[----:B------:R-:W-:Y:S02]  /*187e0*/  ISETP.LT.U32.AND.EX P2, PT, R23, R2, PT, P2 ;  /* 0x000000021700720c */ /* 0x000fe40003f41120 */
[----:B------:R-:W-:-:S02]  /*187f0*/  ISETP.GE.U32.AND.EX P1, PT, R19, R90, PT, P1 ;  /* 0x0000005a1300720c */ /* 0x000fc40003f26110 */
[-C--:B------:R-:W-:Y:S02]  /*18800*/  IADD3 R19, P5, PT, R37, -R14.reuse, RZ ;  /* 0x8000000e25137210 */ /* 0x080fe40007fbe0ff */
[----:B------:R-:W-:Y:S02]  /*18810*/  IADD3 R20, P6, PT, R25, R14, RZ ;  /* 0x0000000e19147210 */ /* 0x000fe40007fde0ff */
[CC--:B------:R-:W-:Y:S02]  /*18820*/  ISETP.GE.U32.AND P0, PT, R21.reuse, R4.reuse, PT ;  /* 0x000000041500720c */ /* 0x0c0fe40003f06070 */
[----:B------:R-:W-:Y:S01]  /*18830*/  SEL R4, R21, R4, P2 ;  /* 0x0000000415047207 */ /* 0x000fe20001000000 */
[--C-:B------:R-:W-:Y:S01]  /*18840*/  IMAD.X R21, R7, 0x1, R15.reuse, P6 ;  /* 0x0000000107157824 */ /* 0x100fe200030e060f */
[----:B------:R-:W-:Y:S01]  /*18850*/  SEL R27, R16, R27, P3 ;  /* 0x0000001b101b7207 */ /* 0x000fe20001800000 */
[----:B------:R-:W-:Y:S01]  /*18860*/  IMAD.X R16, RZ, RZ, ~R15, P5 ;  /* 0x000000ffff107224 */ /* 0x000fe200028e0e0f */
[----:B------:R-:W-:-:S02]  /*18870*/  SEL R3, R8, R3, !P1 ;  /* 0x0000000308037207 */ /* 0x000fc40004800000 */
[----:B------:R-:W-:Y:S02]  /*18880*/  SEL R17, R17, R18, P3 ;  /* 0x0000001211117207 */ /* 0x000fe40001800000 */
[----:B------:R-:W-:Y:S02]  /*18890*/  SEL R8, R23, R2, P2 ;  /* 0x0000000217087207 */ /* 0x000fe40001000000 */
[----:B------:R-:W-:Y:S02]  /*188a0*/  ISETP.LT.U32.AND P3, PT, R19, R20, PT ;  /* 0x000000141300720c */ /* 0x000fe40003f61070 */
[----:B------:R-:W-:Y:S02]  /*188b0*/  ISETP.LT.U32.AND P2, PT, R27, R4, PT ;  /* 0x000000041b00720c */ /* 0x000fe40003f41070 */
[----:B------:R-:W-:Y:S02]  /*188c0*/  ISETP.LT.U32.AND.EX P3, PT, R16, R21, PT, P3 ;  /* 0x000000151000720c */ /* 0x000fe40003f61130 */
[----:B------:R-:W-:-:S02]  /*188d0*/  ISETP.LT.U32.AND.EX P2, PT, R17, R8, PT, P2 ;  /* 0x000000081100720c */ /* 0x000fc40003f41120 */
[----:B------:R-:W-:Y:S02]  /*188e0*/  SEL R5, R9, R5, !P1 ;  /* 0x0000000509057207 */ /* 0x000fe40004800000 */
[----:B------:R-:W-:Y:S02]  /*188f0*/  ISETP.GE.U32.AND P1, PT, R27, R4, PT ;  /* 0x000000041b00720c */ /* 0x000fe40003f26070 */
[----:B------:R-:W-:Y:S02]  /*18900*/  ISETP.GE.U32.AND.EX P0, PT, R23, R2, PT, P0 ;  /* 0x000000021700720c */ /* 0x000fe40003f06100 */
[----:B------:R-:W-:Y:S02]  /*18910*/  SEL R19, R19, R20, P3 ;  /* 0x0000001413137207 */ /* 0x000fe40001800000 */
[----:B------:R-:W-:Y:S02]  /*18920*/  SEL R4, R27, R4, P2 ;  /* 0x000000041b047207 */ /* 0x000fe40001000000 */
[----:B------:R-:W-:-:S02]  /*18930*/  ISETP.GE.U32.AND.EX P1, PT, R17, R8, PT, P1 ;  /* 0x000000081100720c */ /* 0x000fc40003f26110 */
[----:B------:R-:W-:Y:S02]  /*18940*/  SEL R8, R17, R8, P2 ;  /* 0x0000000811087207 */ /* 0x000fe40001000000 */
[----:B------:R-:W-:Y:S02]  /*18950*/  SEL R3, R10, R3, !P0 ;  /* 0x000000030a037207 */ /* 0x000fe40004000000 */
[----:B------:R-:W-:Y:S02]  /*18960*/  SEL R5, R11, R5, !P0 ;  /* 0x000000050b057207 */ /* 0x000fe40004000000 */
[----:B------:R-:W-:Y:S02]  /*18970*/  SEL R21, R16, R21, P3 ;  /* 0x0000001510157207 */ /* 0x000fe40001800000 */
[CC--:B------:R-:W-:Y:S02]  /*18980*/  ISETP.GE.U32.AND P2, PT, R19.reuse, R4.reuse, PT ;  /* 0x000000041300720c */ /* 0x0c0fe40003f46070 */
[----:B------:R-:W-:-:S02]  /*18990*/  ISETP.LT.U32.AND P0, PT, R19, R4, PT ;  /* 0x000000041300720c */ /* 0x000fc40003f01070 */
[----:B------:R-:W-:Y:S02]  /*189a0*/  SEL R3, R12, R3, !P1 ;  /* 0x000000030c037207 */ /* 0x000fe40004800000 */
[-C--:B------:R-:W-:Y:S02]  /*189b0*/  ISETP.GE.U32.AND.EX P2, PT, R21, R8.reuse, PT, P2 ;  /* 0x000000081500720c */ /* 0x080fe40003f46120 */
[----:B------:R-:W-:Y:S02]  /*189c0*/  SEL R5, R13, R5, !P1 ;  /* 0x000000050d057207 */ /* 0x000fe40004800000 */
[----:B------:R-:W-:Y:S02]  /*189d0*/  ISETP.LT.U32.AND.EX P0, PT, R21, R8, PT, P0 ;  /* 0x000000081500720c */ /* 0x000fe40003f01100 */
[----:B------:R-:W-:Y:S02]  /*189e0*/  SEL R3, R14, R3, !P2 ;  /* 0x000000030e037207 */ /* 0x000fe40005000000 */
[----:B------:R-:W-:-:S02]  /*189f0*/  SEL R5, R15, R5, !P2 ;  /* 0x000000050f057207 */ /* 0x000fc40005000000 */
[----:B------:R-:W-:Y:S02]  /*18a00*/  SEL R91, R19, R4, P0 ;  /* 0x00000004135b7207 */ /* 0x000fe40000000000 */
[----:B------:R-:W-:-:S07]  /*18a10*/  SEL R90, R21, R8, P0 ;  /* 0x00000008155a7207 */ /* 0x000fce0000000000 */
.L_x_357:
[----:B------:R-:W-:Y:S05]  /*18a20*/  BSYNC.RECONVERGENT B3 ;  /* 0x0000000000037941 */ /* 0x000fea0003800200 */
.L_x_356:
[----:B------:R-:W-:Y:S05]  /*18a30*/  @!P4 BRA `(.L_x_350) ;  /* 0x0000000000d8c947 */ /* 0x000fea0003800000 */
[----:B------:R-:W-:-:S05]  /*18a40*/  IMAD R0, R0, 0x8, R1 ;  /* 0x0000000800007824 */ /* 0x000fca00078e0201 */
[----:B------:R-:W2:Y:S02]  /*18a50*/  LDL.128 R8, [R0] ;  /* 0x0000000000087983 */ /* 0x000ea40000100c00 */
[----:B--2---:R-:W-:Y:S02]  /*18a60*/  IADD3 R15, P1, PT, R37, -R8, RZ ;  /* 0x80000008250f7210 */ /* 0x004fe40007f3e0ff */
[----:B------:R-:W-:-:S03]  /*18a70*/  IADD3 R2, P2, PT, R8, R25, RZ ;  /* 0x0000001908027210 */ /* 0x000fc60007f5e0ff */
[----:B------:R-:W-:Y:S01]  /*18a80*/  IMAD.X R4, RZ, RZ, ~R9, P1 ;  /* 0x000000ffff047224 */ /* 0x000fe200008e0e09 */
[----:B------:R-:W-:Y:S01]  /*18a90*/  ISETP.LT.U32.AND P0, PT, R15, R2, PT ;  /* 0x000000020f00720c */ /* 0x000fe20003f01070 */
[----:B------:R-:W-:Y:S01]  /*18aa0*/  IMAD.X R13, R9, 0x1, R7, P2 ;  /* 0x00000001090d7824 */ /* 0x000fe200010e0607 */
[----:B------:R-:W-:-:S04]  /*18ab0*/  ISETP.NE.AND P2, PT, R6, 0x1, PT ;  /* 0x000000010600780c */ /* 0x000fc80003f45270 */
[----:B------:R-:W-:-:S04]  /*18ac0*/  ISETP.LT.U32.AND.EX P0, PT, R4, R13, PT, P0 ;  /* 0x0000000d0400720c */ /* 0x000fc80003f01100 */
[----:B------:R-:W-:Y:S02]  /*18ad0*/  SEL R2, R15, R2, P0 ;  /* 0x000000020f027207 */ /* 0x000fe40000000000 */
[----:B------:R-:W-:Y:S02]  /*18ae0*/  SEL R13, R4, R13, P0 ;  /* 0x0000000d040d7207 */ /* 0x000fe40000000000 */
[CC--:B------:R-:W-:Y:S02]  /*18af0*/  ISETP.GE.U32.AND P0, PT, R2.reuse, R91.reuse, PT ;  /* 0x0000005b0200720c */ /* 0x0c0fe40003f06070 */
[----:B------:R-:W-:Y:S02]  /*18b00*/  ISETP.LT.U32.AND P1, PT, R2, R91, PT ;  /* 0x0000005b0200720c */ /* 0x000fe40003f21070 */
[CC--:B------:R-:W-:Y:S02]  /*18b10*/  ISETP.GE.U32.AND.EX P0, PT, R13.reuse, R90.reuse, PT, P0 ;  /* 0x0000005a0d00720c */ /* 0x0c0fe40003f06100 */
[----:B------:R-:W-:-:S02]  /*18b20*/  ISETP.LT.U32.AND.EX P1, PT, R13, R90, PT, P1 ;  /* 0x0000005a0d00720c */ /* 0x000fc40003f21110 */
[----:B------:R-:W-:Y:S02]  /*18b30*/  SEL R3, R8, R3, !P0 ;  /* 0x0000000308037207 */ /* 0x000fe40004000000 */
[----:B------:R-:W-:Y:S02]  /*18b40*/  SEL R5, R9, R5, !P0 ;  /* 0x0000000509057207 */ /* 0x000fe40004000000 */
[----:B------:R-:W-:Y:S02]  /*18b50*/  SEL R91, R2, R91, P1 ;  /* 0x0000005b025b7207 */ /* 0x000fe40000800000 */
[----:B------:R-:W-:Y:S01]  /*18b60*/  SEL R90, R13, R90, P1 ;  /* 0x0000005a0d5a7207 */ /* 0x000fe20000800000 */
[----:B------:R-:W-:Y:S06]  /*18b70*/  @!P2 BRA `(.L_x_350) ;  /* 0x000000000088a947 */ /* 0x000fec0003800000 */
[----:B------:R-:W-:-:S13]  /*18b80*/  ISETP.NE.AND P2, PT, R6, 0x2, PT ;  /* 0x000000020600780c */ /* 0x000fda0003f45270 */
[----:B------:R-:W2:Y:S01]  /*18b90*/  @P2 LDL.64 R8, [R0+0x10] ;  /* 0x0000100000082983 */ /* 0x000ea20000100a00 */
[-C--:B------:R-:W-:Y:S02]  /*18ba0*/  IADD3 R6, P3, PT, R25, R10.reuse, RZ ;  /* 0x0000000a19067210 */ /* 0x080fe40007f7e0ff */
[----:B------:R-:W-:-:S03]  /*18bb0*/  IADD3 R15, P1, PT, R37, -R10, RZ ;  /* 0x8000000a250f7210 */ /* 0x000fc60007f3e0ff */
[----:B------:R-:W-:Y:S01]  /*18bc0*/  IMAD.X R13, R7, 0x1, R11, P3 ;  /* 0x00000001070d7824 */ /* 0x000fe200018e060b */
[----:B------:R-:W-:Y:S02]  /*18bd0*/  ISETP.LT.U32.AND P0, PT, R15, R6, PT ;  /* 0x000000060f00720c */ /* 0x000fe40003f01070 */
[----:B------:R-:W-:-:S04]  /*18be0*/  IADD3.X R4, PT, PT, RZ, ~R11, RZ, P1, !PT ;  /* 0x8000000bff047210 */ /* 0x000fc80000ffe4ff */
[----:B------:R-:W-:-:S04]  /*18bf0*/  ISETP.LT.U32.AND.EX P0, PT, R4, R13, PT, P0 ;  /* 0x0000000d0400720c */ /* 0x000fc80003f01100 */
[----:B------:R-:W-:Y:S02]  /*18c00*/  SEL R6, R15, R6, P0 ;  /* 0x000000060f067207 */ /* 0x000fe40000000000 */
[----:B------:R-:W-:Y:S02]  /*18c10*/  SEL R13, R4, R13, P0 ;  /* 0x0000000d040d7207 */ /* 0x000fe40000000000 */
[----:B------:R-:W-:-:S04]  /*18c20*/  ISETP.GE.U32.AND P0, PT, R6, R91, PT ;  /* 0x0000005b0600720c */ /* 0x000fc80003f06070 */
[----:B------:R-:W-:-:S04]  /*18c30*/  ISETP.GE.U32.AND.EX P0, PT, R13, R90, PT, P0 ;  /* 0x0000005a0d00720c */ /* 0x000fc80003f06100 */
[----:B------:R-:W-:Y:S02]  /*18c40*/  SEL R3, R10, R3, !P0 ;  /* 0x000000030a037207 */ /* 0x000fe40004000000 */
[----:B------:R-:W-:Y:S02]  /*18c50*/  SEL R5, R11, R5, !P0 ;  /* 0x000000050b057207 */ /* 0x000fe40004000000 */
[----:B--2---:R-:W-:Y:S02]  /*18c60*/  @P2 IADD3 R25, P3, PT, R8, R25, RZ ;  /* 0x0000001908192210 */ /* 0x004fe40007f7e0ff */
[----:B------:R-:W-:-:S03]  /*18c70*/  @P2 IADD3 R2, P1, PT, R37, -R8, RZ ;  /* 0x8000000825022210 */ /* 0x000fc60007f3e0ff */
[----:B------:R-:W-:Y:S01]  /*18c80*/  @P2 IMAD.X R7, R9, 0x1, R7, P3 ;  /* 0x0000000109072824 */ /* 0x000fe200018e0607 */
[----:B------:R-:W-:Y:S01]  /*18c90*/  @P2 ISETP.LT.U32.AND P3, PT, R2, R25, PT ;  /* 0x000000190200220c */ /* 0x000fe20003f61070 */
[----:B------:R-:W-:Y:S01]  /*18ca0*/  @P2 IMAD.X R4, RZ, RZ, ~R9, P1 ;  /* 0x000000ffff042224 */ /* 0x000fe200008e0e09 */
[----:B------:R-:W-:-:S04]  /*18cb0*/  ISETP.LT.U32.AND P1, PT, R6, R91, PT ;  /* 0x0000005b0600720c */ /* 0x000fc80003f21070 */
[----:B------:R-:W-:Y:S02]  /*18cc0*/  @P2 ISETP.LT.U32.AND.EX P3, PT, R4, R7, PT, P3 ;  /* 0x000000070400220c */ /* 0x000fe40003f61130 */
[CC--:B------:R-:W-:Y:S02]  /*18cd0*/  ISETP.LT.U32.AND.EX P1, PT, R13.reuse, R90.reuse, PT, P1 ;  /* 0x0000005a0d00720c */ /* 0x0c0fe40003f21110 */
[----:B------:R-:W-:Y:S02]  /*18ce0*/  @P2 SEL R0, R2, R25, P3 ;  /* 0x0000001902002207 */ /* 0x000fe40001800000 */
[----:B------:R-:W-:Y:S02]  /*18cf0*/  SEL R91, R6, R91, P1 ;  /* 0x0000005b065b7207 */ /* 0x000fe40000800000 */
[----:B------:R-:W-:Y:S02]  /*18d00*/  SEL R90, R13, R90, P1 ;  /* 0x0000005a0d5a7207 */ /* 0x000fe40000800000 */
[----:B------:R-:W-:-:S02]  /*18d10*/  @P2 SEL R7, R4, R7, P3 ;  /* 0x0000000704072207 */ /* 0x000fc40001800000 */
[CC--:B------:R-:W-:Y:S02]  /*18d20*/  @P2 ISETP.GE.U32.AND P1, PT, R0.reuse, R91.reuse, PT ;  /* 0x0000005b0000220c */ /* 0x0c0fe40003f26070 */
[----:B------:R-:W-:Y:S02]  /*18d30*/  @P2 ISETP.LT.U32.AND P3, PT, R0, R91, PT ;  /* 0x0000005b0000220c */ /* 0x000fe40003f61070 */
[CC--:B------:R-:W-:Y:S02]  /*18d40*/  @P2 ISETP.GE.U32.AND.EX P0, PT, R7.reuse, R90.reuse, PT, P1 ;  /* 0x0000005a0700220c */ /* 0x0c0fe40003f06110 */
[----:B------:R-:W-:Y:S02]  /*18d50*/  @P2 ISETP.LT.U32.AND.EX P1, PT, R7, R90, PT, P3 ;  /* 0x0000005a0700220c */ /* 0x000fe40003f21130 */
[----:B------:R-:W-:Y:S02]  /*18d60*/  @P2 SEL R3, R8, R3, !P0 ;  /* 0x0000000308032207 */ /* 0x000fe40004000000 */
[----:B------:R-:W-:-:S02]  /*18d70*/  @P2 SEL R5, R9, R5, !P0 ;  /* 0x0000000509052207 */ /* 0x000fc40004000000 */
[----:B------:R-:W-:Y:S02]  /*18d80*/  @P2 SEL R91, R0, R91, P1 ;  /* 0x0000005b005b2207 */ /* 0x000fe40000800000 */
[----:B------:R-:W-:-:S07]  /*18d90*/  @P2 SEL R90, R7, R90, P1 ;  /* 0x0000005a075a2207 */ /* 0x000fce0000800000 */
.L_x_350:
[----:B------:R-:W-:Y:S05]  /*18da0*/  BSYNC.RECONVERGENT B1 ;  /* 0x0000000000017941 */ /* 0x000fea0003800200 */
.L_x_349:
[----:B------:R-:W-:Y:S01]  /*18db0*/  ISETP.NE.U32.AND P0, PT, R91, RZ, PT ;  /* 0x000000ff5b00720c */ /* 0x000fe20003f05070 */
[----:B------:R-:W-:Y:S01]  /*18dc0*/  BSSY.RECONVERGENT B1, `(.L_x_358) ;  /* 0x00031e1000017945 */ /* 0x000fe20003800200 */
[----:B------:R-:W-:Y:S02]  /*18dd0*/  IMAD.MOV.U32 R22, RZ, RZ, R123 ;  /* 0x000000ffff167224 */ /* 0x000fe400078e007b */
[----:B------:R-:W-:Y:S01]  /*18de0*/  ISETP.NE.AND.EX P0, PT, R90, RZ, PT, P0 ;  /* 0x000000ff5a00720c */ /* 0x000fe20003f05300 */
[----:B------:R-:W-:Y:S02]  /*18df0*/  IMAD.MOV.U32 R157, RZ, RZ, R106 ;  /* 0x000000ffff9d7224 */ /* 0x000fe400078e006a */
[----:B------:R-:W-:Y:S01]  /*18e00*/  IMAD.MOV.U32 R155, RZ, RZ, R121 ;  /* 0x000000ffff9b7224 */ /* 0x000fe200078e0079 */
[----:B------:R-:W-:Y:S01]  /*18e10*/  SEL R91, R3, R91, !P0 ;  /* 0x0000005b035b7207 */ /* 0x000fe20004000000 */
[----:B------:R-:W-:Y:S01]  /*18e20*/  IMAD.MOV.U32 R153, RZ, RZ, R104 ;  /* 0x000000ffff997224 */ /* 0x000fe200078e0068 */
[----:B------:R-:W-:Y:S01]  /*18e30*/  SEL R90, R5, R90, !P0 ;  /* 0x0000005a055a7207 */ /* 0x000fe20004000000 */
[----:B------:R-:W-:Y:S01]  /*18e40*/  IMAD.MOV.U32 R151, RZ, RZ, R119 ;  /* 0x000000ffff977224 */ /* 0x000fe200078e0077 */
[----:B------:R-:W-:Y:S01]  /*18e50*/  ISETP.GT.U32.AND P0, PT, R91, 0xf423f, PT ;  /* 0x000f423f5b00780c */ /* 0x000fe20003f04070 */
[----:B------:R-:W-:-:S02]  /*18e60*/  IMAD.MOV.U32 R149, RZ, RZ, R102 ;  /* 0x000000ffff957224 */ /* 0x000fc400078e0066 */
[----:B------:R-:W-:Y:S01]  /*18e70*/  IMAD.MOV.U32 R147, RZ, RZ, R117 ;  /* 0x000000ffff937224 */ /* 0x000fe200078e0075 */
[----:B------:R-:W-:Y:S01]  /*18e80*/  ISETP.GT.U32.AND.EX P0, PT, R90, RZ, PT, P0 ;  /* 0x000000ff5a00720c */ /* 0x000fe20003f04100 */
        /* <DEDUP_REMOVED lines=16> */
[----:B------:R-:W-:Y:S01]  /*18f90*/  IMAD.MOV.U32 R13, RZ, RZ, R92 ;  /* 0x000000ffff0d7224 */ /* 0x000fe200078e005c */
[----:B------:R-:W-:Y:S06]  /*18fa0*/  @P0 BRA `(.L_x_359) ;  /* 0x0000031c00080947 */ /* 0x000fec0003800000 */
[----:B------:R-:W-:Y:S01]  /*18fb0*/  ISETP.NE.U32.AND P0, PT, R91, RZ, PT ;  /* 0x000000ff5b00720c */ /* 0x000fe20003f05070 */
[----:B------:R-:W-:Y:S01]  /*18fc0*/  BSSY.RECONVERGENT B3, `(.L_x_360) ;  /* 0x0001cfd000037945 */ /* 0x000fe20003800200 */
[----:B------:R-:W-:Y:S02]  /*18fd0*/  CS2R R88, SRZ ;  /* 0x0000000000587805 */ /* 0x000fe4000001ff00 */
[----:B------:R-:W-:Y:S02]  /*18fe0*/  CS2R R86, SRZ ;  /* 0x0000000000567805 */ /* 0x000fe4000001ff00 */
[----:B------:R-:W-:Y:S02]  /*18ff0*/  ISETP.NE.AND.EX P0, PT, R90, RZ, PT, P0 ;  /* 0x000000ff5a00720c */ /* 0x000fe40003f05300 */
[----:B------:R-:W-:Y:S02]  /*19000*/  CS2R R84, SRZ ;  /* 0x0000000000547805 */ /* 0x000fe4000001ff00 */
[----:B------:R-:W-:-:S02]  /*19010*/  CS2R R82, SRZ ;  /* 0x0000000000527805 */ /* 0x000fc4000001ff00 */
[----:B------:R-:W-:Y:S02]  /*19020*/  CS2R R80, SRZ ;  /* 0x0000000000507805 */ /* 0x000fe4000001ff00 */
[----:B------:R-:W-:Y:S02]  /*19030*/  CS2R R54, SRZ ;  /* 0x0000000000367805 */ /* 0x000fe4000001ff00 */
[----:B------:R-:W-:Y:S02]  /*19040*/  CS2R R52, SRZ ;  /* 0x0000000000347805 */ /* 0x000fe4000001ff00 */
[----:B------:R-:W-:Y:S02]  /*19050*/  CS2R R50, SRZ ;  /* 0x0000000000327805 */ /* 0x000fe4000001ff00 */
[----:B------:R-:W-:Y:S02]  /*19060*/  CS2R R48, SRZ ;  /* 0x0000000000307805 */ /* 0x000fe4000001ff00 */
[----:B------:R-:W-:Y:S01]  /*19070*/  CS2R R46, SRZ ;  /* 0x00000000002e7805 */ /* 0x000fe2000001ff00 */
[----:B------:R-:W-:-:S02]  /*19080*/  IMAD.MOV.U32 R45, RZ, RZ, RZ ;  /* 0x000000ffff2d7224 */ /* 0x000fc400078e00ff */
[----:B------:R-:W-:Y:S02]  /*19090*/  IMAD.MOV.U32 R43, RZ, RZ, RZ ;  /* 0x000000ffff2b7224 */ /* 0x000fe400078e00ff */
[----:B------:R-:W-:Y:S02]  /*190a0*/  IMAD.MOV.U32 R41, RZ, RZ, RZ ;  /* 0x000000ffff297224 */ /* 0x000fe400078e00ff */
[----:B------:R-:W-:Y:S01]  /*190b0*/  IMAD.MOV.U32 R39, RZ, RZ, RZ ;  /* 0x000000ffff277224 */ /* 0x000fe200078e00ff */
[----:B------:R-:W-:Y:S06]  /*190c0*/  @!P0 BRA `(.L_x_361) ;  /* 0x000001cc00b08947 */ /* 0x000fec0003800000 */
[----:B------:R-:W-:Y:S01]  /*190d0*/  IMAD.MOV.U32 R0, RZ, RZ, RZ ;  /* 0x000000ffff007224 */ /* 0x000fe200078e00ff */
[----:B------:R-:W-:Y:S02]  /*190e0*/  CS2R R2, SRZ ;  /* 0x0000000000027805 */ /* 0x000fe4000001ff00 */
[----:B------:R-:W-:Y:S02]  /*190f0*/  CS2R R4, SRZ ;  /* 0x0000000000047805 */ /* 0x000fe4000001ff00 */
[----:B------:R-:W-:Y:S02]  /*19100*/  CS2R R6, SRZ ;  /* 0x0000000000067805 */ /* 0x000fe4000001ff00 */
[----:B------:R-:W-:Y:S02]  /*19110*/  CS2R R8, SRZ ;  /* 0x0000000000087805 */ /* 0x000fe4000001ff00 */
[----:B------:R-:W-:Y:S02]  /*19120*/  CS2R R10, SRZ ;  /* 0x00000000000a7805 */ /* 0x000fe4000001ff00 */
[----:B------:R-:W-:-:S02]  /*19130*/  CS2R R12, SRZ ;  /* 0x00000000000c7805 */ /* 0x000fc4000001ff00 */
[----:B------:R-:W-:Y:S02]  /*19140*/  CS2R R14, SRZ ;  /* 0x00000000000e7805 */ /* 0x000fe4000001ff00 */
[----:B------:R-:W-:Y:S02]  /*19150*/  CS2R R16, SRZ ;  /* 0x0000000000107805 */ /* 0x000fe4000001ff00 */
[----:B------:R-:W-:Y:S01]  /*19160*/  CS2R R18, SRZ ;  /* 0x0000000000127805 */ /* 0x000fe2000001ff00 */
[----:B------:R-:W-:Y:S01]  /*19170*/  IMAD.MOV.U32 R118, RZ, RZ, RZ ;  /* 0x000000ffff767224 */ /* 0x000fe200078e00ff */
[----:B------:R-:W-:Y:S01]  /*19180*/  CS2R R124, SRZ ;  /* 0x00000000007c7805 */ /* 0x000fe2000001ff00 */
[----:B------:R-:W-:Y:S01]  /*19190*/  IMAD.MOV.U32 R122, RZ, RZ, RZ ;  /* 0x000000ffff7a7224 */ /* 0x000fe200078e00ff */
[----:B------:R-:W-:Y:S01]  /*191a0*/  MOV R38, R63 ;  /* 0x0000003f00267202 */ /* 0x000fe20000000f00 */
[----:B------:R-:W-:Y:S01]  /*191b0*/  IMAD.MOV.U32 R133, RZ, RZ, RZ ;  /* 0x000000ffff857224 */ /* 0x000fe200078e00ff */
[----:B------:R-:W-:Y:S01]  /*191c0*/  CS2R R88, SRZ ;  /* 0x0000000000587805 */ /* 0x000fe2000001ff00 */
[----:B------:R-:W-:Y:S01]  /*191d0*/  IMAD.MOV.U32 R37, RZ, RZ, RZ ;  /* 0x000000ffff257224 */ /* 0x000fe200078e00ff */
[----:B------:R-:W-:Y:S01]  /*191e0*/  CS2R R86, SRZ ;  /* 0x0000000000567805 */ /* 0x000fe2000001ff00 */
[----:B------:R-:W-:Y:S01]  /*191f0*/  IMAD.MOV.U32 R44, RZ, RZ, R91 ;  /* 0x000000ffff2c7224 */ /* 0x000fe200078e005b */
        /* <DEDUP_REMOVED lines=32> */
[----:B------:R-:W-:Y:S02]  /*19400*/  IMAD.MOV.U32 R45, RZ, RZ, RZ ;  /* 0x000000ffff2d7224 */ /* 0x000fe400078e00ff */
[----:B------:R-:W-:-:S02]  /*19410*/  IMAD.MOV.U32 R43, RZ, RZ, RZ ;  /* 0x000000ffff2b7224 */ /* 0x000fc400078e00ff */
[----:B------:R-:W-:Y:S02]  /*19420*/  IMAD.MOV.U32 R41, RZ, RZ, RZ ;  /* 0x000000ffff297224 */ /* 0x000fe400078e00ff */
[----:B------:R-:W-:-:S07]  /*19430*/  IMAD.MOV.U32 R39, RZ, RZ, RZ ;  /* 0x000000ffff277224 */ /* 0x000fce00078e00ff */
.L_x_578:
[----:B------:R-:W-:Y:S01]  /*19440*/  LOP3.LUT R132, R44, 0x1, RZ, 0xc0, !PT ;  /* 0x000000012c847812 */ /* 0x000fe200078ec0ff */
[----:B------:R-:W-:Y:S03]  /*19450*/  BSSY.RECONVERGENT B4, `(.L_x_362) ;  /* 0x00014ba000047945 */ /* 0x000fe60003800200 */
[----:B------:R-:W-:-:S04]  /*19460*/  ISETP.NE.U32.AND P0, PT, R132, 0x1, PT ;  /* 0x000000018400780c */ /* 0x000fc80003f05070 */
[----:B------:R-:W-:-:S13]  /*19470*/  ISETP.NE.U32.AND.EX P0, PT, RZ, RZ, PT, P0 ;  /* 0x000000ffff00720c */ /* 0x000fda0003f05100 */
[----:B------:R-:W-:Y:S05]  /*19480*/  @P0 BRA `(.L_x_363) ;  /* 0x0000014800d80947 */ /* 0x000fea0003800000 */
[----:B------:R-:W-:Y:S01]  /*19490*/  LOP3.LUT R39, R6, R9, R7, 0xfe, !PT ;  /* 0x0000000906277212 */ /* 0x000fe200078efe07 */
[----:B------:R-:W-:Y:S01]  /*194a0*/  IMAD.MOV.U32 R89, RZ, RZ, R42 ;  /* 0x000000ffff597224 */ /* 0x000fe200078e002a */
[----:B------:R-:W-:Y:S01]  /*194b0*/  MOV R46, R20 ;  /* 0x00000014002e7202 */ /* 0x000fe20000000f00 */
        /* <DEDUP_REMOVED lines=84> */
[----:B------:R-:W-:Y:S01]  /*19a00*/  IMAD.MOV.U32 R53, RZ, RZ, RZ ;  /* 0x000000ffff357224 */ /* 0x000fe200078e00ff */
[----:B------:R-:W-:Y:S01]  /*19a10*/  IADD3.X R83, PT, PT, RZ, RZ, RZ, P1, !PT ;  /* 0x000000ffff537210 */ /* 0x000fe20000ffe4ff */
        /* <DEDUP_REMOVED lines=37> */
[----:B------:R-:W-:Y:S02]  /*19c70*/  IMAD R39, R2, R7, RZ ;  /* 0x0000000702277224 */ /* 0x000fe400078e02ff */
[----:B------:R-:W-:Y:S02]  /*19c80*/  IMAD.X R87, RZ, RZ, RZ, P1 ;  /* 0x000000ffff577224 */ /* 0x000fe400008e06ff */
[----:B------:R-:W-:-:S04]  /*19c90*/  IMAD.WIDE.U32 R82, R5, R5, R84 ;  /* 0x0000000505527225 */ /* 0x000fc800078e0054 */
[----:B------:R-:W-:-:S04]  /*19ca0*/  IMAD.WIDE.U32 R84, R7, R4, R86 ;  /* 0x0000000407547225 */ /* 0x000fc800078e0056 */
[----:B------:R-:W-:Y:S01]  /*19cb0*/  IMAD.MOV.U32 R150, RZ, RZ, R84 ;  /* 0x000000ffff967224 */ /* 0x000fe200078e0054 */
[----:B------:R-:W-:Y:S01]  /*19cc0*/  IADD3 R86, P0, PT, R82, R85, RZ ;  /* 0x0000005552567210 */ /* 0x000fe20007f1e0ff */
[C---:B------:R-:W-:Y:S02]  /*19cd0*/  IMAD R54, R9.reuse, R0, R53 ;  /* 0x0000000009367224 */ /* 0x040fe400078e0235 */
[----:B------:R-:W-:-:S03]  /*19ce0*/  IMAD.WIDE.U32 R150, R9, R3, R150 ;  /* 0x0000000309967225 */ /* 0x000fc600078e0096 */
[----:B------:R-:W-:Y:S01]  /*19cf0*/  IADD3 R80, PT, PT, R39, R55, R54 ;  /* 0x0000003727507210 */ /* 0x000fe20007ffe036 */
[----:B------:R-:W-:Y:S02]  /*19d00*/  IMAD.X R87, RZ, RZ, RZ, P0 ;  /* 0x000000ffff577224 */ /* 0x000fe400000e06ff */
[----:B------:R-:W-:Y:S02]  /*19d10*/  IMAD R41, R3, R6, RZ ;  /* 0x0000000603297224 */ /* 0x000fe400078e02ff */
[----:B------:R-:W-:-:S03]  /*19d20*/  IMAD.WIDE.U32 R52, R6, R4, R86 ;  /* 0x0000000406347225 */ /* 0x000fc600078e0056 */
[----:B------:R-:W-:Y:S01]  /*19d30*/  IADD3 R82, PT, PT, R41, R81, R80 ;  /* 0x0000005129527210 */ /* 0x000fe20007ffe050 */
[----:B------:R-:W-:Y:S01]  /*19d40*/  IMAD R43, R4, R5, RZ ;  /* 0x00000005042b7224 */ /* 0x000fe200078e02ff */
[----:B------:R-:W-:Y:S01]  /*19d50*/  IADD3 R54, P0, PT, R52, R151, RZ ;  /* 0x0000009734367210 */ /* 0x000fe20007f1e0ff */
[----:B------:R-:W-:Y:S02]  /*19d60*/  IMAD.MOV.U32 R149, RZ, RZ, RZ ;  /* 0x000000ffff957224 */ /* 0x000fe400078e00ff */
[----:B------:R-:W-:Y:S01]  /*19d70*/  IMAD.MOV.U32 R137, RZ, RZ, R48 ;  /* 0x000000ffff897224 */ /* 0x000fe200078e0030 */
[C---:B------:R-:W-:Y:S01]  /*19d80*/  IADD3 R52, PT, PT, R43.reuse, R83, R82 ;  /* 0x000000532b347210 */ /* 0x040fe20007ffe052 */
[----:B------:R-:W-:Y:S02]  /*19d90*/  IMAD.X R55, RZ, RZ, RZ, P0 ;  /* 0x000000ffff377224 */ /* 0x000fe400000e06ff */
[----:B------:R-:W-:Y:S01]  /*19da0*/  IMAD.MOV.U32 R135, RZ, RZ, R46 ;  /* 0x000000ffff877224 */ /* 0x000fe200078e002e */
[----:B------:R-:W-:Y:S01]  /*19db0*/  IADD3 R52, PT, PT, R43, R53, R52 ;  /* 0x000000352b347210 */ /* 0x000fe20007ffe034 */
[----:B------:R-:W-:-:S04]  /*19dc0*/  IMAD.WIDE.U32 R54, R7, R3, R54 ;  /* 0x0000000307367225 */ /* 0x000fc800078e0036 */
[----:B------:R-:W-:Y:S01]  /*19dd0*/  IMAD.MOV.U32 R148, RZ, RZ, R54 ;  /* 0x000000ffff947224 */ /* 0x000fe200078e0036 */
[----:B------:R-:W-:Y:S01]  /*19de0*/  IADD3 R52, PT, PT, R41, R55, R52 ;  /* 0x0000003729347210 */ /* 0x000fe20007ffe034 */
[----:B------:R-:W-:Y:S02]  /*19df0*/  IMAD.MOV.U32 R89, RZ, RZ, R50 ;  /* 0x000000ffff597224 */ /* 0x000fe400078e0032 */
[----:B------:R-:W-:-:S05]  /*19e00*/  IMAD.WIDE.U32 R148, R9, R2, R148 ;  /* 0x0000000209947225 */ /* 0x000fca00078e0094 */
[----:B------:R-:W-:-:S05]  /*19e10*/  IADD3 R52, PT, PT, R39, R149, R52 ;  /* 0x0000009527347210 */ /* 0x000fca0007ffe034 */
[----:B------:R-:W-:-:S07]  /*19e20*/  IMAD R160, R9, R0, R52 ;  /* 0x0000000009a07224 */ /* 0x000fce00078e0234 */
.L_x_368:
        /* <DEDUP_REMOVED lines=41> */
.L_x_366:
[----:B------:R-:W-:Y:S05]  /*1a0c0*/  BSYNC.RELIABLE B6 ;  /* 0x0000000000067941 */ /* 0x000fea0003800100 */
.L_x_365:
        /* <DEDUP_REMOVED lines=27> */
.L_x_367:
[----:B------:R-:W-:Y:S05]  /*1a280*/  BSYNC.RECONVERGENT B5 ;  /* 0x0000000000057941 */ /* 0x000fea0003800200 */
.L_x_364:
        /* <DEDUP_REMOVED lines=65> */
[----:B------:R-:W-:Y:S01]  /*1a6a0*/  IMAD R80, R27, R42, R55 ;  /* 0x0000002a1b507224 */ /* 0x000fe200078e0237 */
[----:B------:R-:W-:Y:S01]  /*1a6b0*/  IADD3 R140, P1, PT, R86, R83, RZ ;  /* 0x00000053568c7210 */ /* 0x000fe20007f3e0ff */
[----:B------:R-:W-:Y:S02]  /*1a6c0*/  IMAD.X R139, RZ, RZ, RZ, P0 ;  /* 0x000000ffff8b7224 */ /* 0x000fe400000e06ff */
[----:B------:R-:W-:Y:S02]  /*1a6d0*/  IMAD.MOV.U32 R55, RZ, RZ, RZ ;  /* 0x000000ffff377224 */ /* 0x000fe400078e00ff */
[----:B------:R-:W-:Y:S02]  /*1a6e0*/  IMAD.X R141, RZ, RZ, RZ, P1 ;  /* 0x000000ffff8d7224 */ /* 0x000fe400008e06ff */
        /* <DEDUP_REMOVED lines=28> */
[----:B------:R-:W-:Y:S02]  /*1a8b0*/  IMAD.MOV.U32 R52, RZ, RZ, R84 ;  /* 0x000000ffff347224 */ /* 0x000fe400078e0054 */
[----:B------:R-:W-:-:S07]  /*1a8c0*/  IMAD R54, R27, R42, R138 ;  /* 0x0000002a1b367224 */ /* 0x000fce00078e028a */
.L_x_373:
        /* <DEDUP_REMOVED lines=41> */
.L_x_371:
[----:B------:R-:W-:Y:S05]  /*1ab60*/  BSYNC.RELIABLE B6 ;  /* 0x0000000000067941 */ /* 0x000fea0003800100 */
.L_x_370:
        /* <DEDUP_REMOVED lines=27> */
.L_x_372:
[----:B------:R-:W-:Y:S05]  /*1ad20*/  BSYNC.RECONVERGENT B5 ;  /* 0x0000000000057941 */ /* 0x000fea0003800200 */
.L_x_369:
        /* <DEDUP_REMOVED lines=28> */
[----:B------:R-:W-:-:S03]  /*1aef0*/  IMAD.WIDE.U32 R86, R122, R173, R86 ;  /* 0x000000ad7a567225 */ /* 0x000fc600078e0056 */
[----:B------:R-:W-:Y:S01]  /*1af00*/  IADD3.X R83, PT, PT, RZ, RZ, RZ, P0, !PT ;  /* 0x000000ffff537210 */ /* 0x000fe200007fe4ff */
[----:B------:R-:W-:Y:S02]  /*1af10*/  VIADD R50, R51, UR7 ;  /* 0x0000000733327c36 */ /* 0x000fe40008000000 */
        /* <DEDUP_REMOVED lines=47> */
[----:B------:R-:W-:Y:S01]  /*1b210*/  IMAD.X R141, RZ, RZ, RZ, P0 ;  /* 0x000000ffff8d7224 */ /* 0x000fe200000e06ff */
[----:B------:R-:W-:Y:S01]  /*1b220*/  MOV R134, R82 ;  /* 0x0000005200867202 */ /* 0x000fe20000000f00 */
        /* <DEDUP_REMOVED lines=36> */
[----:B------:R-:W-:Y:S02]  /*1b470*/  IMAD.MOV.U32 R88, RZ, RZ, R86 ;  /* 0x000000ffff587224 */ /* 0x000fe400078e0056 */
[----:B------:R-:W-:Y:S01]  /*1b480*/  IMAD.MOV.U32 R138, RZ, RZ, R50 ;  /* 0x000000ffff8a7224 */ /* 0x000fe200078e0032 */
[----:B------:R-:W-:-:S05]  /*1b490*/  IADD3 R39, PT, PT, R39, UR4, R51 ;  /* 0x0000000427277c10 */ /* 0x000fca000fffe033 */
[----:B------:R-:W-:-:S04]  /*1b4a0*/  IMAD R84, R18, R171, R39 ;  /* 0x000000ab12547224 */ /* 0x000fc800078e0227 */
[----:B------:R-:W-:-:S07]  /*1b4b0*/  IMAD R39, R17, R173, R84 ;  /* 0x000000ad11277224 */ /* 0x000fce00078e0254 */
.L_x_378:
        /* <DEDUP_REMOVED lines=41> */
.L_x_376:
[----:B------:R-:W-:Y:S05]  /*1b750*/  BSYNC.RELIABLE B6 ;  /* 0x0000000000067941 */ /* 0x000fea0003800100 */
.L_x_375:
        /* <DEDUP_REMOVED lines=27> */
.L_x_377:
[----:B------:R-:W-:Y:S05]  /*1b910*/  BSYNC.RECONVERGENT B5 ;  /* 0x0000000000057941 */ /* 0x000fea0003800200 */
.L_x_374:
        /* <DEDUP_REMOVED lines=115> */
[----:B------:R-:W-:-:S04]  /*1c050*/  IMAD.WIDE.U32 R50, R21, R137, R50 ;  /* 0x0000008915327225 */ /* 0x000fc800078e0032 */
[----:B------:R-:W-:Y:S02]  /*1c060*/  IMAD R41, R22, R89, R41 ;  /* 0x0000005916297224 */ /* 0x000fe400078e0229 */
[----:B------:R-:W-:-:S03]  /*1c070*/  IMAD.MOV.U32 R55, RZ, RZ, R50 ;  /* 0x000000ffff377224 */ /* 0x000fc600078e0032 */
[----:B------:R-:W-:Y:S01]  /*1c080*/  IADD3 R144, PT, PT, R41, UR4, R51 ;  /* 0x0000000429907c10 */ /* 0x000fe2000fffe033 */
[----:B------:R-:W-:-:S04]  /*1c090*/  IMAD.MOV.U32 R41, RZ, RZ, R142 ;  /* 0x000000ffff297224 */ /* 0x000fc800078e008e */
[----:B------:R-:W-:-:S04]  /*1c0a0*/  IMAD R144, R21, R135, R144 ;  /* 0x0000008715907224 */ /* 0x000fc800078e0290 */
[----:B------:R-:W-:-:S07]  /*1c0b0*/  IMAD R158, R24, R137, R144 ;  /* 0x00000089189e7224 */ /* 0x000fce00078e0290 */
.L_x_383:
        /* <DEDUP_REMOVED lines=41> */
.L_x_381:
[----:B------:R-:W-:Y:S05]  /*1c350*/  BSYNC.RELIABLE B6 ;  /* 0x0000000000067941 */ /* 0x000fea0003800100 */
.L_x_380:
        /* <DEDUP_REMOVED lines=27> */
.L_x_382:
[----:B------:R-:W-:Y:S05]  /*1c510*/  BSYNC.RECONVERGENT B5 ;  /* 0x0000000000057941 */ /* 0x000fea0003800200 */
.L_x_379:
        /* <DEDUP_REMOVED lines=45> */
[----:B------:R-:W-:-:S03]  /*1c7f0*/  IMAD.MOV.U32 R85, RZ, RZ, RZ ;  /* 0x000000ffff557224 */ /* 0x000fc600078e00ff */
        /* <DEDUP_REMOVED lines=36> */
[----:B------:R-:W-:Y:S01]  /*1ca40*/  IMAD.MOV.U32 R83, RZ, RZ, R140 ;  /* 0x000000ffff537224 */ /* 0x000fe200078e008c */
[----:B------:R-:W-:Y:S01]  /*1ca50*/  IADD3 R144, P0, PT, R81, R50, RZ ;  /* 0x0000003251907210 */ /* 0x000fe20007f1e0ff */
[----:B------:R-:W-:Y:S01]  /*1ca60*/  IMAD.X R81, RZ, RZ, RZ, P1 ;  /* 0x000000ffff517224 */ /* 0x000fe200008e06ff */
[----:B------:R-:W-:Y:S01]  /*1ca70*/  IADD3 R137, PT, PT, R137, UR5, R145 ;  /* 0x0000000589897c10 */ /* 0x000fe2000fffe091 */
[----:B------:R-:W-:Y:S02]  /*1ca80*/  IMAD.MOV.U32 R85, RZ, RZ, R86 ;  /* 0x000000ffff557224 */ /* 0x000fe400078e0056 */
[----:B------:R-:W-:-:S02]  /*1ca90*/  IMAD.X R145, RZ, RZ, RZ, P0 ;  /* 0x000000ffff917224 */ /* 0x000fc400000e06ff */
[----:B------:R-:W-:-:S04]  /*1caa0*/  IMAD.WIDE.U32 R80, R7, R152, R80 ;  /* 0x0000009807507225 */ /* 0x000fc800078e0050 */
[----:B------:R-:W-:Y:S02]  /*1cab0*/  IMAD R137, R2, R135, R137 ;  /* 0x0000008702897224 */ /* 0x000fe400078e0289 */
[----:B------:R-:W-:-:S03]  /*1cac0*/  IMAD.WIDE.U32 R144, R5, R154, R144 ;  /* 0x0000009a05907225 */ /* 0x000fc600078e0090 */
[----:B------:R-:W-:Y:S01]  /*1cad0*/  IADD3 R146, PT, PT, R137, UR6, R51 ;  /* 0x0000000689927c10 */ /* 0x000fe2000fffe033 */
[----:B------:R-:W-:Y:S02]  /*1cae0*/  VIADD R81, R81, UR8 ;  /* 0x0000000851517c36 */ /* 0x000fe40008000000 */
[----:B------:R-:W-:Y:S02]  /*1caf0*/  IMAD.MOV.U32 R87, RZ, RZ, R84 ;  /* 0x000000ffff577224 */ /* 0x000fe400078e0054 */
[----:B------:R-:W-:Y:S01]  /*1cb00*/  IMAD R89, R3, R89, R146 ;  /* 0x0000005903597224 */ /* 0x000fe200078e0292 */
[----:B------:R-:W-:Y:S01]  /*1cb10*/  IADD3 R50, P0, PT, R81, R144, RZ ;  /* 0x0000009051327210 */ /* 0x000fe20007f1e0ff */
[----:B------:R-:W-:-:S03]  /*1cb20*/  IMAD.MOV.U32 R81, RZ, RZ, RZ ;  /* 0x000000ffff517224 */ /* 0x000fc600078e00ff */
        /* <DEDUP_REMOVED lines=22> */
.L_x_388:
        /* <DEDUP_REMOVED lines=41> */
.L_x_386:
[----:B------:R-:W-:Y:S05]  /*1cf20*/  BSYNC.RELIABLE B6 ;  /* 0x0000000000067941 */ /* 0x000fea0003800100 */
.L_x_385:
        /* <DEDUP_REMOVED lines=27> */
.L_x_387:
[----:B------:R-:W-:Y:S05]  /*1d0e0*/  BSYNC.RECONVERGENT B5 ;  /* 0x0000000000057941 */ /* 0x000fea0003800200 */
.L_x_384:
        /* <DEDUP_REMOVED lines=11> */
[----:B------:R-:W-:Y:S02]  /*1d1a0*/  IMAD.MOV.U32 R150, RZ, RZ, R50 ;  /* 0x000000ffff967224 */ /* 0x000fe400078e0032 */
[----:B------:R-:W-:Y:S02]  /*1d1b0*/  VIADD R152, R51, UR4 ;  /* 0x0000000433987c36 */ /* 0x000fe40008000000 */
[----:B------:R-:W-:-:S04]  /*1d1c0*/  IMAD.WIDE.U32 R150, R27, R171, R150 ;  /* 0x000000ab1b967225 */ /* 0x000fc800078e0096 */
[----:B------:R-:W-:Y:S02]  /*1d1d0*/  IMAD.MOV.U32 R153, RZ, RZ, RZ ;  /* 0x000000ffff997224 */ /* 0x000fe400078e00ff */
[----:B------:R-:W-:Y:S02]  /*1d1e0*/  VIADD R147, R151, UR5 ;  /* 0x0000000597937c36 */ /* 0x000fe40008000000 */
[----:B------:R-:W-:-:S03]  /*1d1f0*/  IMAD.WIDE.U32 R152, R29, R173, R152 ;  /* 0x000000ad1d987225 */ /* 0x000fc600078e0098 */
        /* <DEDUP_REMOVED lines=65> */
[----:B------:R-:W-:-:S03]  /*1d610*/  IMAD R173, R42, R173, R152 ;  /* 0x000000ad2aad7224 */ /* 0x000fc600078e0298 */
[----:B------:R-:W-:Y:S01]  /*1d620*/  IADD3 R148, P0, PT, R51, R144, RZ ;  /* 0x0000009033947210 */ /* 0x000fe20007f1e0ff */
[----:B------:R-:W-:Y:S01]  /*1d630*/  IMAD.X R51, RZ, RZ, RZ, P1 ;  /* 0x000000ffff337224 */ /* 0x000fe200008e06ff */
[----:B------:R-:W-:-:S03]  /*1d640*/  IADD3 R80, PT, PT, R173, UR5, R149 ;  /* 0x00000005ad507c10 */ /* 0x000fc6000fffe095 */
[----:B------:R-:W-:Y:S02]  /*1d650*/  IMAD.X R149, RZ, RZ, RZ, P0 ;  /* 0x000000ffff957224 */ /* 0x000fe400000e06ff */
[----:B------:R-:W-:-:S04]  /*1d660*/  IMAD.WIDE.U32 R50, R36, R157, R50 ;  /* 0x0000009d24327225 */ /* 0x000fc800078e0032 */
[----:B------:R-:W-:Y:S02]  /*1d670*/  IMAD R171, R33, R171, R80 ;  /* 0x000000ab21ab7224 */ /* 0x000fe400078e0250 */
[----:B------:R-:W-:-:S03]  /*1d680*/  IMAD.WIDE.U32 R148, R38, R161, R148 ;  /* 0x000000a126947225 */ /* 0x000fc600078e0094 */
[----:B------:R-:W-:Y:S01]  /*1d690*/  IADD3 R171, PT, PT, R171, UR6, R145 ;  /* 0x00000006abab7c10 */ /* 0x000fe2000fffe091 */
[----:B------:R-:W-:-:S04]  /*1d6a0*/  VIADD R51, R51, UR8 ;  /* 0x0000000833337c36 */ /* 0x000fc80008000000 */
[----:B------:R-:W-:Y:S01]  /*1d6b0*/  IMAD R171, R40, R165, R171 ;  /* 0x000000a528ab7224 */ /* 0x000fe200078e02ab */
[----:B------:R-:W-:Y:S01]  /*1d6c0*/  IADD3 R144, P0, PT, R51, R148, RZ ;  /* 0x0000009433907210 */ /* 0x000fe20007f1e0ff */
[----:B------:R-:W-:Y:S02]  /*1d6d0*/  IMAD.MOV.U32 R51, RZ, RZ, RZ ;  /* 0x000000ffff337224 */ /* 0x000fe400078e00ff */
[----:B------:R-:W-:Y:S01]  /*1d6e0*/  IMAD.MOV.U32 R165, RZ, RZ, R140 ;  /* 0x000000ffffa57224 */ /* 0x000fe200078e008c */
        /* <DEDUP_REMOVED lines=16> */
[----:B------:R-:W-:Y:S02]  /*1d7f0*/  IMAD.MOV.U32 R161, RZ, RZ, R146 ;  /* 0x000000ffffa17224 */ /* 0x000fe400078e0092 */
[----:B------:R-:W-:Y:S02]  /*1d800*/  IMAD R139, R29, R139, R80 ;  /* 0x0000008b1d8b7224 */ /* 0x000fe400078e0250 */
[----:B------:R-:W-:-:S05]  /*1d810*/  IMAD.WIDE.U32 R144, R27, R52, R144 ;  /* 0x000000341b907225 */ /* 0x000fca00078e0090 */
[----:B------:R-:W-:Y:S02]  /*1d820*/  IADD3 R51, PT, PT, R139, UR4, R145 ;  /* 0x000000048b337c10 */ /* 0x000fe4000fffe091 */
[----:B------:R-:W-:-:S03]  /*1d830*/  MOV R139, R154 ;  /* 0x0000009a008b7202 */ /* 0x000fc60000000f00 */
[----:B------:R-:W-:Y:S02]  /*1d840*/  IMAD R51, R36, R52, R51 ;  /* 0x0000003424337224 */ /* 0x000fe400078e0233 */
[----:B------:R-:W-:Y:S02]  /*1d850*/  IMAD.MOV.U32 R52, RZ, RZ, R144 ;  /* 0x000000ffff347224 */ /* 0x000fe400078e0090 */
[----:B------:R-:W-:-:S07]  /*1d860*/  IMAD R54, R54, R27, R51 ;  /* 0x0000001b36367224 */ /* 0x000fce00078e0233 */
.L_x_393:
        /* <DEDUP_REMOVED lines=41> */
.L_x_391:
[----:B------:R-:W-:Y:S05]  /*1db00*/  BSYNC.RELIABLE B6 ;  /* 0x0000000000067941 */ /* 0x000fea0003800100 */
.L_x_390:
        /* <DEDUP_REMOVED lines=27> */
.L_x_392:
[----:B------:R-:W-:Y:S05]  /*1dcc0*/  BSYNC.RECONVERGENT B5 ;  /* 0x0000000000057941 */ /* 0x000fea0003800200 */
.L_x_389:
        /* <DEDUP_REMOVED lines=72> */
[----:B------:R-:W-:Y:S01]  /*1e150*/  IMAD.MOV.U32 R145, RZ, RZ, RZ ;  /* 0x000000ffff917224 */ /* 0x000fe200078e00ff */
        /* <DEDUP_REMOVED lines=25> */
[----:B------:R-:W-:Y:S02]  /*1e2f0*/  IMAD.MOV.U32 R143, RZ, RZ, RZ ;  /* 0x000000ffff8f7224 */ /* 0x000fe400078e00ff */
[----:B------:R-:W-:Y:S01]  /*1e300*/  IMAD.MOV.U32 R82, RZ, RZ, R144 ;  /* 0x000000ffff527224 */ /* 0x000fe200078e0090 */
[----:B------:R-:W-:Y:S01]  /*1e310*/  IADD3 R152, PT, PT, R51, UR7, R153 ;  /* 0x0000000733987c10 */ /* 0x000fe2000fffe099 */
[----:B------:R-:W-:-:S02]  /*1e320*/  IMAD.X R141, RZ, RZ, RZ, P0 ;  /* 0x000000ffff8d7224 */ /* 0x000fc400000e06ff */
[----:B------:R-:W-:-:S04]  /*1e330*/  IMAD.WIDE.U32 R142, R12, R139, R142 ;  /* 0x0000008b0c8e7225 */ /* 0x000fc800078e008e */
[----:B------:R-:W-:-:S04]  /*1e340*/  IMAD.WIDE.U32 R140, R14, R161, R140 ;  /* 0x000000a10e8c7225 */ /* 0x000fc800078e008c */
[----:B------:R-:W-:Y:S02]  /*1e350*/  VIADD R51, R143, UR4 ;  /* 0x000000048f337c36 */ /* 0x000fe40008000000 */
[----:B------:R-:W-:Y:S02]  /*1e360*/  IMAD R171, R11, R171, R152 ;  /* 0x000000ab0bab7224 */ /* 0x000fe400078e0298 */
[----:B------:R-:W-:Y:S01]  /*1e370*/  IMAD.MOV.U32 R84, RZ, RZ, R142 ;  /* 0x000000ffff547224 */ /* 0x000fe200078e008e */
        /* <DEDUP_REMOVED lines=13> */
.L_x_398:
        /* <DEDUP_REMOVED lines=41> */
.L_x_396:
[----:B------:R-:W-:Y:S05]  /*1e6e0*/  BSYNC.RELIABLE B6 ;  /* 0x0000000000067941 */ /* 0x000fea0003800100 */
.L_x_395:
        /* <DEDUP_REMOVED lines=27> */
.L_x_397:
[----:B------:R-:W-:Y:S05]  /*1e8a0*/  BSYNC.RECONVERGENT B5 ;  /* 0x0000000000057941 */ /* 0x000fea0003800200 */
.L_x_394:
        /* <DEDUP_REMOVED lines=39> */
[----:B------:R-:W-:Y:S02]  /*1eb20*/  HFMA2 R149, -RZ, RZ, 0, 0 ;  /* 0x00000000ff957431 */ /* 0x000fe400000001ff */
[----:B------:R-:W-:-:S04]  /*1eb30*/  IMAD.WIDE.U32 R144, R25, R83, R144 ;  /* 0x0000005319907225 */ /* 0x000fc800078e0090 */
[----:B------:R-:W-:Y:S02]  /*1eb40*/  IMAD.X R151, RZ, RZ, RZ, P0 ;  /* 0x000000ffff977224 */ /* 0x000fe400000e06ff */
[----:B------:R-:W-:Y:S02]  /*1eb50*/  VIADD R139, R145, UR5 ;  /* 0x00000005918b7c36 */ /* 0x000fe40008000000 */
[----:B------:R-:W-:-:S04]  /*1eb60*/  IMAD.WIDE.U32 R150, R26, R87, R150 ;  /* 0x000000571a967225 */ /* 0x000fc800078e0096 */
[----:B------:R-:W-:Y:S01]  /*1eb70*/  IMAD.WIDE.U32 R148, R23, R135, R148 ;  /* 0x0000008717947225 */ /* 0x000fe200078e0094 */
[----:B------:R-:W-:-:S03]  /*1eb80*/  IADD3 R150, P1, PT, R139, R150, RZ ;  /* 0x000000968b967210 */ /* 0x000fc60007f3e0ff */
        /* <DEDUP_REMOVED lines=70> */
.L_x_403:
        /* <DEDUP_REMOVED lines=41> */
.L_x_401:
[----:B------:R-:W-:Y:S05]  /*1f280*/  BSYNC.RELIABLE B6 ;  /* 0x0000000000067941 */ /* 0x000fea0003800100 */
.L_x_400:
        /* <DEDUP_REMOVED lines=27> */
.L_x_402:
[----:B------:R-:W-:Y:S05]  /*1f440*/  BSYNC.RECONVERGENT B5 ;  /* 0x0000000000057941 */ /* 0x000fea0003800200 */
.L_x_399:
        /* <DEDUP_REMOVED lines=34> */
[----:B------:R-:W-:Y:S02]  /*1f670*/  IMAD.MOV.U32 R160, RZ, RZ, R48 ;  /* 0x000000ffffa07224 */ /* 0x000fe400078e0030 */
[----:B------:R-:W-:Y:S02]  /*1f680*/  VIADD R50, R49, UR4 ;  /* 0x0000000431327c36 */ /* 0x000fe40008000000 */
[----:B------:R-:W-:-:S04]  /*1f690*/  IMAD.WIDE.U32 R160, R124, R133, R160 ;  /* 0x000000857ca07225 */ /* 0x000fc800078e00a0 */
[----:B------:R-:W-:Y:S02]  /*1f6a0*/  IMAD.MOV.U32 R51, RZ, RZ, RZ ;  /* 0x000000ffff337224 */ /* 0x000fe400078e00ff */
[----:B------:R-:W-:Y:S02]  /*1f6b0*/  VIADD R155, R161, UR4 ;  /* 0x00000004a19b7c36 */ /* 0x000fe40008000000 */
[----:B------:R-:W-:-:S04]  /*1f6c0*/  IMAD.WIDE.U32 R48, R124, R122, R50 ;  /* 0x0000007a7c307225 */ /* 0x000fc800078e0032 */
[----:B------:R-:W-:Y:S01]  /*1f6d0*/  IMAD R41, R18, R133, RZ ;  /* 0x0000008512297224 */ /* 0x000fe200078e02ff */
[----:B------:R-:W-:Y:S01]  /*1f6e0*/  IADD3 R52, P0, PT, R155, R48, RZ ;  /* 0x000000309b347210 */ /* 0x000fe20007f1e0ff */
[----:B------:R-:W-:Y:S02]  /*1f6f0*/  VIADD R48, R49, UR5 ;  /* 0x0000000531307c36 */ /* 0x000fe40008000000 */
[----:B------:R-:W-:Y:S02]  /*1f700*/  HFMA2 R49, -RZ, RZ, 0, 0 ;  /* 0x00000000ff317431 */ /* 0x000fe400000001ff */
[----:B------:R-:W-:Y:S02]  /*1f710*/  IMAD R43, R19, R122, RZ ;  /* 0x0000007a132b7224 */ /* 0x000fe400078e02ff */
[----:B------:R-:W-:Y:S02]  /*1f720*/  IMAD.X R53, RZ, RZ, RZ, P0 ;  /* 0x000000ffff357224 */ /* 0x000fe400000e06ff */
[----:B------:R-:W-:-:S02]  /*1f730*/  IMAD R45, R118, R125, RZ ;  /* 0x0000007d762d7224 */ /* 0x000fc400078e02ff */
        /* <DEDUP_REMOVED lines=67> */
[----:B------:R-:W-:Y:S02]  /*1fb70*/  IMAD.X R85, RZ, RZ, RZ, P0 ;  /* 0x000000ffff557224 */ /* 0x000fe400000e06ff */
[----:B------:R-:W-:Y:S02]  /*1fb80*/  VIADD R39, R87, UR6 ;  /* 0x0000000657277c36 */ /* 0x000fe40008000000 */
[----:B------:R-:W-:-:S04]  /*1fb90*/  IMAD.WIDE.U32 R84, R125, R125, R84 ;  /* 0x0000007d7d547225 */ /* 0x000fc800078e0054 */
[----:B------:R-:W-:Y:S01]  /*1fba0*/  VIADD R80, R83, UR7 ;  /* 0x0000000753507c36 */ /* 0x000fe20008000000 */
[----:B------:R-:W-:Y:S01]  /*1fbb0*/  IADD3 R82, P0, PT, R39, R84, RZ ;  /* 0x0000005427527210 */ /* 0x000fe20007f1e0ff */
[C---:B------:R-:W-:Y:S02]  /*1fbc0*/  IMAD R39, R124.reuse, R17, R54 ;  /* 0x000000117c277224 */ /* 0x040fe400078e0236 */
[----:B------:R-:W-:Y:S02]  /*1fbd0*/  IMAD.MOV.U32 R54, RZ, RZ, R86 ;  /* 0x000000ffff367224 */ /* 0x000fe400078e0056 */
[----:B------:R-:W-:Y:S01]  /*1fbe0*/  IMAD.X R83, RZ, RZ, RZ, P0 ;  /* 0x000000ffff537224 */ /* 0x000fe200000e06ff */
[----:B------:R-:W-:Y:S01]  /*1fbf0*/  IADD3 R39, PT, PT, R41, R80, R39 ;  /* 0x0000005029277210 */ /* 0x000fe20007ffe027 */
[----:B------:R-:W-:-:S04]  /*1fc00*/  IMAD.WIDE.U32 R54, R124, R19, R54 ;  /* 0x000000137c367225 */ /* 0x000fc800078e0036 */
[----:B------:R-:W-:-:S04]  /*1fc10*/  IMAD.WIDE.U32 R82, R122, R118, R82 ;  /* 0x000000767a527225 */ /* 0x000fc800078e0052 */
[----:B------:R-:W-:Y:S02]  /*1fc20*/  VIADD R47, R55, UR7 ;  /* 0x00000007372f7c36 */ /* 0x000fe40008000000 */
[----:B------:R-:W-:Y:S02]  /*1fc30*/  VIADD R84, R81, UR6 ;  /* 0x0000000651547c36 */ /* 0x000fe40008000000 */
[----:B------:R-:W-:Y:S01]  /*1fc40*/  IMAD.MOV.U32 R158, RZ, RZ, R48 ;  /* 0x000000ffff9e7224 */ /* 0x000fe200078e0030 */
[----:B------:R-:W-:Y:S01]  /*1fc50*/  IADD3 R80, P0, PT, R47, R82, RZ ;  /* 0x000000522f507210 */ /* 0x000fe20007f1e0ff */
[----:B------:R-:W-:Y:S01]  /*1fc60*/  VIADD R82, R83, UR6 ;  /* 0x0000000653527c36 */ /* 0x000fe20008000000 */
[----:B------:R-:W-:Y:S01]  /*1fc70*/  IADD3 R39, PT, PT, R43, R84, R39 ;  /* 0x000000542b277210 */ /* 0x000fe20007ffe027 */
[----:B------:R-:W-:Y:S01]  /*1fc80*/  IMAD.MOV.U32 R156, RZ, RZ, R50 ;  /* 0x000000ffff9c7224 */ /* 0x000fe200078e0032 */
[----:B------:R-:W-:Y:S01]  /*1fc90*/  IADD3 R84, PT, PT, R85, UR4, RZ ;  /* 0x0000000455547c10 */ /* 0x000fe2000fffe0ff */
[----:B------:R-:W-:-:S02]  /*1fca0*/  IMAD.X R81, RZ, RZ, RZ, P0 ;  /* 0x000000ffff517224 */ /* 0x000fc400000e06ff */
[----:B------:R-:W-:Y:S01]  /*1fcb0*/  IMAD.MOV.U32 R154, RZ, RZ, R52 ;  /* 0x000000ffff9a7224 */ /* 0x000fe200078e0034 */
        /* <DEDUP_REMOVED lines=9> */
[----:B------:R-:W-:-:S03]  /*1fd50*/  IMAD.MOV.U32 R150, RZ, RZ, R80 ;  /* 0x000000ffff967224 */ /* 0x000fc600078e0050 */
[----:B------:R-:W-:-:S05]  /*1fd60*/  IADD3 R82, PT, PT, R41, R45, R82 ;  /* 0x0000002d29527210 */ /* 0x000fca0007ffe052 */
[----:B------:R-:W-:-:S07]  /*1fd70*/  IMAD R43, R124, R17, R82 ;  /* 0x000000117c2b7224 */ /* 0x000fce00078e0252 */
.L_x_410:
        /* <DEDUP_REMOVED lines=41> */
.L_x_408:
[----:B------:R-:W-:Y:S05]  /*20010*/  BSYNC.RELIABLE B7 ;  /* 0x0000000000077941 */ /* 0x000fea0003800100 */
.L_x_407:
        /* <DEDUP_REMOVED lines=27> */
.L_x_409:
[----:B------:R-:W-:Y:S05]  /*201d0*/  BSYNC.RECONVERGENT B6 ;  /* 0x0000000000067941 */ /* 0x000fea0003800200 */
.L_x_406:
        /* <DEDUP_REMOVED lines=50> */
[----:B------:R-:W-:Y:S01]  /*20500*/  IMAD.X R87, RZ, RZ, RZ, P1 ;  /* 0x000000ffff577224 */ /* 0x000fe200008e06ff */
[----:B------:R-:W-:Y:S01]  /*20510*/  IADD3 R48, PT, PT, R49, UR7, RZ ;  /* 0x0000000731307c10 */ /* 0x000fe2000fffe0ff */
        /* <DEDUP_REMOVED lines=41> */
[----:B------:R-:W-:Y:S02]  /*207b0*/  IMAD R39, R15, R8, R50 ;  /* 0x000000080f277224 */ /* 0x000fe400078e0232 */
[----:B------:R-:W-:Y:S02]  /*207c0*/  IMAD.MOV.U32 R50, RZ, RZ, R136 ;  /* 0x000000ffff327224 */ /* 0x000fe400078e0088 */
[----:B------:R-:W-:Y:S01]  /*207d0*/  IMAD.X R135, RZ, RZ, RZ, P0 ;  /* 0x000000ffff877224 */ /* 0x000fe200000e06ff */
[----:B------:R-:W-:Y:S01]  /*207e0*/  IADD3 R39, PT, PT, R173, R46, R39 ;  /* 0x0000002ead277210 */ /* 0x000fe20007ffe027 */
[----:B------:R-:W-:-:S04]  /*207f0*/  IMAD.WIDE.U32 R50, R15, R12, R50 ;  /* 0x0000000c0f327225 */ /* 0x000fc800078e0032 */
[----:B------:R-:W-:-:S04]  /*20800*/  IMAD.WIDE.U32 R134, R16, R14, R134 ;  /* 0x0000000e10867225 */ /* 0x000fc800078e0086 */
[----:B------:R-:W-:Y:S02]  /*20810*/  VIADD R41, R51, UR7 ;  /* 0x0000000733297c36 */ /* 0x000fe40008000000 */
[----:B------:R-:W-:Y:S02]  /*20820*/  VIADD R46, R49, UR6 ;  /* 0x00000006312e7c36 */ /* 0x000fe40008000000 */
[----:B------:R-:W-:Y:S01]  /*20830*/  IMAD R51, R12, R16, RZ ;  /* 0x000000100c337224 */ /* 0x000fe200078e02ff */
        /* <DEDUP_REMOVED lines=23> */
.L_x_415:
        /* <DEDUP_REMOVED lines=41> */
.L_x_413:
[----:B------:R-:W-:Y:S05]  /*20c40*/  BSYNC.RELIABLE B7 ;  /* 0x0000000000077941 */ /* 0x000fea0003800100 */
.L_x_412:
        /* <DEDUP_REMOVED lines=27> */
.L_x_414:
[----:B------:R-:W-:Y:S05]  /*20e00*/  BSYNC.RECONVERGENT B6 ;  /* 0x0000000000067941 */ /* 0x000fea0003800200 */
.L_x_411:
[----:B------:R-:W-:Y:S01]  /*20e10*/  IMAD.WIDE.U32 R138, R132, R132, RZ ;  /* 0x00000084848a7225 */ /* 0x000fe200078e00ff */
[----:B------:R-:W-:-:S03]  /*20e20*/  UMOV UR4, URZ ;  /* 0x000000ff00047c82 */ /* 0x000fc60008000000 */
[----:B------:R-:W-:Y:S01]  /*20e30*/  HFMA2 R83, -RZ, RZ, 0, 0 ;  /* 0x00000000ff537431 */ /* 0x000fe200000001ff */
        /* <DEDUP_REMOVED lines=85> */
[----:B------:R-:W-:Y:S01]  /*21390*/  IMAD R135, R171, R41, RZ ;  /* 0x00000029ab877224 */ /* 0x000fe200078e02ff */
[----:B------:R-:W-:Y:S01]  /*213a0*/  IADD3 R48, P0, PT, R83, R80, RZ ;  /* 0x0000005053307210 */ /* 0x000fe20007f1e0ff */
[----:B------:R-:W-:Y:S02]  /*213b0*/  VIADD R80, R49, UR7 ;  /* 0x0000000731507c36 */ /* 0x000fe40008000000 */
        /* <DEDUP_REMOVED lines=28> */
[----:B------:R-:W-:-:S07]  /*21580*/  IMAD R88, R173, R132, R88 ;  /* 0x00000084ad587224 */ /* 0x000fce00078e0258 */
.L_x_420:
        /* <DEDUP_REMOVED lines=41> */
.L_x_418:
[----:B------:R-:W-:Y:S05]  /*21820*/  BSYNC.RELIABLE B7 ;  /* 0x0000000000077941 */ /* 0x000fea0003800100 */
.L_x_417:
        /* <DEDUP_REMOVED lines=27> */
.L_x_419:
[----:B------:R-:W-:Y:S05]  /*219e0*/  BSYNC.RECONVERGENT B6 ;  /* 0x0000000000067941 */ /* 0x000fea0003800200 */
.L_x_416:
        /* <DEDUP_REMOVED lines=52> */
[----:B------:R-:W-:Y:S01]  /*21d30*/  IMAD.X R145, RZ, RZ, RZ, P0 ;  /* 0x000000ffff917224 */ /* 0x000fe200000e06ff */
[----:B------:R-:W-:Y:S01]  /*21d40*/  IADD3 R137, PT, PT, R137, UR4, RZ ;  /* 0x0000000489897c10 */ /* 0x000fe2000fffe0ff */
[----:B------:R-:W-:-:S04]  /*21d50*/  IMAD.WIDE.U32 R148, R122, R46, R148 ;  /* 0x0000002e7a947225 */ /* 0x000fc800078e0094 */
[----:B------:R-:W-:Y:S01]  /*21d60*/  VIADD R140, R141, UR9 ;  /* 0x000000098d8c7c36 */ /* 0x000fe20008000000 */
[----:B------:R-:W-:Y:S01]  /*21d70*/  IADD3 R148, P0, PT, R137, R148, RZ ;  /* 0x0000009489947210 */ /* 0x000fe20007f1e0ff */
        /* <DEDUP_REMOVED lines=62> */
.L_x_425:
        /* <DEDUP_REMOVED lines=41> */
.L_x_423:
[----:B------:R-:W-:Y:S05]  /*223f0*/  BSYNC.RELIABLE B7 ;  /* 0x0000000000077941 */ /* 0x000fea0003800100 */
.L_x_422:
        /* <DEDUP_REMOVED lines=27> */
.L_x_424:
[----:B------:R-:W-:Y:S05]  /*225b0*/  BSYNC.RECONVERGENT B6 ;  /* 0x0000000000067941 */ /* 0x000fea0003800200 */
.L_x_421:
[----:B------:R-:W0:Y:S01]  /*225c0*/  LDC R124, c[0x3][0x6098] ;  /* 0x00d82600ff7c7b82 */ /* 0x000e220000000800 */
[----:B------:R-:W-:Y:S01]  /*225d0*/  SHF.L.U64.HI R122, R118, 0x1, R122 ;  /* 0x00000001767a7819 */ /* 0x000fe2000001027a */
        /* <DEDUP_REMOVED lines=8> */
[----:B------:R-:W-:Y:S01]  /*22660*/  IMAD.SHL.U32 R141, R154, 0x2, RZ ;  /* 0x000000029a8d7824 */ /* 0x000fe200078e00ff */
[----:B------:R-:W-:Y:S01]  /*22670*/  LOP3.LUT R161, R18, 0xfffffffe, R161, 0xf8, !PT ;  /* 0xfffffffe12a17812 */ /* 0x000fe200078ef8a1 */
[----:B------:R-:W-:Y:S01]  /*22680*/  IMAD.MOV.U32 R18, RZ, RZ, R122 ;  /* 0x000000ffff127224 */ /* 0x000fe200078e007a */
[----:B------:R-:W-:Y:S01]  /*22690*/  SHF.L.U64.HI R46, R160, 0x1, R155 ;  /* 0x00000001a02e7819 */ /* 0x000fe2000001029b */
[----:B------:R-:W-:Y:S01]  /*226a0*/  IMAD.SHL.U32 R143, R156, 0x2, RZ ;  /* 0x000000029c8f7824 */ /* 0x000fe200078e00ff */
[----:B------:R-:W-:Y:S01]  /*226b0*/  SHF.L.U64.HI R144, R48, 0x1, R49 ;  /* 0x0000000130907819 */ /* 0x000fe20000010231 */
[----:B------:R-:W-:Y:S01]  /*226c0*/  IMAD.WIDE.U32 R18, R132, 0x2, R18 ;  /* 0x0000000284127825 */ /* 0x000fe200078e0012 */
[----:B------:R-:W-:Y:S01]  /*226d0*/  LOP3.LUT R41, R41, 0x1, RZ, 0xc0, !PT ;  /* 0x0000000129297812 */ /* 0x000fe200078ec0ff */
[----:B------:R-:W-:Y:S01]  /*226e0*/  BSSY.RECONVERGENT B6, `(.L_x_426) ;  /* 0x000004c000067945 */ /* 0x000fe20003800200 */
[----:B------:R-:W-:Y:S01]  /*226f0*/  LOP3.LUT R46, R46, 0x1, RZ, 0xc0, !PT ;  /* 0x000000012e2e7812 */ /* 0x000fe200078ec0ff */
[----:B------:R-:W-:Y:S01]  /*22700*/  IMAD.SHL.U32 R132, R118, 0x2, RZ ;  /* 0x0000000276847824 */ /* 0x000fe200078e00ff */
[----:B------:R-:W-:Y:S01]  /*22710*/  SHF.R.U64 R48, R162, 0x1f, R157 ;  /* 0x0000001fa2307819 */ /* 0x000fe2000000129d */
[----:B------:R-:W-:Y:S01]  /*22720*/  IMAD.SHL.U32 R49, R158, 0x2, RZ ;  /* 0x000000029e317824 */ /* 0x000fe200078e00ff */
[----:B------:R-:W-:Y:S01]  /*22730*/  ISETP.GT.U32.AND P0, PT, R18, R125, PT ;  /* 0x0000007d1200720c */ /* 0x000fe20003f04070 */
[----:B------:R-:W-:Y:S01]  /*22740*/  IMAD.SHL.U32 R136, R136, 0x2, RZ ;  /* 0x0000000288887824 */ /* 0x000fe200078e00ff */
[----:B------:R-:W-:-:S02]  /*22750*/  LOP3.LUT R39, R41, 0xfffffffe, R132, 0xf8, !PT ;  /* 0xfffffffe29277812 */ /* 0x000fc400078ef884 */
[----:B------:R-:W-:Y:S02]  /*22760*/  LOP3.LUT R49, R46, 0xfffffffe, R49, 0xf8, !PT ;  /* 0xfffffffe2e317812 */ /* 0x000fe400078ef831 */
[----:B------:R-:W-:Y:S02]  /*22770*/  LOP3.LUT R48, R48, 0x1, RZ, 0xc0, !PT ;  /* 0x0000000130307812 */ /* 0x000fe400078ec0ff */
[----:B------:R-:W-:Y:S02]  /*22780*/  SHF.L.U64.HI R46, R154, 0x1, R89 ;  /* 0x000000019a2e7819 */ /* 0x000fe40000010259 */
[----:B------:R-:W-:Y:S02]  /*22790*/  ISETP.GT.U32.AND P2, PT, R18, -0x1, PT ;  /* 0xffffffff1200780c */ /* 0x000fe40003f44070 */
[----:B0-----:R-:W-:Y:S02]  /*227a0*/  ISETP.LE.U32.AND P1, PT, R39, R124, PT ;  /* 0x0000007c2700720c */ /* 0x001fe40003f23070 */
[----:B------:R-:W-:Y:S01]  /*227b0*/  SHF.R.U64 R17, R138, 0x1f, R139 ;  /* 0x0000001f8a117819 */ /* 0x000fe2000000128b */
[----:B------:R-:W-:Y:S01]  /*227c0*/  IMAD.SHL.U32 R139, R152, 0x2, RZ ;  /* 0x00000002988b7824 */ /* 0x000fe200078e00ff */
[----:B------:R-:W-:-:S02]  /*227d0*/  LOP3.LUT R133, R48, 0xfffffffe, R133, 0xf8, !PT ;  /* 0xfffffffe30857812 */ /* 0x000fc400078ef885 */
[----:B------:R-:W-:Y:S02]  /*227e0*/  LOP3.LUT R46, R46, 0x1, RZ, 0xc0, !PT ;  /* 0x000000012e2e7812 */ /* 0x000fe400078ec0ff */
[----:B------:R-:W-:Y:S01]  /*227f0*/  ISETP.GT.U32.OR.EX P3, PT, R19, RZ, P0, P2 ;  /* 0x000000ff1300720c */ /* 0x000fe20000764520 */
[----:B------:R-:W-:Y:S01]  /*22800*/  IMAD.MOV.U32 R19, RZ, RZ, RZ ;  /* 0x000000ffff137224 */ /* 0x000fe200078e00ff */
[----:B------:R-:W-:Y:S02]  /*22810*/  SHF.L.U64.HI R48, R156, 0x1, R151 ;  /* 0x000000019c307819 */ /* 0x000fe40000010297 */
[----:B------:R-:W-:Y:S02]  /*22820*/  ISETP.NE.OR P2, PT, R18, R125, P1 ;  /* 0x0000007d1200720c */ /* 0x000fe40000f45670 */
[----:B------:R-:W-:Y:S02]  /*22830*/  LOP3.LUT R17, R17, 0x1, RZ, 0xc0, !PT ;  /* 0x0000000111117812 */ /* 0x000fe400078ec0ff */
[----:B------:R-:W-:-:S02]  /*22840*/  SHF.L.U64.HI R45, R150, 0x1, R45 ;  /* 0x00000001962d7819 */ /* 0x000fc4000001022d */
[----:B------:R-:W-:Y:S01]  /*22850*/  LOP3.LUT R139, R46, 0xfffffffe, R139, 0xf8, !PT ;  /* 0xfffffffe2e8b7812 */ /* 0x000fe200078ef88b */
[----:B------:R-:W-:Y:S01]  /*22860*/  IMAD.MOV.U32 R46, RZ, RZ, R18 ;  /* 0x000000ffff2e7224 */ /* 0x000fe200078e0012 */
[----:B------:R-:W-:Y:S02]  /*22870*/  LOP3.LUT R48, R48, 0x1, RZ, 0xc0, !PT ;  /* 0x0000000130307812 */ /* 0x000fe400078ec0ff */
[----:B------:R-:W-:Y:S02]  /*22880*/  LOP3.LUT R142, R17, 0xfffffffe, R142, 0xf8, !PT ;  /* 0xfffffffe118e7812 */ /* 0x000fe400078ef88e */
[----:B------:R-:W-:Y:S02]  /*22890*/  LOP3.LUT R18, R45, 0x1, RZ, 0xc0, !PT ;  /* 0x000000012d127812 */ /* 0x000fe400078ec0ff */
[C---:B------:R-:W-:Y:S01]  /*228a0*/  SHF.L.U64.HI R17, R134.reuse, 0x1, R135 ;  /* 0x0000000186117819 */ /* 0x040fe20000010287 */
[----:B------:R-:W-:Y:S01]  /*228b0*/  IMAD.SHL.U32 R134, R134, 0x2, RZ ;  /* 0x0000000286867824 */ /* 0x000fe200078e00ff */
[----:B------:R-:W-:Y:S01]  /*228c0*/  SHF.L.U64.HI R118, R158, 0x1, R153 ;  /* 0x000000019e767819 */ /* 0x000fe20000010299 */
[----:B------:R-:W-:Y:S01]  /*228d0*/  IMAD.WIDE.U32 R18, R43, 0x2, R18 ;  /* 0x000000022b127825 */ /* 0x000fe200078e0012 */
[----:B------:R-:W-:-:S02]  /*228e0*/  SHF.L.U64.HI R135, R140, 0x1, R137 ;  /* 0x000000018c877819 */ /* 0x000fc40000010289 */
[----:B------:R-:W-:Y:S02]  /*228f0*/  SHF.L.U64.HI R45, R148, 0x1, R149 ;  /* 0x00000001942d7819 */ /* 0x000fe40000010295 */
[----:B------:R-:W-:Y:S01]  /*22900*/  LOP3.LUT R141, R48, 0xfffffffe, R141, 0xf8, !PT ;  /* 0xfffffffe308d7812 */ /* 0x000fe200078ef88d */
[----:B------:R-:W-:Y:S01]  /*22910*/  IMAD.SHL.U32 R48, R138, 0x2, RZ ;  /* 0x000000028a307824 */ /* 0x000fe200078e00ff */
[----:B------:R-:W-:Y:S01]  /*22920*/  LOP3.LUT R118, R118, 0x1, RZ, 0xc0, !PT ;  /* 0x0000000176767812 */ /* 0x000fe200078ec0ff */
[----:B------:R-:W-:Y:S01]  /*22930*/  IMAD.SHL.U32 R138, R148, 0x2, RZ ;  /* 0x00000002948a7824 */ /* 0x000fe200078e00ff */
[----:B------:R-:W-:Y:S02]  /*22940*/  SHF.L.U32 R140, R140, 0x1, RZ ;  /* 0x000000018c8c7819 */ /* 0x000fe400000006ff */
[----:B------:R-:W-:Y:S02]  /*22950*/  LOP3.LUT R89, R144, 0x1, RZ, 0xc0, !PT ;  /* 0x0000000190597812 */ /* 0x000fe400078ec0ff */
[----:B------:R-:W-:-:S02]  /*22960*/  LOP3.LUT R137, R17, 0x1, RZ, 0xc0, !PT ;  /* 0x0000000111897812 */ /* 0x000fc400078ec0ff */
[----:B------:R-:W-:Y:S02]  /*22970*/  LOP3.LUT R135, R135, 0x1, RZ, 0xc0, !PT ;  /* 0x0000000187877812 */ /* 0x000fe400078ec0ff */
[----:B------:R-:W-:Y:S02]  /*22980*/  LOP3.LUT R45, R45, 0x1, RZ, 0xc0, !PT ;  /* 0x000000012d2d7812 */ /* 0x000fe400078ec0ff */
[----:B------:R-:W-:Y:S02]  /*22990*/  LOP3.LUT R143, R118, 0xfffffffe, R143, 0xf8, !PT ;  /* 0xfffffffe768f7812 */ /* 0x000fe400078ef88f */
[----:B------:R-:W-:Y:S02]  /*229a0*/  ISETP.LE.U32.AND P1, PT, R161, R124, PT ;  /* 0x0000007ca100720c */ /* 0x000fe40003f23070 */
[----:B------:R-:W-:Y:S02]  /*229b0*/  ISETP.GT.U32.AND P0, PT, R18, R125, PT ;  /* 0x0000007d1200720c */ /* 0x000fe40003f04070 */
[----:B------:R-:W-:-:S02]  /*229c0*/  LOP3.LUT R134, R89, 0xfffffffe, R134, 0xf8, !PT ;  /* 0xfffffffe59867812 */ /* 0x000fc400078ef886 */
        /* <DEDUP_REMOVED lines=29> */
.L_x_427:
[----:B------:R-:W-:Y:S05]  /*22ba0*/  BSYNC.RECONVERGENT B6 ;  /* 0x0000000000067941 */ /* 0x000fea0003800200 */
.L_x_426:
[C---:B------:R-:W-:Y:S01]  /*22bb0*/  SHF.L.U64.HI R118, R39.reuse, 0x1, R122 ;  /* 0x0000000127767819 */ /* 0x040fe2000001027a */
[----:B------:R-:W-:Y:S01]  /*22bc0*/  IMAD.MOV.U32 R132, RZ, RZ, R18 ;  /* 0x000000ffff847224 */ /* 0x000fe200078e0012 */
[----:B------:R-:W-:Y:S01]  /*22bd0*/  ISETP.GT.U32.AND P2, PT, R18, -0x1, PT ;  /* 0xffffffff1200780c */ /* 0x000fe20003f44070 */
[----:B------:R-:W-:Y:S01]  /*22be0*/  IMAD.SHL.U32 R17, R39, 0x2, RZ ;  /* 0x0000000227117824 */ /* 0x000fe200078e00ff */
[----:B------:R-:W-:Y:S01]  /*22bf0*/  LOP3.LUT R118, R118, 0x1, RZ, 0xc0, !PT ;  /* 0x0000000176767812 */ /* 0x000fe200078ec0ff */
[----:B------:R-:W-:Y:S01]  /*22c00*/  BSSY.RECONVERGENT B6, `(.L_x_428) ;  /* 0x000003d000067945 */ /* 0x000fe20003800200 */
[----:B------:R-:W-:Y:S01]  /*22c10*/  SHF.L.U64.HI R122, R136, 0x1, R41 ;  /* 0x00000001887a7819 */ /* 0x000fe20000010229 */
[----:B------:R-:W-:Y:S01]  /*22c20*/  IMAD.SHL.U32 R41, R140, 0x2, RZ ;  /* 0x000000028c297824 */ /* 0x000fe200078e00ff */
[----:B------:R-:W-:Y:S01]  /*22c30*/  ISETP.GT.U32.OR.EX P0, PT, R19, RZ, P0, P2 ;  /* 0x000000ff1300720c */ /* 0x000fe20000704520 */
[----:B------:R-:W-:Y:S01]  /*22c40*/  IMAD.MOV.U32 R19, RZ, RZ, RZ ;  /* 0x000000ffff137224 */ /* 0x000fe200078e00ff */
[----:B------:R-:W-:Y:S01]  /*22c50*/  ISETP.NE.OR P1, PT, R18, R125, P1 ;  /* 0x0000007d1200720c */ /* 0x000fe20000f25670 */
[----:B------:R-:W-:Y:S01]  /*22c60*/  IMAD.MOV.U32 R18, RZ, RZ, R118 ;  /* 0x000000ffff127224 */ /* 0x000fe200078e0076 */
[----:B------:R-:W-:-:S02]  /*22c70*/  LOP3.LUT R122, R122, 0x1, RZ, 0xc0, !PT ;  /* 0x000000017a7a7812 */ /* 0x000fc400078ec0ff */
[----:B------:R-:W-:Y:S01]  /*22c80*/  SHF.L.U64.HI R39, R142, 0x1, R89 ;  /* 0x000000018e277819 */ /* 0x000fe20000010259 */
[----:B------:R-:W-:Y:S01]  /*22c90*/  IMAD.WIDE.U32 R46, R46, 0x2, R18 ;  /* 0x000000022e2e7825 */ /* 0x000fe200078e0012 */
[----:B------:R-:W-:Y:S02]  /*22ca0*/  LOP3.LUT R17, R122, 0xfffffffe, R17, 0xf8, !PT ;  /* 0xfffffffe7a117812 */ /* 0x000fe400078ef811 */
[----:B------:R-:W-:Y:S01]  /*22cb0*/  SHF.L.U64.HI R164, R134, 0x1, R137 ;  /* 0x0000000186a47819 */ /* 0x000fe20000010289 */
[----:B------:R-:W-:Y:S01]  /*22cc0*/  IMAD.SHL.U32 R19, R142, 0x2, RZ ;  /* 0x000000028e137824 */ /* 0x000fe200078e00ff */
[----:B------:R-:W-:Y:S01]  /*22cd0*/  ISETP.LE.U32.AND P3, PT, R17, R124, PT ;  /* 0x0000007c1100720c */ /* 0x000fe20003f63070 */
[----:B------:R-:W-:Y:S01]  /*22ce0*/  IMAD.SHL.U32 R134, R134, 0x2, RZ ;  /* 0x0000000286867824 */ /* 0x000fe200078e00ff */
[----:B------:R-:W-:Y:S01]  /*22cf0*/  ISETP.GT.U32.AND P2, PT, R46, R125, PT ;  /* 0x0000007d2e00720c */ /* 0x000fe20003f44070 */
[----:B------:R-:W-:Y:S01]  /*22d00*/  IMAD.SHL.U32 R89, R162, 0x2, RZ ;  /* 0x00000002a2597824 */ /* 0x000fe200078e00ff */
[----:B------:R-:W-:-:S02]  /*22d10*/  ISETP.GT.U32.AND P4, PT, R46, -0x1, PT ;  /* 0xffffffff2e00780c */ /* 0x000fc40003f84070 */
[----:B------:R-:W-:Y:S02]  /*22d20*/  ISETP.NE.OR P3, PT, R46, R125, P3 ;  /* 0x0000007d2e00720c */ /* 0x000fe40001f65670 */
[----:B------:R-:W-:Y:S01]  /*22d30*/  ISETP.GT.U32.OR.EX P2, PT, R47, RZ, P2, P4 ;  /* 0x000000ff2f00720c */ /* 0x000fe20001744540 */
[----:B------:R-:W-:Y:S01]  /*22d40*/  IMAD.SHL.U32 R47, R136, 0x2, RZ ;  /* 0x00000002882f7824 */ /* 0x000fe200078e00ff */
[----:B------:R-:W-:Y:S02]  /*22d50*/  SHF.L.U64.HI R166, R140, 0x1, R135 ;  /* 0x000000018ca67819 */ /* 0x000fe40000010287 */
        /* <DEDUP_REMOVED lines=39> */
.L_x_429:
[----:B------:R-:W-:Y:S05]  /*22fd0*/  BSYNC.RECONVERGENT B6 ;  /* 0x0000000000067941 */ /* 0x000fea0003800200 */
.L_x_428:
        /* <DEDUP_REMOVED lines=27> */
.L_x_431:
[----:B------:R-:W-:Y:S05]  /*23190*/  BSYNC.RECONVERGENT B6 ;  /* 0x0000000000067941 */ /* 0x000fea0003800200 */
.L_x_430:
        /* <DEDUP_REMOVED lines=49> */
.L_x_433:
[----:B------:R-:W-:Y:S05]  /*234b0*/  BSYNC.RECONVERGENT B6 ;  /* 0x0000000000067941 */ /* 0x000fea0003800200 */
.L_x_432:
        /* <DEDUP_REMOVED lines=39> */
[----:B------:R-:W-:Y:S01]  /*23730*/  IMAD.WIDE.U32 R134, R89, R151, R134 ;  /* 0x0000009759867225 */ /* 0x000fe200078e0086 */
[----:B------:R-:W-:-:S03]  /*23740*/  IADD3.X R125, PT, PT, RZ, RZ, RZ, P0, !PT ;  /* 0x000000ffff7d7210 */ /* 0x000fc600007fe4ff */
        /* <DEDUP_REMOVED lines=65> */
[----:B------:R-:W-:Y:S01]  /*23b60*/  VIADD R146, R147, UR4 ;  /* 0x0000000493927c36 */ /* 0x000fe20008000000 */
[----:B------:R-:W-:Y:S01]  /*23b70*/  MOV R147, R132 ;  /* 0x0000008400937202 */ /* 0x000fe20000000f00 */
        /* <DEDUP_REMOVED lines=15> */
.L_x_438:
        /* <DEDUP_REMOVED lines=41> */
.L_x_436:
[----:B------:R-:W-:Y:S05]  /*23f00*/  BSYNC.RELIABLE B7 ;  /* 0x0000000000077941 */ /* 0x000fea0003800100 */
.L_x_435:
        /* <DEDUP_REMOVED lines=27> */
.L_x_437:
[----:B------:R-:W-:Y:S05]  /*240c0*/  BSYNC.RECONVERGENT B6 ;  /* 0x0000000000067941 */ /* 0x000fea0003800200 */
.L_x_434:
[----:B------:R-:W0:Y:S01]  /*240d0*/  LDC R133, c[0x3][0x6098] ;  /* 0x00d82600ff857b82 */ /* 0x000e220000000800 */
[----:B------:R-:W-:Y:S01]  /*240e0*/  SHF.L.U64.HI R125, R47, 0x1, R122 ;  /* 0x000000012f7d7819 */ /* 0x000fe2000001027a */
[C---:B------:R-:W-:Y:S01]  /*240f0*/  IMAD.SHL.U32 R134, R17.reuse, 0x2, RZ ;  /* 0x0000000211867824 */ /* 0x040fe200078e00ff */
        /* <DEDUP_REMOVED lines=8> */
[----:B------:R-:W-:Y:S01]  /*24180*/  SHF.R.U32.HI R122, RZ, 0x1f, R48 ;  /* 0x0000001fff7a7819 */ /* 0x000fe20000011630 */
[----:B------:R-:W-:Y:S01]  /*24190*/  IMAD.SHL.U32 R137, R45, 0x2, RZ ;  /* 0x000000022d897824 */ /* 0x000fe200078e00ff */
[----:B------:R-:W-:Y:S01]  /*241a0*/  SHF.L.U64.HI R140, R18, 0x1, R39 ;  /* 0x00000001128c7819 */ /* 0x000fe20000010227 */
[----:B------:R-:W-:Y:S01]  /*241b0*/  IMAD.WIDE.U32 R124, R46, 0x2, R124 ;  /* 0x000000022e7c7825 */ /* 0x000fe200078e007c */
[----:B------:R-:W-:Y:S01]  /*241c0*/  SHF.L.U64.HI R138, R19, 0x1, R164 ;  /* 0x00000001138a7819 */ /* 0x000fe200000102a4 */
[----:B------:R-:W-:Y:S01]  /*241d0*/  BSSY.RECONVERGENT B6, `(.L_x_439) ;  /* 0x000002d000067945 */ /* 0x000fe20003800200 */
[----:B------:R-:W-:Y:S01]  /*241e0*/  SHF.L.U64.HI R136, R41, 0x1, R166 ;  /* 0x0000000129887819 */ /* 0x000fe200000102a6 */
[----:B------:R-:W-:Y:S01]  /*241f0*/  IMAD.SHL.U32 R39, R48, 0x2, RZ ;  /* 0x0000000230277824 */ /* 0x000fe200078e00ff */
[----:B------:R-:W-:-:S02]  /*24200*/  ISETP.GT.U32.AND P0, PT, R124, R132, PT ;  /* 0x000000847c00720c */ /* 0x000fc40003f04070 */
[----:B------:R-:W-:Y:S02]  /*24210*/  ISETP.GT.U32.AND P2, PT, R124, -0x1, PT ;  /* 0xffffffff7c00780c */ /* 0x000fe40003f44070 */
[----:B------:R-:W-:Y:S02]  /*24220*/  SHF.L.U64.HI R118, R45, 0x1, R168 ;  /* 0x000000012d767819 */ /* 0x000fe400000102a8 */
[----:B0-----:R-:W-:Y:S02]  /*24230*/  ISETP.LE.U32.AND P1, PT, R134, R133, PT ;  /* 0x000000858600720c */ /* 0x001fe40003f23070 */
[----:B------:R-:W-:Y:S02]  /*24240*/  ISETP.GT.U32.OR.EX P0, PT, R125, RZ, P0, P2 ;  /* 0x000000ff7d00720c */ /* 0x000fe40000704520 */
[----:B------:R-:W-:Y:S02]  /*24250*/  ISETP.NE.OR P1, PT, R124, R132, P1 ;  /* 0x000000847c00720c */ /* 0x000fe40000f25670 */
[----:B------:R-:W-:Y:S01]  /*24260*/  LOP3.LUT R122, R122, 0xfffffffe, R135, 0xf8, !PT ;  /* 0xfffffffe7a7a7812 */ /* 0x000fe200078ef887 */
        /* <DEDUP_REMOVED lines=35> */
.L_x_440:
[----:B------:R-:W-:Y:S05]  /*244a0*/  BSYNC.RECONVERGENT B6 ;  /* 0x0000000000067941 */ /* 0x000fea0003800200 */
.L_x_439:
        /* <DEDUP_REMOVED lines=46> */
.L_x_442:
[----:B------:R-:W-:Y:S05]  /*24790*/  BSYNC.RECONVERGENT B6 ;  /* 0x0000000000067941 */ /* 0x000fea0003800200 */
.L_x_441:
        /* <DEDUP_REMOVED lines=45> */
.L_x_444:
[----:B------:R-:W-:Y:S05]  /*24a70*/  BSYNC.RECONVERGENT B6 ;  /* 0x0000000000067941 */ /* 0x000fea0003800200 */
.L_x_443:
        /* <DEDUP_REMOVED lines=77> */
[----:B------:R-:W-:Y:S02]  /*24f50*/  VIADD R136, R137, UR9 ;  /* 0x0000000989887c36 */ /* 0x000fe40008000000 */
[----:B------:R-:W-:Y:S02]  /*24f60*/  IMAD.X R141, RZ, RZ, RZ, P0 ;  /* 0x000000ffff8d7224 */ /* 0x000fe400000e06ff */
[----:B------:R-:W-:-:S04]  /*24f70*/  IMAD.WIDE.U32 R142, R153, R149, R142 ;  /* 0x00000095998e7225 */ /* 0x000fc800078e008e */
[----:B------:R-:W-:Y:S02]  /*24f80*/  VIADD R19, R139, UR10 ;  /* 0x0000000a8b137c36 */ /* 0x000fe40008000000 */
[----:B------:R-:W-:Y:S02]  /*24f90*/  IMAD R171, R171, R162, R136 ;  /* 0x000000a2abab7224 */ /* 0x000fe400078e0288 */
[----:B------:R-:W-:Y:S01]  /*24fa0*/  IMAD.WIDE.U32 R140, R151, R45, R140 ;  /* 0x0000002d978c7225 */ /* 0x000fe200078e008c */
[----:B------:R-:W-:Y:S02]  /*24fb0*/  IADD3 R142, P1, PT, R19, R142, RZ ;  /* 0x0000008e138e7210 */ /* 0x000fe40007f3e0ff */
[----:B------:R-:W-:Y:S01]  /*24fc0*/  IADD3 R136, PT, PT, R171, UR8, R135 ;  /* 0x00000008ab887c10 */ /* 0x000fe2000fffe087 */
[----:B------:R-:W-:Y:S02]  /*24fd0*/  VIADD R47, R143, UR5 ;  /* 0x000000058f2f7c36 */ /* 0x000fe40008000000 */
[----:B------:R-:W-:-:S02]  /*24fe0*/  IMAD.X R143, RZ, RZ, RZ, P1 ;  /* 0x000000ffff8f7224 */ /* 0x000fc400008e06ff */
        /* <DEDUP_REMOVED lines=31> */
[----:B------:R-:W-:Y:S01]  /*251e0*/  IADD3 R136, PT, PT, R149, UR4, R135 ;  /* 0x0000000495887c10 */ /* 0x000fe2000fffe087 */
[----:B------:R-:W-:-:S04]  /*251f0*/  IMAD.MOV.U32 R135, RZ, RZ, R132 ;  /* 0x000000ffff877224 */ /* 0x000fc800078e0084 */
[----:B------:R-:W-:-:S04]  /*25200*/  IMAD R136, R161, R147, R136 ;  /* 0x00000093a1887224 */ /* 0x000fc800078e0288 */
[----:B------:R-:W-:Y:S02]  /*25210*/  IMAD R132, R48, R43, R136 ;  /* 0x0000002b30847224 */ /* 0x000fe400078e0288 */
[----:B------:R-:W-:Y:S02]  /*25220*/  IMAD.MOV.U32 R48, RZ, RZ, R148 ;  /* 0x000000ffff307224 */ /* 0x000fe400078e0094 */
[----:B------:R-:W-:-:S07]  /*25230*/  IMAD.MOV.U32 R43, RZ, RZ, R122 ;  /* 0x000000ffff2b7224 */ /* 0x000fce00078e007a */
.L_x_449:
        /* <DEDUP_REMOVED lines=41> */
.L_x_447:
[----:B------:R-:W-:Y:S05]  /*254d0*/  BSYNC.RELIABLE B7 ;  /* 0x0000000000077941 */ /* 0x000fea0003800100 */
.L_x_446:
        /* <DEDUP_REMOVED lines=27> */
.L_x_448:
[----:B------:R-:W-:Y:S05]  /*25690*/  BSYNC.RECONVERGENT B6 ;  /* 0x0000000000067941 */ /* 0x000fea0003800200 */
.L_x_445:
[----:B------:R-:W0:Y:S01]  /*256a0*/  LDC R125, c[0x3][0x6098] ;  /* 0x00d82600ff7d7b82 */ /* 0x000e220000000800 */
[C---:B------:R-:W-:Y:S01]  /*256b0*/  SHF.L.U64.HI R80, R87.reuse, 0x1, R80 ;  /* 0x0000000157507819 */ /* 0x040fe20000010250 */
[----:B------:R-:W-:Y:S01]  /*256c0*/  IMAD.MOV.U32 R19, RZ, RZ, RZ ;  /* 0x000000ffff137224 */ /* 0x000fe200078e00ff */
[----:B------:R-:W-:Y:S01]  /*256d0*/  SHF.L.U64.HI R55, R86, 0x1, R55 ;  /* 0x0000000156377819 */ /* 0x000fe20000010237 */
[----:B------:R-:W-:Y:S01]  /*256e0*/  IMAD.SHL.U32 R87, R87, 0x2, RZ ;  /* 0x0000000257577824 */ /* 0x000fe200078e00ff */
[----:B------:R-:W-:Y:S01]  /*256f0*/  LOP3.LUT R137, R80, 0x1, RZ, 0xc0, !PT ;  /* 0x0000000150897812 */ /* 0x000fe200078ec0ff */
[----:B------:R-:W-:Y:S01]  /*25700*/  BSSY.RECONVERGENT B6, `(.L_x_450) ;  /* 0x000003a000067945 */ /* 0x000fe20003800200 */
[C---:B------:R-:W-:Y:S01]  /*25710*/  SHF.R.U64 R50, R81.reuse, 0x1f, R50 ;  /* 0x0000001f51327819 */ /* 0x040fe20000001232 */
[----:B------:R-:W-:Y:S01]  /*25720*/  IMAD.SHL.U32 R81, R81, 0x2, RZ ;  /* 0x0000000251517824 */ /* 0x000fe200078e00ff */
[----:B------:R-:W-:Y:S01]  /*25730*/  SHF.L.U64.HI R118, R82, 0x1, R51 ;  /* 0x0000000152767819 */ /* 0x000fe20000010233 */
[----:B------:R-:W-:Y:S01]  /*25740*/  IMAD.MOV.U32 R18, RZ, RZ, R137 ;  /* 0x000000ffff127224 */ /* 0x000fe200078e0089 */
[----:B------:R-:W-:-:S02]  /*25750*/  SHF.L.U64.HI R52, R83, 0x1, R52 ;  /* 0x0000000153347819 */ /* 0x000fc40000010234 */
[----:B------:R-:W-:Y:S01]  /*25760*/  SHF.L.U64.HI R53, R84, 0x1, R53 ;  /* 0x0000000154357819 */ /* 0x000fe20000010235 */
[----:B------:R-:W-:Y:S01]  /*25770*/  IMAD.WIDE.U32 R18, R88, 0x2, R18 ;  /* 0x0000000258127825 */ /* 0x000fe200078e0012 */
[----:B------:R-:W-:Y:S02]  /*25780*/  LOP3.LUT R88, R55, 0x1, RZ, 0xc0, !PT ;  /* 0x0000000137587812 */ /* 0x000fe400078ec0ff */
[C---:B------:R-:W-:Y:S01]  /*25790*/  SHF.L.U64.HI R54, R85.reuse, 0x1, R54 ;  /* 0x0000000155367819 */ /* 0x040fe20000010236 */
[----:B------:R-:W-:Y:S01]  /*257a0*/  IMAD.SHL.U32 R55, R82, 0x2, RZ ;  /* 0x0000000252377824 */ /* 0x000fe200078e00ff */
[----:B------:R-:W-:Y:S01]  /*257b0*/  LOP3.LUT R80, R88, 0xfffffffe, R87, 0xf8, !PT ;  /* 0xfffffffe58507812 */ /* 0x000fe200078ef857 */
[----:B------:R-:W-:Y:S01]  /*257c0*/  IMAD.SHL.U32 R87, R84, 0x2, RZ ;  /* 0x0000000254577824 */ /* 0x000fe200078e00ff */
[C---:B------:R-:W-:Y:S01]  /*257d0*/  ISETP.GT.U32.AND P0, PT, R18.reuse, R89, PT ;  /* 0x000000591200720c */ /* 0x040fe20003f04070 */
[----:B------:R-:W-:Y:S01]  /*257e0*/  IMAD.SHL.U32 R85, R85, 0x2, RZ ;  /* 0x0000000255557824 */ /* 0x000fe200078e00ff */
[----:B------:R-:W-:-:S02]  /*257f0*/  ISETP.GT.U32.AND P2, PT, R18, -0x1, PT ;  /* 0xffffffff1200780c */ /* 0x000fc40003f44070 */
[----:B0-----:R-:W-:Y:S02]  /*25800*/  ISETP.LE.U32.AND P1, PT, R80, R125, PT ;  /* 0x0000007d5000720c */ /* 0x001fe40003f23070 */
[----:B------:R-:W-:Y:S02]  /*25810*/  ISETP.GT.U32.OR.EX P0, PT, R19, RZ, P0, P2 ;  /* 0x000000ff1300720c */ /* 0x000fe40000704520 */
[----:B------:R-:W-:Y:S02]  /*25820*/  ISETP.NE.OR P1, PT, R18, R89, P1 ;  /* 0x000000591200720c */ /* 0x000fe40000f25670 */
[----:B------:R-:W-:Y:S01]  /*25830*/  SHF.L.U32 R51, R83, 0x1, RZ ;  /* 0x0000000153337819 */ /* 0x000fe200000006ff */
[----:B------:R-:W-:Y:S01]  /*25840*/  IMAD.SHL.U32 R83, R86, 0x2, RZ ;  /* 0x0000000256537824 */ /* 0x000fe200078e00ff */
        /* <DEDUP_REMOVED lines=37> */
.L_x_451:
[----:B------:R-:W-:Y:S05]  /*25aa0*/  BSYNC.RECONVERGENT B6 ;  /* 0x0000000000067941 */ /* 0x000fea0003800200 */
.L_x_450:
[----:B------:R-:W-:Y:S01]  /*25ab0*/  SHF.L.U64.HI R52, R83, 0x1, R88 ;  /* 0x0000000153347819 */ /* 0x000fe20000010258 */
[C---:B------:R-:W-:Y:S01]  /*25ac0*/  IMAD.SHL.U32 R19, R80.reuse, 0x2, RZ ;  /* 0x0000000250137824 */ /* 0x040fe200078e00ff */
[----:B------:R-:W-:Y:S01]  /*25ad0*/  SHF.L.U64.HI R53, R80, 0x1, R137 ;  /* 0x0000000150357819 */ /* 0x000fe20000010289 */
[----:B------:R-:W-:Y:S01]  /*25ae0*/  IMAD.SHL.U32 R137, R51, 0x2, RZ ;  /* 0x0000000233897824 */ /* 0x000fe200078e00ff */
[----:B------:R-:W-:Y:S01]  /*25af0*/  LOP3.LUT R52, R52, 0x1, RZ, 0xc0, !PT ;  /* 0x0000000134347812 */ /* 0x000fe200078ec0ff */
[----:B------:R-:W-:Y:S01]  /*25b00*/  IMAD.SHL.U32 R83, R83, 0x2, RZ ;  /* 0x0000000253537824 */ /* 0x000fe200078e00ff */
[----:B------:R-:W-:Y:S01]  /*25b10*/  LOP3.LUT R53, R53, 0x1, RZ, 0xc0, !PT ;  /* 0x0000000135357812 */ /* 0x000fe200078ec0ff */
[----:B------:R-:W-:Y:S01]  /*25b20*/  BSSY.RECONVERGENT B6, `(.L_x_452) ;  /* 0x0000037000067945 */ /* 0x000fe20003800200 */
[----:B------:R-:W-:Y:S01]  /*25b30*/  LOP3.LUT R80, R52, 0xfffffffe, R19, 0xf8, !PT ;  /* 0xfffffffe34507812 */ /* 0x000fe200078ef813 */
[----:B------:R-:W-:Y:S01]  /*25b40*/  IMAD.MOV.U32 R19, RZ, RZ, RZ ;  /* 0x000000ffff137224 */ /* 0x000fe200078e00ff */
[C---:B------:R-:W-:Y:S01]  /*25b50*/  SHF.L.U64.HI R88, R55.reuse, 0x1, R84 ;  /* 0x0000000137587819 */ /* 0x040fe20000010254 */
[----:B------:R-:W-:Y:S01]  /*25b60*/  IMAD.MOV.U32 R18, RZ, RZ, R53 ;  /* 0x000000ffff127224 */ /* 0x000fe200078e0035 */
[----:B------:R-:W-:Y:S01]  /*25b70*/  ISETP.LE.U32.AND P1, PT, R80, R125, PT ;  /* 0x0000007d5000720c */ /* 0x000fe20003f23070 */
[----:B------:R-:W-:Y:S01]  /*25b80*/  IMAD.SHL.U32 R55, R55, 0x2, RZ ;  /* 0x0000000237377824 */ /* 0x000fe200078e00ff */
[----:B------:R-:W-:Y:S01]  /*25b90*/  SHF.L.U64.HI R82, R51, 0x1, R82 ;  /* 0x0000000133527819 */ /* 0x000fe20000010252 */
[----:B------:R-:W-:Y:S01]  /*25ba0*/  IMAD.WIDE.U32 R18, R50, 0x2, R18 ;  /* 0x0000000232127825 */ /* 0x000fe200078e0012 */
[----:B------:R-:W-:-:S02]  /*25bb0*/  SHF.L.U64.HI R86, R87, 0x1, R86 ;  /* 0x0000000157567819 */ /* 0x000fc40000010256 */
[----:B------:R-:W-:Y:S01]  /*25bc0*/  SHF.L.U64.HI R54, R85, 0x1, R54 ;  /* 0x0000000155367819 */ /* 0x000fe20000010236 */
[----:B------:R-:W-:Y:S01]  /*25bd0*/  IMAD.SHL.U32 R87, R87, 0x2, RZ ;  /* 0x0000000257577824 */ /* 0x000fe200078e00ff */
[CC--:B------:R-:W-:Y:S01]  /*25be0*/  ISETP.GT.U32.AND P0, PT, R18.reuse, R89.reuse, PT ;  /* 0x000000591200720c */ /* 0x0c0fe20003f04070 */
[----:B------:R-:W-:Y:S01]  /*25bf0*/  IMAD.SHL.U32 R85, R85, 0x2, RZ ;  /* 0x0000000255557824 */ /* 0x000fe200078e00ff */
[C---:B------:R-:W-:Y:S02]  /*25c00*/  ISETP.GT.U32.AND P2, PT, R18.reuse, -0x1, PT ;  /* 0xffffffff1200780c */ /* 0x040fe40003f44070 */
[----:B------:R-:W-:Y:S02]  /*25c10*/  ISETP.NE.OR P1, PT, R18, R89, P1 ;  /* 0x000000591200720c */ /* 0x000fe40000f25670 */
[----:B------:R-:W-:Y:S02]  /*25c20*/  ISETP.GT.U32.OR.EX P0, PT, R19, RZ, P0, P2 ;  /* 0x000000ff1300720c */ /* 0x000fe40000704520 */
[----:B------:R-:W-:Y:S01]  /*25c30*/  SHF.R.U32.HI R50, RZ, 0x1f, R81 ;  /* 0x0000001fff327819 */ /* 0x000fe20000011651 */
[----:B------:R-:W-:Y:S01]  /*25c40*/  IMAD.SHL.U32 R81, R81, 0x2, RZ ;  /* 0x0000000251517824 */ /* 0x000fe200078e00ff */
        /* <DEDUP_REMOVED lines=36> */
.L_x_453:
[----:B------:R-:W-:Y:S05]  /*25e90*/  BSYNC.RECONVERGENT B6 ;  /* 0x0000000000067941 */ /* 0x000fea0003800200 */
.L_x_452:
[----:B------:R-:W-:Y:S01]  /*25ea0*/  IMAD.SHL.U32 R84, R55, 0x2, RZ ;  /* 0x0000000237547824 */ /* 0x000fe200078e00ff */
[C---:B------:R-:W-:Y:S01]  /*25eb0*/  SHF.L.U64.HI R18, R80.reuse, 0x1, R53 ;  /* 0x0000000150127819 */ /* 0x040fe20000010235 */
[----:B------:R-:W-:Y:S01]  /*25ec0*/  IMAD.SHL.U32 R80, R80, 0x2, RZ ;  /* 0x0000000250507824 */ /* 0x000fe200078e00ff */
[----:B------:R-:W-:Y:S01]  /*25ed0*/  SHF.R.U32.HI R19, RZ, 0x1f, R81 ;  /* 0x0000001fff137819 */ /* 0x000fe20000011651 */
[----:B------:R-:W-:Y:S01]  /*25ee0*/  IMAD.SHL.U32 R118, R87, 0x2, RZ ;  /* 0x0000000257767824 */ /* 0x000fe200078e00ff */
[----:B------:R-:W-:Y:S01]  /*25ef0*/  SHF.L.U64.HI R51, R83, 0x1, R52 ;  /* 0x0000000153337819 */ /* 0x000fe20000010234 */
[----:B------:R-:W-:Y:S01]  /*25f00*/  IMAD.SHL.U32 R122, R85, 0x2, RZ ;  /* 0x00000002557a7824 */ /* 0x000fe200078e00ff */
[----:B------:R-:W-:Y:S01]  /*25f10*/  LOP3.LUT R18, R18, 0x1, RZ, 0xc0, !PT ;  /* 0x0000000112127812 */ /* 0x000fe200078ec0ff */
[----:B------:R-:W-:Y:S01]  /*25f20*/  BSSY.RECONVERGENT B6, `(.L_x_454) ;  /* 0x0000034000067945 */ /* 0x000fe20003800200 */
[----:B------:R-:W-:Y:S01]  /*25f30*/  LOP3.LUT R84, R19, 0xfffffffe, R84, 0xf8, !PT ;  /* 0xfffffffe13547812 */ /* 0x000fe200078ef854 */
[----:B------:R-:W-:Y:S01]  /*25f40*/  IMAD.MOV.U32 R19, RZ, RZ, RZ ;  /* 0x000000ffff137224 */ /* 0x000fe200078e00ff */
[----:B------:R-:W-:-:S02]  /*25f50*/  LOP3.LUT R51, R51, 0x1, RZ, 0xc0, !PT ;  /* 0x0000000133337812 */ /* 0x000fc400078ec0ff */
[----:B------:R-:W-:Y:S01]  /*25f60*/  SHF.L.U64.HI R55, R55, 0x1, R88 ;  /* 0x0000000137377819 */ /* 0x000fe20000010258 */
[----:B------:R-:W-:Y:S01]  /*25f70*/  IMAD.WIDE.U32 R18, R50, 0x2, R18 ;  /* 0x0000000232127825 */ /* 0x000fe200078e0012 */
[----:B------:R-:W-:Y:S02]  /*25f80*/  LOP3.LUT R80, R51, 0xfffffffe, R80, 0xf8, !PT ;  /* 0xfffffffe33507812 */ /* 0x000fe400078ef850 */
[C---:B------:R-:W-:Y:S01]  /*25f90*/  SHF.L.U64.HI R53, R137.reuse, 0x1, R82 ;  /* 0x0000000189357819 */ /* 0x040fe20000010252 */
[----:B------:R-:W-:Y:S01]  /*25fa0*/  IMAD.SHL.U32 R82, R137, 0x2, RZ ;  /* 0x0000000289527824 */ /* 0x000fe200078e00ff */
[----:B------:R-:W-:Y:S02]  /*25fb0*/  ISETP.LE.U32.AND P1, PT, R80, R125, PT ;  /* 0x0000007d5000720c */ /* 0x000fe40003f23070 */
[C---:B------:R-:W-:Y:S02]  /*25fc0*/  ISETP.GT.U32.AND P0, PT, R18.reuse, R89, PT ;  /* 0x000000591200720c */ /* 0x040fe40003f04070 */
[----:B------:R-:W-:-:S02]  /*25fd0*/  ISETP.GT.U32.AND P2, PT, R18, -0x1, PT ;  /* 0xffffffff1200780c */ /* 0x000fc40003f44070 */
[----:B------:R-:W-:Y:S02]  /*25fe0*/  ISETP.NE.OR P1, PT, R18, R89, P1 ;  /* 0x000000591200720c */ /* 0x000fe40000f25670 */
[----:B------:R-:W-:Y:S02]  /*25ff0*/  ISETP.GT.U32.OR.EX P0, PT, R19, RZ, P0, P2 ;  /* 0x000000ff1300720c */ /* 0x000fe40000704520 */
[----:B------:R-:W-:Y:S02]  /*26000*/  SHF.L.U64.HI R51, R87, 0x1, R86 ;  /* 0x0000000157337819 */ /* 0x000fe40000010256 */
[----:B------:R-:W-:Y:S01]  /*26010*/  SHF.L.U64.HI R50, R85, 0x1, R54 ;  /* 0x0000000155327819 */ /* 0x000fe20000010236 */
[----:B------:R-:W-:Y:S01]  /*26020*/  IMAD.SHL.U32 R54, R83, 0x2, RZ ;  /* 0x0000000253367824 */ /* 0x000fe200078e00ff */
[----:B------:R-:W-:Y:S02]  /*26030*/  LOP3.LUT R55, R55, 0x1, RZ, 0xc0, !PT ;  /* 0x0000000137377812 */ /* 0x000fe400078ec0ff */
[----:B------:R-:W-:-:S02]  /*26040*/  LOP3.LUT R53, R53, 0x1, RZ, 0xc0, !PT ;  /* 0x0000000135357812 */ /* 0x000fc400078ec0ff */
[----:B------:R-:W-:Y:S02]  /*26050*/  LOP3.LUT R51, R51, 0x1, RZ, 0xc0, !PT ;  /* 0x0000000133337812 */ /* 0x000fe400078ec0ff */
[----:B------:R-:W-:Y:S01]  /*26060*/  LOP3.LUT R19, R50, 0x1, RZ, 0xc0, !PT ;  /* 0x0000000132137812 */ /* 0x000fe200078ec0ff */
[----:B------:R-:W-:Y:S01]  /*26070*/  IMAD.SHL.U32 R50, R81, 0x2, RZ ;  /* 0x0000000251327824 */ /* 0x000fe200078e00ff */
        /* <DEDUP_REMOVED lines=30> */
.L_x_455:
[----:B------:R-:W-:Y:S05]  /*26260*/  BSYNC.RECONVERGENT B6 ;  /* 0x0000000000067941 */ /* 0x000fea0003800200 */
.L_x_454:
        /* <DEDUP_REMOVED lines=27> */
[----:B------:R-:W-:-:S12]  /*26420*/  IMAD.WIDE.U32 R18, R9, R15, RZ ;  /* 0x0000000f09127225 */ /* 0x000fd800078e00ff */
        /* <DEDUP_REMOVED lines=19> */
.L_x_457:
[----:B------:R-:W-:Y:S05]  /*26560*/  BSYNC.RECONVERGENT B6 ;  /* 0x0000000000067941 */ /* 0x000fea0003800200 */
.L_x_456:
        /* <DEDUP_REMOVED lines=11> */
[----:B------:R-:W-:Y:S01]  /*26620*/  VIADD R54, R53, UR5 ;  /* 0x0000000535367c36 */ /* 0x000fe20008000000 */
[----:B------:R-:W-:Y:S01]  /*26630*/  BSSY.RECONVERGENT B6, `(.L_x_458) ;  /* 0x00000b5000067945 */ /* 0x000fe20003800200 */
[----:B------:R-:W-:-:S02]  /*26640*/  IMAD.MOV.U32 R53, RZ, RZ, RZ ;  /* 0x000000ffff357224 */ /* 0x000fc400078e00ff */
        /* <DEDUP_REMOVED lines=86> */
[----:B------:R-:W-:Y:S01]  /*26bb0*/  IMAD.WIDE.U32 R84, R14, R6, R84 ;  /* 0x000000060e547225 */ /* 0x000fe200078e0054 */
[----:B------:R-:W-:-:S03]  /*26bc0*/  MOV R87, R2 ;  /* 0x0000000200577202 */ /* 0x000fc60000000f00 */
        /* <DEDUP_REMOVED lines=19> */
[----:B------:R-:W-:Y:S02]  /*26d00*/  IMAD R9, R8, R9, R15 ;  /* 0x0000000908097224 */ /* 0x000fe400078e020f */
[----:B------:R-:W-:Y:S02]  /*26d10*/  IMAD.MOV.U32 R54, RZ, RZ, R122 ;  /* 0x000000ffff367224 */ /* 0x000fe400078e007a */
[----:B------:R-:W-:-:S07]  /*26d20*/  IMAD.MOV.U32 R52, RZ, RZ, R17 ;  /* 0x000000ffff347224 */ /* 0x000fce00078e0011 */
.L_x_462:
        /* <DEDUP_REMOVED lines=41> */
.L_x_460:
[----:B------:R-:W-:Y:S05]  /*26fc0*/  BSYNC.RELIABLE B7 ;  /* 0x0000000000077941 */ /* 0x000fea0003800100 */
.L_x_459:
        /* <DEDUP_REMOVED lines=27> */
.L_x_461:
[----:B------:R-:W-:Y:S05]  /*27180*/  BSYNC.RECONVERGENT B6 ;  /* 0x0000000000067941 */ /* 0x000fea0003800200 */
.L_x_458:
[----:B------:R-:W-:Y:S01]  /*27190*/  SHF.L.U64.HI R3, R5, 0x1, R19 ;  /* 0x0000000105037819 */ /* 0x000fe20000010213 */
[----:B------:R-:W-:Y:S01]  /*271a0*/  IMAD.SHL.U32 R84, R12, 0x2, RZ ;  /* 0x000000020c547824 */ /* 0x000fe200078e00ff */
        /* <DEDUP_REMOVED lines=8> */
[----:B------:R-:W-:Y:S01]  /*27230*/  SHF.R.U64 R0, R18, 0x1f, R132 ;  /* 0x0000001f12007819 */ /* 0x000fe20000001284 */
[----:B------:R-:W-:Y:S01]  /*27240*/  BSSY.RELIABLE B7, `(.L_x_464) ;  /* 0x000001f000077945 */ /* 0x000fe20003800100 */
[----:B------:R-:W-:Y:S01]  /*27250*/  SHF.L.U64.HI R6, R12, 0x1, R125 ;  /* 0x000000010c067819 */ /* 0x000fe2000001027d */
[----:B------:R-:W-:Y:S01]  /*27260*/  IMAD.WIDE.U32 R2, R9, 0x2, R2 ;  /* 0x0000000209027825 */ /* 0x000fe200078e0002 */
[----:B------:R-:W-:-:S02]  /*27270*/  LOP3.LUT R0, R0, 0x1, RZ, 0xc0, !PT ;  /* 0x0000000100007812 */ /* 0x000fc400078ec0ff */
[----:B------:R-:W-:Y:S01]  /*27280*/  SHF.L.U64.HI R9, R82, 0x1, R83 ;  /* 0x0000000152097819 */ /* 0x000fe20000010253 */
[----:B------:R-:W-:Y:S01]  /*27290*/  IMAD.MOV.U32 R89, RZ, RZ, R2 ;  /* 0x000000ffff597224 */ /* 0x000fe200078e0002 */
[----:B------:R-:W-:Y:S01]  /*272a0*/  ISETP.GT.U32.AND P0, PT, R2, R8, PT ;  /* 0x000000080200720c */ /* 0x000fe20003f04070 */
[----:B------:R-:W-:Y:S01]  /*272b0*/  IMAD.SHL.U32 R82, R18, 0x2, RZ ;  /* 0x0000000212527824 */ /* 0x000fe200078e00ff */
[----:B------:R-:W-:Y:S02]  /*272c0*/  ISETP.GT.U32.AND P1, PT, R2, -0x1, PT ;  /* 0xffffffff0200780c */ /* 0x000fe40003f24070 */
[C---:B------:R-:W-:Y:S01]  /*272d0*/  SHF.L.U64.HI R4, R86.reuse, 0x1, R133 ;  /* 0x0000000156047819 */ /* 0x040fe20000010285 */
[----:B------:R-:W-:Y:S01]  /*272e0*/  IMAD.SHL.U32 R86, R86, 0x2, RZ ;  /* 0x0000000256567824 */ /* 0x000fe200078e00ff */
[----:B------:R-:W-:Y:S02]  /*272f0*/  ISETP.GT.U32.OR.EX P0, PT, R3, RZ, P0, P1 ;  /* 0x000000ff0300720c */ /* 0x000fe40000704510 */
[C---:B------:R-:W-:Y:S01]  /*27300*/  SHF.L.U64.HI R7, R87.reuse, 0x1, R13 ;  /* 0x0000000157077819 */ /* 0x040fe2000001020d */
[----:B------:R-:W-:Y:S01]  /*27310*/  IMAD.SHL.U32 R87, R87, 0x2, RZ ;  /* 0x0000000257577824 */ /* 0x000fe200078e00ff */
        /* <DEDUP_REMOVED lines=17> */
.L_x_465:
[----:B------:R-:W-:Y:S05]  /*27430*/  BSYNC.RELIABLE B7 ;  /* 0x0000000000077941 */ /* 0x000fea0003800100 */
.L_x_464:
        /* <DEDUP_REMOVED lines=26> */
.L_x_466:
[----:B------:R-:W-:Y:S05]  /*275e0*/  BSYNC.RECONVERGENT B6 ;  /* 0x0000000000067941 */ /* 0x000fea0003800200 */
.L_x_463:
[----:B------:R-:W-:Y:S01]  /*275f0*/  IMAD.MOV.U32 R83, RZ, RZ, R5 ;  /* 0x000000ffff537224 */ /* 0x000fe200078e0005 */
[----:B------:R-:W-:Y:S06]  /*27600*/  BRA `(.L_x_363) ;  /* 0x0000006800787947 */ /* 0x000fec0003800000 */
.L_x_405:
[----:B------:R-:W-:Y:S05]  /*27610*/  BSYNC.RELIABLE B5 ;  /* 0x0000000000057941 */ /* 0x000fea0003800100 */
.L_x_404:
        /* <DEDUP_REMOVED lines=72> */
.L_x_468:
[----:B------:R-:W-:Y:S05]  /*27aa0*/  BSYNC.RECONVERGENT B5 ;  /* 0x0000000000057941 */ /* 0x000fea0003800200 */
.L_x_467:
        /* <DEDUP_REMOVED lines=21> */
.L_x_470:
[----:B------:R-:W-:Y:S05]  /*27c00*/  BSYNC.RECONVERGENT B5 ;  /* 0x0000000000057941 */ /* 0x000fea0003800200 */
.L_x_469:
        /* <DEDUP_REMOVED lines=28> */
[----:B------:R-:W-:Y:S02]  /*27dd0*/  VIADD R10, R11, UR4 ;  /* 0x000000040b0a7c36 */ /* 0x000fe40008000000 */
[----:B------:R-:W-:Y:S02]  /*27de0*/  HFMA2 R11, -RZ, RZ, 0, 0 ;  /* 0x00000000ff0b7431 */ /* 0x000fe400000001ff */
[----:B------:R-:W-:-:S04]  /*27df0*/  IMAD.WIDE.U32 R18, R148, R133, R18 ;  /* 0x0000008594127225 */ /* 0x000fc800078e0012 */
[----:B------:R-:W-:Y:S02]  /*27e00*/  IMAD.X R15, RZ, RZ, RZ, P0 ;  /* 0x000000ffff0f7224 */ /* 0x000fe400000e06ff */
[----:B------:R-:W-:Y:S02]  /*27e10*/  IMAD.MOV.U32 R55, RZ, RZ, R18 ;  /* 0x000000ffff377224 */ /* 0x000fe400078e0012 */
        /* <DEDUP_REMOVED lines=64> */
[----:B------:R-:W-:Y:S02]  /*28220*/  VIADD R142, R13, UR7 ;  /* 0x000000070d8e7c36 */ /* 0x000fe40008000000 */
[----:B------:R-:W-:Y:S02]  /*28230*/  IMAD.X R13, RZ, RZ, RZ, P0 ;  /* 0x000000ffff0d7224 */ /* 0x000fe400000e06ff */
[----:B------:R-:W-:Y:S01]  /*28240*/  IMAD.WIDE.U32 R16, R148, R139, R16 ;  /* 0x0000008b94107225 */ /* 0x000fe200078e0010 */
[----:B------:R-:W-:-:S03]  /*28250*/  IADD3 R11, PT, PT, R19, R142, R11 ;  /* 0x0000008e130b7210 */ /* 0x000fc60007ffe00b */
[----:B------:R-:W-:-:S04]  /*28260*/  IMAD.WIDE.U32 R12, R133, R137, R12 ;  /* 0x00000089850c7225 */ /* 0x000fc800078e000c */
[----:B------:R-:W-:Y:S02]  /*28270*/  VIADD R15, R17, UR7 ;  /* 0x00000007110f7c36 */ /* 0x000fe40008000000 */
[----:B------:R-:W-:Y:S02]  /*28280*/  IMAD R17, R139, R133, RZ ;  /* 0x000000858b117224 */ /* 0x000fe400078e02ff */
[----:B------:R-:W-:Y:S01]  /*28290*/  IMAD.MOV.U32 R81, RZ, RZ, R14 ;  /* 0x000000ffff517224 */ /* 0x000fe200078e000e */
[----:B------:R-:W-:Y:S01]  /*282a0*/  IADD3 R142, P0, PT, R15, R12, RZ ;  /* 0x0000000c0f8e7210 */ /* 0x000fe20007f1e0ff */
[----:B------:R-:W-:Y:S01]  /*282b0*/  IMAD R15, R137, R135, RZ ;  /* 0x00000087890f7224 */ /* 0x000fe200078e02ff */
[----:B------:R-:W-:Y:S01]  /*282c0*/  IADD3 R11, PT, PT, R17, R144, R11 ;  /* 0x00000090110b7210 */ /* 0x000fe20007ffe00b */
[----:B------:R-:W-:Y:S02]  /*282d0*/  VIADD R12, R143, UR4 ;  /* 0x000000048f0c7c36 */ /* 0x000fe40008000000 */
[----:B------:R-:W-:-:S02]  /*282e0*/  IMAD.X R143, RZ, RZ, RZ, P0 ;  /* 0x000000ffff8f7224 */ /* 0x000fc400000e06ff */
[----:B------:R-:W-:Y:S01]  /*282f0*/  IMAD.MOV.U32 R83, RZ, RZ, R10 ;  /* 0x000000ffff537224 */ /* 0x000fe200078e000a */
        /* <DEDUP_REMOVED lines=9> */
[----:B------:R-:W-:Y:S01]  /*28390*/  IMAD.MOV.U32 R85, RZ, RZ, R16 ;  /* 0x000000ffff557224 */ /* 0x000fe200078e0010 */
[----:B------:R-:W-:Y:S01]  /*283a0*/  IADD3 R142, PT, PT, R13, UR5, RZ ;  /* 0x000000050d8e7c10 */ /* 0x000fe2000fffe0ff */
[----:B------:R-:W-:-:S03]  /*283b0*/  IMAD.MOV.U32 R87, RZ, RZ, R12 ;  /* 0x000000ffff577224 */ /* 0x000fc600078e000c */
[----:B------:R-:W-:-:S05]  /*283c0*/  IADD3 R11, PT, PT, R19, R142, R11 ;  /* 0x0000008e130b7210 */ /* 0x000fca0007ffe00b */
[----:B------:R-:W-:-:S07]  /*283d0*/  IMAD R89, R149, R148, R11 ;  /* 0x0000009495597224 */ /* 0x000fce00078e020b */
.L_x_475:
        /* <DEDUP_REMOVED lines=41> */
.L_x_473:
[----:B------:R-:W-:Y:S05]  /*28670*/  BSYNC.RELIABLE B6 ;  /* 0x0000000000067941 */ /* 0x000fea0003800100 */
.L_x_472:
        /* <DEDUP_REMOVED lines=27> */
.L_x_474:
[----:B------:R-:W-:Y:S05]  /*28830*/  BSYNC.RECONVERGENT B5 ;  /* 0x0000000000057941 */ /* 0x000fea0003800200 */
.L_x_471:
        /* <DEDUP_REMOVED lines=59> */
[----:B------:R-:W-:-:S03]  /*28bf0*/  IMAD.WIDE.U32 R124, R147, R49, R142 ;  /* 0x00000031937c7225 */ /* 0x000fc600078e008e */
[----:B------:R-:W-:Y:S01]  /*28c00*/  IADD3 R144, P1, PT, R141, R144, RZ ;  /* 0x000000908d907210 */ /* 0x000fe20007f3e0ff */
[----:B------:R-:W-:Y:S02]  /*28c10*/  VIADD R11, R145, UR8 ;  /* 0x00000008910b7c36 */ /* 0x000fe40008000000 */
[----:B------:R-:W-:Y:S02]  /*28c20*/  IMAD.X R19, RZ, RZ, RZ, P0 ;  /* 0x000000ffff137224 */ /* 0x000fe400000e06ff */
[----:B------:R-:W-:Y:S01]  /*28c30*/  IMAD.X R145, RZ, RZ, RZ, P1 ;  /* 0x000000ffff917224 */ /* 0x000fe200008e06ff */
[----:B------:R-:W-:Y:S01]  /*28c40*/  IADD3 R140, P0, PT, R11, R124, RZ ;  /* 0x0000007c0b8c7210 */ /* 0x000fe20007f1e0ff */
[----:B------:R-:W-:-:S03]  /*28c50*/  IMAD.WIDE.U32 R18, R150, R81, R18 ;  /* 0x0000005196127225 */ /* 0x000fc600078e0012 */
[----:B------:R-:W-:Y:S01]  /*28c60*/  IADD3.X R141, PT, PT, RZ, RZ, RZ, P0, !PT ;  /* 0x000000ffff8d7210 */ /* 0x000fe200007fe4ff */
        /* <DEDUP_REMOVED lines=54> */
.L_x_480:
        /* <DEDUP_REMOVED lines=41> */
.L_x_478:
[----:B------:R-:W-:Y:S05]  /*29260*/  BSYNC.RELIABLE B6 ;  /* 0x0000000000067941 */ /* 0x000fea0003800100 */
.L_x_477:
        /* <DEDUP_REMOVED lines=27> */
.L_x_479:
[----:B------:R-:W-:Y:S05]  /*29420*/  BSYNC.RECONVERGENT B5 ;  /* 0x0000000000057941 */ /* 0x000fea0003800200 */
.L_x_476:
        /* <DEDUP_REMOVED lines=32> */
[----:B------:R-:W-:Y:S01]  /*29630*/  VIADD R15, R15, UR4 ;  /* 0x000000040f0f7c36 */ /* 0x000fe20008000000 */
[----:B------:R-:W-:Y:S01]  /*29640*/  IADD3 R125, PT, PT, R17, UR6, RZ ;  /* 0x00000006117d7c10 */ /* 0x000fe2000fffe0ff */
[----:B------:R-:W-:-:S03]  /*29650*/  IMAD.MOV.U32 R19, RZ, RZ, RZ ;  /* 0x000000ffff137224 */ /* 0x000fc600078e00ff */
        /* <DEDUP_REMOVED lines=85> */
[----:B------:R-:W-:Y:S01]  /*29bb0*/  IMAD R132, R138, R53, R85 ;  /* 0x000000358a847224 */ /* 0x000fe200078e0255 */
[----:B------:R-:W-:Y:S01]  /*29bc0*/  MOV R85, R88 ;  /* 0x0000005800557202 */ /* 0x000fe20000000f00 */
[----:B------:R-:W-:-:S02]  /*29bd0*/  IMAD.MOV.U32 R53, RZ, RZ, R140 ;  /* 0x000000ffff357224 */ /* 0x000fc400078e008c */
[----:B------:R-:W-:-:S07]  /*29be0*/  IMAD R132, R39, R49, R132 ;  /* 0x0000003127847224 */ /* 0x000fce00078e0284 */
.L_x_485:
        /* <DEDUP_REMOVED lines=41> */
.L_x_483:
[----:B------:R-:W-:Y:S05]  /*29e80*/  BSYNC.RELIABLE B6 ;  /* 0x0000000000067941 */ /* 0x000fea0003800100 */
.L_x_482:
        /* <DEDUP_REMOVED lines=27> */
.L_x_484:
[----:B------:R-:W-:Y:S05]  /*2a040*/  BSYNC.RECONVERGENT B5 ;  /* 0x0000000000057941 */ /* 0x000fea0003800200 */
.L_x_481:
[----:B------:R-:W0:Y:S01]  /*2a050*/  LDC R16, c[0x3][0x6098] ;  /* 0x00d82600ff107b82 */ /* 0x000e220000000800 */
        /* <DEDUP_REMOVED lines=8> */
[----:B------:R-:W-:Y:S01]  /*2a0e0*/  SHF.L.U64.HI R10, R87, 0x1, R48 ;  /* 0x00000001570a7819 */ /* 0x000fe20000010230 */
[----:B------:R-:W-:Y:S01]  /*2a0f0*/  IMAD.SHL.U32 R136, R53, 0x2, RZ ;  /* 0x0000000235887824 */ /* 0x000fe200078e00ff */
[C---:B------:R-:W-:Y:S01]  /*2a100*/  SHF.L.U64.HI R12, R85.reuse, 0x1, R89 ;  /* 0x00000001550c7819 */ /* 0x040fe20000010259 */
[----:B------:R-:W-:Y:S01]  /*2a110*/  IMAD.SHL.U32 R134, R85, 0x2, RZ ;  /* 0x0000000255867824 */ /* 0x000fe200078e00ff */
[----:B------:R-:W-:Y:S01]  /*2a120*/  LOP3.LUT R144, R11, 0xfffffffe, R144, 0xf8, !PT ;  /* 0xfffffffe0b907812 */ /* 0x000fe200078ef890 */
[----:B------:R-:W-:Y:S01]  /*2a130*/  IMAD.MOV.U32 R11, RZ, RZ, RZ ;  /* 0x000000ffff0b7224 */ /* 0x000fe200078e00ff */
[----:B------:R-:W-:Y:S01]  /*2a140*/  LOP3.LUT R10, R10, 0x1, RZ, 0xc0, !PT ;  /* 0x000000010a0a7812 */ /* 0x000fe200078ec0ff */
[----:B------:R-:W-:Y:S01]  /*2a150*/  BSSY.RECONVERGENT B5, `(.L_x_486) ;  /* 0x0000033000057945 */ /* 0x000fe20003800200 */
[----:B------:R-:W-:Y:S01]  /*2a160*/  LOP3.LUT R12, R12, 0x1, RZ, 0xc0, !PT ;  /* 0x000000010c0c7812 */ /* 0x000fe200078ec0ff */
[----:B------:R-:W-:Y:S01]  /*2a170*/  IMAD.SHL.U32 R39, R46, 0x2, RZ ;  /* 0x000000022e277824 */ /* 0x000fe200078e00ff */
[----:B------:R-:W-:Y:S01]  /*2a180*/  LOP3.LUT R148, R13, 0xfffffffe, R148, 0xf8, !PT ;  /* 0xfffffffe0d947812 */ /* 0x000fe200078ef894 */
[----:B------:R-:W-:Y:S01]  /*2a190*/  IMAD.WIDE.U32 R10, R132, 0x2, R10 ;  /* 0x00000002840a7825 */ /* 0x000fe200078e000a */
[----:B------:R-:W-:-:S02]  /*2a1a0*/  LOP3.LUT R145, R12, 0xfffffffe, R145, 0xf8, !PT ;  /* 0xfffffffe0c917812 */ /* 0x000fc400078ef891 */
[----:B------:R-:W-:Y:S01]  /*2a1b0*/  SHF.L.U64.HI R19, R81, 0x1, R15 ;  /* 0x0000000151137819 */ /* 0x000fe2000001020f */
[----:B------:R-:W-:Y:S01]  /*2a1c0*/  IMAD.WIDE.U32 R14, R8, R8, RZ ;  /* 0x00000008080e7225 */ /* 0x000fe200078e00ff */
[----:B0-----:R-:W-:Y:S02]  /*2a1d0*/  ISETP.LE.U32.AND P1, PT, R145, R16, PT ;  /* 0x000000109100720c */ /* 0x001fe40003f23070 */
[CC--:B------:R-:W-:Y:S01]  /*2a1e0*/  ISETP.GT.U32.AND P0, PT, R10.reuse, R49.reuse, PT ;  /* 0x000000310a00720c */ /* 0x0c0fe20003f04070 */
[----:B------:R-:W-:Y:S01]  /*2a1f0*/  IMAD.MOV.U32 R150, RZ, RZ, R10 ;  /* 0x000000ffff967224 */ /* 0x000fe200078e000a */
[C---:B------:R-:W-:Y:S02]  /*2a200*/  ISETP.GT.U32.AND P2, PT, R10.reuse, -0x1, PT ;  /* 0xffffffff0a00780c */ /* 0x040fe40003f44070 */
[----:B------:R-:W-:Y:S01]  /*2a210*/  ISETP.NE.OR P1, PT, R10, R49, P1 ;  /* 0x000000310a00720c */ /* 0x000fe20000f25670 */
[----:B------:R-:W-:Y:S01]  /*2a220*/  IMAD.MOV.U32 R10, RZ, RZ, R15 ;  /* 0x000000ffff0a7224 */ /* 0x000fe200078e000f */
[----:B------:R-:W-:Y:S01]  /*2a230*/  ISETP.GT.U32.OR.EX P0, PT, R11, RZ, P0, P2 ;  /* 0x000000ff0b00720c */ /* 0x000fe20000704520 */
[----:B------:R-:W-:Y:S01]  /*2a240*/  IMAD.MOV.U32 R11, RZ, RZ, RZ ;  /* 0x000000ffff0b7224 */ /* 0x000fe200078e00ff */
[----:B------:R-:W-:-:S02]  /*2a250*/  SHF.L.U64.HI R17, R83, 0x1, R17 ;  /* 0x0000000153117819 */ /* 0x000fc40000010211 */
[----:B------:R-:W-:Y:S01]  /*2a260*/  SHF.L.U64.HI R13, R53, 0x1, R141 ;  /* 0x00000001350d7819 */ /* 0x000fe2000001028d */
[----:B------:R-:W-:Y:S01]  /*2a270*/  IMAD.WIDE.U32 R10, R8, R41, R10 ;  /* 0x00000029080a7225 */ /* 0x000fe200078e000a */
[----:B------:R-:W-:Y:S02]  /*2a280*/  LOP3.LUT R19, R19, 0x1, RZ, 0xc0, !PT ;  /* 0x0000000113137812 */ /* 0x000fe400078ec0ff */
[----:B------:R-:W-:Y:S02]  /*2a290*/  LOP3.LUT R17, R17, 0x1, RZ, 0xc0, !PT ;  /* 0x0000000111117812 */ /* 0x000fe400078ec0ff */
[----:B------:R-:W-:Y:S02]  /*2a2a0*/  LOP3.LUT R13, R13, 0x1, RZ, 0xc0, !PT ;  /* 0x000000010d0d7812 */ /* 0x000fe400078ec0ff */
        /* <DEDUP_REMOVED lines=29> */
.L_x_487:
[----:B------:R-:W-:Y:S05]  /*2a480*/  BSYNC.RECONVERGENT B5 ;  /* 0x0000000000057941 */ /* 0x000fea0003800200 */
.L_x_486:
        /* <DEDUP_REMOVED lines=99> */
[----:B------:R-:W-:-:S02]  /*2aac0*/  VIADD R140, R141, UR4 ;  /* 0x000000048d8c7c36 */ /* 0x000fc40008000000 */
[----:B------:R-:W-:Y:S02]  /*2aad0*/  IMAD.X R125, RZ, RZ, RZ, P0 ;  /* 0x000000ffff7d7224 */ /* 0x000fe400000e06ff */
        /* <DEDUP_REMOVED lines=15> */
.L_x_492:
        /* <DEDUP_REMOVED lines=41> */
.L_x_490:
[----:B------:R-:W-:Y:S05]  /*2ae60*/  BSYNC.RELIABLE B6 ;  /* 0x0000000000067941 */ /* 0x000fea0003800100 */
.L_x_489:
        /* <DEDUP_REMOVED lines=27> */
.L_x_491:
[----:B------:R-:W-:Y:S05]  /*2b020*/  BSYNC.RECONVERGENT B5 ;  /* 0x0000000000057941 */ /* 0x000fea0003800200 */
.L_x_488:
        /* <DEDUP_REMOVED lines=47> */
.L_x_494:
[----:B------:R-:W-:Y:S05]  /*2b320*/  BSYNC.RECONVERGENT B5 ;  /* 0x0000000000057941 */ /* 0x000fea0003800200 */
.L_x_493:
        /* <DEDUP_REMOVED lines=46> */
.L_x_496:
[----:B------:R-:W-:Y:S05]  /*2b610*/  BSYNC.RECONVERGENT B5 ;  /* 0x0000000000057941 */ /* 0x000fea0003800200 */
.L_x_495:
        /* <DEDUP_REMOVED lines=46> */
.L_x_498:
[----:B------:R-:W-:Y:S05]  /*2b900*/  BSYNC.RECONVERGENT B5 ;  /* 0x0000000000057941 */ /* 0x000fea0003800200 */
.L_x_497:
        /* <DEDUP_REMOVED lines=82> */
[----:B------:R-:W-:Y:S01]  /*2be30*/  VIADD R19, R143, UR5 ;  /* 0x000000058f137c36 */ /* 0x000fe20008000000 */
[----:B------:R-:W-:Y:S01]  /*2be40*/  IADD3.X R143, PT, PT, RZ, RZ, RZ, P1, !PT ;  /* 0x000000ffff8f7210 */ /* 0x000fe20000ffe4ff */
[----:B------:R-:W-:-:S03]  /*2be50*/  IMAD R155, R155, R8, R18 ;  /* 0x000000089b9b7224 */ /* 0x000fc600078e0212 */
[----:B------:R-:W-:Y:S01]  /*2be60*/  IADD3 R18, P0, PT, R19, R140, RZ ;  /* 0x0000008c13127210 */ /* 0x000fe20007f1e0ff */
[----:B------:R-:W-:Y:S01]  /*2be70*/  IMAD.WIDE.U32 R142, R122, R55, R142 ;  /* 0x000000377a8e7225 */ /* 0x000fe200078e008e */
[----:B------:R-:W-:-:S03]  /*2be80*/  IADD3 R124, PT, PT, R155, UR8, R125 ;  /* 0x000000089b7c7c10 */ /* 0x000fc6000fffe07d */
        /* <DEDUP_REMOVED lines=33> */
[----:B------:R-:W-:Y:S02]  /*2c0a0*/  IMAD R46, R45, R55, R46 ;  /* 0x000000372d2e7224 */ /* 0x000fe400078e022e */
[----:B------:R-:W-:Y:S02]  /*2c0b0*/  IMAD.MOV.U32 R55, RZ, RZ, R88 ;  /* 0x000000ffff377224 */ /* 0x000fe400078e0058 */
[----:B------:R-:W-:-:S02]  /*2c0c0*/  IMAD R145, R145, R47, R46 ;  /* 0x0000002f91917224 */ /* 0x000fc400078e022e */
[----:B------:R-:W-:Y:S02]  /*2c0d0*/  IMAD.MOV.U32 R45, RZ, RZ, R138 ;  /* 0x000000ffff2d7224 */ /* 0x000fe400078e008a */
[----:B------:R-:W-:Y:S02]  /*2c0e0*/  IMAD.MOV.U32 R46, RZ, RZ, R136 ;  /* 0x000000ffff2e7224 */ /* 0x000fe400078e0088 */
[----:B------:R-:W-:-:S07]  /*2c0f0*/  IMAD.MOV.U32 R47, RZ, RZ, R134 ;  /* 0x000000ffff2f7224 */ /* 0x000fce00078e0086 */
.L_x_503:
        /* <DEDUP_REMOVED lines=41> */
.L_x_501:
[----:B------:R-:W-:Y:S05]  /*2c390*/  BSYNC.RELIABLE B6 ;  /* 0x0000000000067941 */ /* 0x000fea0003800100 */
.L_x_500:
        /* <DEDUP_REMOVED lines=27> */
.L_x_502:
[----:B------:R-:W-:Y:S05]  /*2c550*/  BSYNC.RECONVERGENT B5 ;  /* 0x0000000000057941 */ /* 0x000fea0003800200 */
.L_x_499:
        /* <DEDUP_REMOVED lines=33> */
[----:B------:R-:W-:Y:S02]  /*2c770*/  VIADD R125, R89, UR6 ;  /* 0x00000006597d7c36 */ /* 0x000fe40008000000 */
[----:B------:R-:W-:Y:S01]  /*2c780*/  IMAD.WIDE.U32 R18, R50, R147, R14 ;  /* 0x0000009332127225 */ /* 0x000fe200078e000e */
[----:B------:R-:W-:Y:S02]  /*2c790*/  IADD3 R14, P1, PT, R11, R88, RZ ;  /* 0x000000580b0e7210 */ /* 0x000fe40007f3e0ff */
[----:B------:R-:W-:-:S03]  /*2c7a0*/  IADD3 R124, P0, PT, R125, R18, RZ ;  /* 0x000000127d7c7210 */ /* 0x000fc60007f1e0ff */
[----:B------:R-:W-:Y:S02]  /*2c7b0*/  IMAD.X R15, RZ, RZ, RZ, P1 ;  /* 0x000000ffff0f7224 */ /* 0x000fe400008e06ff */
[----:B------:R-:W-:Y:S02]  /*2c7c0*/  VIADD R18, R19, UR8 ;  /* 0x0000000813127c36 */ /* 0x000fe40008000000 */
[----:B------:R-:W-:Y:S02]  /*2c7d0*/  IMAD.X R125, RZ, RZ, RZ, P0 ;  /* 0x000000ffff7d7224 */ /* 0x000fe400000e06ff */
[----:B------:R-:W-:-:S04]  /*2c7e0*/  IMAD.WIDE.U32 R14, R54, R135, R14 ;  /* 0x00000087360e7225 */ /* 0x000fc800078e000e */
[----:B------:R-:W-:Y:S01]  /*2c7f0*/  IMAD.MOV.U32 R19, RZ, RZ, RZ ;  /* 0x000000ffff137224 */ /* 0x000fe200078e00ff */
[----:B------:R-:W-:Y:S01]  /*2c800*/  IADD3 R141, PT, PT, R15, UR5, RZ ;  /* 0x000000050f8d7c10 */ /* 0x000fe2000fffe0ff */
        /* <DEDUP_REMOVED lines=72> */
.L_x_508:
        /* <DEDUP_REMOVED lines=41> */
.L_x_506:
[----:B------:R-:W-:Y:S05]  /*2cf20*/  BSYNC.RELIABLE B6 ;  /* 0x0000000000067941 */ /* 0x000fea0003800100 */
.L_x_505:
        /* <DEDUP_REMOVED lines=27> */
.L_x_507:
[----:B------:R-:W-:Y:S05]  /*2d0e0*/  BSYNC.RECONVERGENT B5 ;  /* 0x0000000000057941 */ /* 0x000fea0003800200 */
.L_x_504:
[----:B------:R-:W-:Y:S01]  /*2d0f0*/  IADD3 R50, P0, PT, R8, -R16, RZ ;  /* 0x8000001008327210 */ /* 0x000fe20007f1e0ff */
        /* <DEDUP_REMOVED lines=23> */
[----:B------:R-:W-:Y:S01]  /*2d270*/  IADD3.X R8, PT, PT, RZ, -0x1, R10, P0, P1 ;  /* 0xffffffffff087810 */ /* 0x000fe200007e240a */
[----:B------:R-:W-:Y:S01]  /*2d280*/  IMAD.WIDE.U32 R10, R27, R9, RZ ;  /* 0x000000091b0a7225 */ /* 0x000fe200078e00ff */
        /* <DEDUP_REMOVED lines=22> */
.L_x_510:
[----:B------:R-:W-:Y:S05]  /*2d3f0*/  BSYNC.RECONVERGENT B5 ;  /* 0x0000000000057941 */ /* 0x000fea0003800200 */
.L_x_509:
        /* <DEDUP_REMOVED lines=19> */
[----:B------:R-:W-:Y:S01]  /*2d530*/  IMAD.MOV.U32 R15, RZ, RZ, RZ ;  /* 0x000000ffff0f7224 */ /* 0x000fe200078e00ff */
[----:B------:R-:W-:Y:S01]  /*2d540*/  IADD3.X R19, PT, PT, RZ, RZ, RZ, P0, !PT ;  /* 0x000000ffff137210 */ /* 0x000fe200007fe4ff */
        /* <DEDUP_REMOVED lines=72> */
[----:B------:R-:W-:-:S03]  /*2d9d0*/  IMAD.MOV.U32 R85, RZ, RZ, RZ ;  /* 0x000000ffff557224 */ /* 0x000fc600078e00ff */
        /* <DEDUP_REMOVED lines=12> */
[----:B------:R-:W-:Y:S01]  /*2daa0*/  IMAD.MOV.U32 R87, RZ, RZ, R84 ;  /* 0x000000ffff577224 */ /* 0x000fe200078e0054 */
[----:B------:R-:W-:-:S03]  /*2dab0*/  IADD3.X R7, PT, PT, RZ, RZ, RZ, P0, !PT ;  /* 0x000000ffff077210 */ /* 0x000fc600007fe4ff */
        /* <DEDUP_REMOVED lines=9> */
.L_x_514:
[----:B------:R-:W0:Y:S01]  /*2db50*/  LDC R2, c[0x3][0x609c] ;  /* 0x00d82700ff027b82 */ /* 0x000e220000000800 */
[----:B------:R-:W-:Y:S01]  /*2db60*/  BSSY.RELIABLE B6, `(.L_x_511) ;  /* 0x000002c000067945 */ /* 0x000fe20003800100 */
[----:B0-----:R-:W-:-:S13]  /*2db70*/  ISETP.GT.U32.AND P0, PT, R89, R2, PT ;  /* 0x000000025900720c */ /* 0x001fda0003f04070 */
[----:B------:R-:W-:Y:S05]  /*2db80*/  @P0 BRA `(.L_x_512) ;  /* 0x0000000000a40947 */ /* 0x000fea0003800000 */
[----:B------:R-:W-:Y:S01]  /*2db90*/  ISETP.GE.U32.AND P0, PT, R89, R2, PT ;  /* 0x000000025900720c */ /* 0x000fe20003f06070 */
[----:B------:R-:W-:Y:S02]  /*2dba0*/  IMAD.MOV.U32 R88, RZ, RZ, R4 ;  /* 0x000000ffff587224 */ /* 0x000fe400078e0004 */
[----:B------:R-:W-:Y:S02]  /*2dbb0*/  IMAD.MOV.U32 R86, RZ, RZ, R18 ;  /* 0x000000ffff567224 */ /* 0x000fe400078e0012 */
[----:B------:R-:W-:Y:S02]  /*2dbc0*/  IMAD.MOV.U32 R84, RZ, RZ, R14 ;  /* 0x000000ffff547224 */ /* 0x000fe400078e000e */
[----:B------:R-:W-:-:S06]  /*2dbd0*/  IMAD.MOV.U32 R82, RZ, RZ, R10 ;  /* 0x000000ffff527224 */ /* 0x000fcc00078e000a */
        /* <DEDUP_REMOVED lines=36> */
.L_x_512:
[----:B------:R-:W-:Y:S05]  /*2de20*/  BSYNC.RELIABLE B6 ;  /* 0x0000000000067941 */ /* 0x000fea0003800100 */
.L_x_511:
        /* <DEDUP_REMOVED lines=27> */
.L_x_513:
[----:B------:R-:W-:Y:S05]  /*2dfe0*/  BSYNC.RECONVERGENT B5 ;  /* 0x0000000000057941 */ /* 0x000fea0003800200 */
.L_x_363:
[----:B------:R-:W-:Y:S05]  /*2dff0*/  BSYNC.RECONVERGENT B4 ;  /* 0x0000000000047941 */ /* 0x000fea0003800200 */
.L_x_362:
[----:B------:R-:W-:Y:S01]  /*2e000*/  LOP3.LUT R0, R29, R27, R36, 0xfe, !PT ;  /* 0x0000001b1d007212 */ /* 0x000fe200078efe24 */
[----:B------:R-:W-:Y:S01]  /*2e010*/  BSSY.RECONVERGENT B4, `(.L_x_515) ;  /* 0x00007d0000047945 */ /* 0x000fe20003800200 */
[----:B------:R-:W-:Y:S02]  /*2e020*/  CS2R R4, SRZ ;  /* 0x0000000000047805 */ /* 0x000fe4000001ff00 */
[----:B------:R-:W-:Y:S02]  /*2e030*/  CS2R R6, SRZ ;  /* 0x0000000000067805 */ /* 0x000fe4000001ff00 */
[----:B------:R-:W-:Y:S01]  /*2e040*/  LOP3.LUT R0, R31, R0, R38, 0xfe, !PT ;  /* 0x000000001f007212 */ /* 0x000fe200078efe26 */
[----:B------:R-:W-:-:S03]  /*2e050*/  IMAD.MOV.U32 R8, RZ, RZ, RZ ;  /* 0x000000ffff087224 */ /* 0x000fc600078e00ff */
[----:B------:R-:W-:Y:S01]  /*2e060*/  LOP3.LUT R3, R33, R0, R40, 0xfe, !PT ;  /* 0x0000000021037212 */ /* 0x000fe200078efe28 */
[----:B------:R-:W-:-:S03]  /*2e070*/  IMAD.MOV.U32 R0, RZ, RZ, RZ ;  /* 0x000000ffff007224 */ /* 0x000fc600078e00ff */
[----:B------:R-:W-:Y:S02]  /*2e080*/  LOP3.LUT P0, RZ, R3, R42, RZ, 0xfc, !PT ;  /* 0x0000002a03ff7212 */ /* 0x000fe4000780fcff */
[----:B------:R-:W-:-:S11]  /*2e090*/  CS2R R2, SRZ ;  /* 0x0000000000027805 */ /* 0x000fd6000001ff00 */
[----:B------:R-:W-:Y:S05]  /*2e0a0*/  @!P0 BRA `(.L_x_516) ;  /* 0x0000007c00188947 */ /* 0x000fea0003800000 */
[-C--:B------:R-:W-:Y:S01]  /*2e0b0*/  IMAD.WIDE.U32 R18, R169, R169.reuse, RZ ;  /* 0x000000a9a9127225 */ /* 0x080fe200078e00ff */
        /* <DEDUP_REMOVED lines=56> */
[----:B------:R-:W-:Y:S01]  /*2e440*/  IMAD.MOV.U32 R133, RZ, RZ, RZ ;  /* 0x000000ffff857224 */ /* 0x000fe200078e00ff */
[----:B------:R-:W-:Y:S01]  /*2e450*/  IADD3 R124, P1, PT, R6, R9, RZ ;  /* 0x00000009067c7210 */ /* 0x000fe20007f3e0ff */
[----:B------:R-:W-:Y:S01]  /*2e460*/  IMAD.X R11, RZ, RZ, RZ, P0 ;  /* 0x000000ffff0b7224 */ /* 0x000fe200000e06ff */
[----:B------:R-:W-:Y:S01]  /*2e470*/  MOV R132, R8 ;  /* 0x0000000800847202 */ /* 0x000fe20000000f00 */
[----:B------:R-:W-:Y:S02]  /*2e480*/  IMAD R4, R24, R169, R3 ;  /* 0x000000a918047224 */ /* 0x000fe400078e0203 */
        /* <DEDUP_REMOVED lines=8> */
[----:B------:R-:W-:Y:S01]  /*2e510*/  IMAD R135, R22, R163, RZ ;  /* 0x000000a316877224 */ /* 0x000fe200078e02ff */
[----:B------:R-:W-:Y:S01]  /*2e520*/  IADD3 R6, PT, PT, R133, R5, R4 ;  /* 0x0000000585067210 */ /* 0x000fe20007ffe004 */
[----:B------:R-:W-:Y:S02]  /*2e530*/  IMAD.X R9, RZ, RZ, RZ, P1 ;  /* 0x000000ffff097224 */ /* 0x000fe400008e06ff */
[----:B------:R-:W-:-:S04]  /*2e540*/  IMAD.WIDE.U32 R124, R159, R159, R124 ;  /* 0x0000009f9f7c7225 */ /* 0x000fc800078e007c */
[----:B------:R-:W-:-:S04]  /*2e550*/  IMAD.WIDE.U32 R8, R20, R167, R8 ;  /* 0x000000a714087225 */ /* 0x000fc800078e0008 */
[----:B------:R-:W-:Y:S01]  /*2e560*/  IMAD R137, R20, R159, RZ ;  /* 0x0000009f14897224 */ /* 0x000fe200078e02ff */
[----:B------:R-:W-:Y:S01]  /*2e570*/  IADD3 R2, P0, PT, R124, R9, RZ ;  /* 0x000000097c027210 */ /* 0x000fe20007f1e0ff */
[----:B------:R-:W-:Y:S01]  /*2e580*/  IMAD.MOV.U32 R9, RZ, RZ, RZ ;  /* 0x000000ffff097224 */ /* 0x000fe200078e00ff */
[----:B------:R-:W-:Y:S01]  /*2e590*/  IADD3 R124, PT, PT, R135, R7, R6 ;  /* 0x00000007877c7210 */ /* 0x000fe20007ffe006 */
[----:B------:R-:W-:Y:S02]  /*2e5a0*/  IMAD.MOV.U32 R7, RZ, RZ, RZ ;  /* 0x000000ffff077224 */ /* 0x000fe400078e00ff */
[----:B------:R-:W-:Y:S02]  /*2e5b0*/  IMAD.X R3, RZ, RZ, RZ, P0 ;  /* 0x000000ffff037224 */ /* 0x000fe400000e06ff */
[----:B------:R-:W-:-:S04]  /*2e5c0*/  IMAD.WIDE.U32 R8, R22, R169, R8 ;  /* 0x000000a916087225 */ /* 0x000fc800078e0008 */
[----:B------:R-:W-:-:S03]  /*2e5d0*/  IMAD.WIDE.U32 R2, R20, R163, R2 ;  /* 0x000000a314027225 */ /* 0x000fc600078e0002 */
[----:B------:R-:W-:Y:S02]  /*2e5e0*/  IADD3 R4, P0, PT, R2, R9, RZ ;  /* 0x0000000902047210 */ /* 0x000fe40007f1e0ff */
[----:B------:R-:W-:-:S03]  /*2e5f0*/  IADD3 R2, PT, PT, R137, R125, R124 ;  /* 0x0000007d89027210 */ /* 0x000fc60007ffe07c */
[----:B------:R-:W-:Y:S01]  /*2e600*/  IMAD.X R5, RZ, RZ, RZ, P0 ;  /* 0x000000ffff057224 */ /* 0x000fe200000e06ff */
[----:B------:R-:W-:Y:S01]  /*2e610*/  IADD3 R137, PT, PT, R137, R3, R2 ;  /* 0x0000000389897210 */ /* 0x000fe20007ffe002 */
[----:B------:R-:W-:-:S04]  /*2e620*/  IMAD.WIDE.U32 R2, R22, R167, R4 ;  /* 0x000000a716027225 */ /* 0x000fc800078e0004 */
[----:B------:R-:W-:Y:S01]  /*2e630*/  IMAD.MOV.U32 R6, RZ, RZ, R2 ;  /* 0x000000ffff067224 */ /* 0x000fe200078e0002 */
[----:B------:R-:W-:-:S03]  /*2e640*/  IADD3 R137, PT, PT, R135, R3, R137 ;  /* 0x0000000387897210 */ /* 0x000fc60007ffe089 */
[----:B------:R-:W-:-:S05]  /*2e650*/  IMAD.WIDE.U32 R6, R21, R169, R6 ;  /* 0x000000a915067225 */ /* 0x000fca00078e0006 */
[----:B------:R-:W-:-:S05]  /*2e660*/  IADD3 R137, PT, PT, R133, R7, R137 ;  /* 0x0000000785897210 */ /* 0x000fca0007ffe089 */
[----:B------:R-:W-:-:S07]  /*2e670*/  IMAD R4, R24, R169, R137 ;  /* 0x000000a918047224 */ /* 0x000fce00078e0289 */
.L_x_521:
        /* <DEDUP_REMOVED lines=41> */
.L_x_519:
[----:B------:R-:W-:Y:S05]  /*2e910*/  BSYNC.RELIABLE B6 ;  /* 0x0000000000067941 */ /* 0x000fea0003800100 */
.L_x_518:
        /* <DEDUP_REMOVED lines=27> */
.L_x_520:
[----:B------:R-:W-:Y:S05]  /*2ead0*/  BSYNC.RECONVERGENT B5 ;  /* 0x0000000000057941 */ /* 0x000fea0003800200 */
.L_x_517:
[-C--:B------:R-:W-:Y:S01]  /*2eae0*/  IMAD.WIDE.U32 R136, R23, R23.reuse, RZ ;  /* 0x0000001717887225 */ /* 0x080fe200078e00ff */
        /* <DEDUP_REMOVED lines=67> */
[----:B------:R-:W-:Y:S01]  /*2ef20*/  IMAD R125, R34, R26, RZ ;  /* 0x0000001a227d7224 */ /* 0x000fe200078e02ff */
[----:B------:R-:W-:Y:S01]  /*2ef30*/  IADD3.X R149, PT, PT, RZ, RZ, RZ, P1, !PT ;  /* 0x000000ffff957210 */ /* 0x000fe20000ffe4ff */
[----:B------:R-:W-:-:S04]  /*2ef40*/  IMAD.WIDE.U32 R142, R28, R28, R146 ;  /* 0x0000001c1c8e7225 */ /* 0x000fc800078e0092 */
[----:B------:R-:W-:-:S04]  /*2ef50*/  IMAD.WIDE.U32 R148, R30, R26, R148 ;  /* 0x0000001a1e947225 */ /* 0x000fc800078e0094 */
[----:B------:R-:W-:Y:S01]  /*2ef60*/  IMAD.MOV.U32 R160, RZ, RZ, R148 ;  /* 0x000000ffffa07224 */ /* 0x000fe200078e0094 */
[----:B------:R-:W-:Y:S01]  /*2ef70*/  IADD3 R146, P0, PT, R142, R149, RZ ;  /* 0x000000958e927210 */ /* 0x000fe20007f1e0ff */
[-C--:B------:R-:W-:Y:S02]  /*2ef80*/  IMAD R138, R120, R23.reuse, R145 ;  /* 0x00000017788a7224 */ /* 0x080fe400078e0291 */
[----:B------:R-:W-:-:S03]  /*2ef90*/  IMAD.WIDE.U32 R160, R32, R23, R160 ;  /* 0x0000001720a07225 */ /* 0x000fc600078e00a0 */
[----:B------:R-:W-:Y:S01]  /*2efa0*/  IADD3 R140, PT, PT, R125, R139, R138 ;  /* 0x0000008b7d8c7210 */ /* 0x000fe20007ffe08a */
[----:B------:R-:W-:Y:S02]  /*2efb0*/  IMAD.X R147, RZ, RZ, RZ, P0 ;  /* 0x000000ffff937224 */ /* 0x000fe400000e06ff */
[-C--:B------:R-:W-:Y:S02]  /*2efc0*/  IMAD R3, R32, R25.reuse, RZ ;  /* 0x0000001920037224 */ /* 0x080fe400078e02ff */
        /* <DEDUP_REMOVED lines=17> */
[----:B------:R-:W-:-:S04]  /*2f0e0*/  IMAD.MOV.U32 R118, RZ, RZ, R120 ;  /* 0x000000ffff767224 */ /* 0x000fc800078e0078 */
[----:B------:R-:W-:-:S07]  /*2f0f0*/  IMAD R166, R120, R23, R146 ;  /* 0x0000001778a67224 */ /* 0x000fce00078e0292 */
.L_x_526:
        /* <DEDUP_REMOVED lines=41> */
.L_x_524:
[----:B------:R-:W-:Y:S05]  /*2f390*/  BSYNC.RELIABLE B6 ;  /* 0x0000000000067941 */ /* 0x000fea0003800100 */
.L_x_523:
        /* <DEDUP_REMOVED lines=27> */
.L_x_525:
[----:B------:R-:W-:Y:S05]  /*2f550*/  BSYNC.RECONVERGENT B5 ;  /* 0x0000000000057941 */ /* 0x000fea0003800200 */
.L_x_522:
        /* <DEDUP_REMOVED lines=17> */
[----:B------:R-:W-:Y:S01]  /*2f670*/  IMAD.MOV.U32 R153, RZ, RZ, R142 ;  /* 0x000000ffff997224 */ /* 0x000fe200078e008e */
        /* <DEDUP_REMOVED lines=67> */
[----:B------:R-:W-:Y:S02]  /*2fab0*/  IMAD R135, R164, R2, RZ ;  /* 0x00000002a4877224 */ /* 0x000fe400078e02ff */
        /* <DEDUP_REMOVED lines=8> */
[----:B------:R-:W-:Y:S02]  /*2fb40*/  IMAD.X R141, RZ, RZ, RZ, P0 ;  /* 0x000000ffff8d7224 */ /* 0x000fe400000e06ff */
[----:B------:R-:W-:Y:S02]  /*2fb50*/  IMAD R133, R166, R5, R148 ;  /* 0x00000005a6857224 */ /* 0x000fe400078e0294 */
        /* <DEDUP_REMOVED lines=27> */
.L_x_531:
        /* <DEDUP_REMOVED lines=41> */
.L_x_529:
[----:B------:R-:W-:Y:S05]  /*2ffa0*/  BSYNC.RELIABLE B6 ;  /* 0x0000000000067941 */ /* 0x000fea0003800100 */
.L_x_528:
        /* <DEDUP_REMOVED lines=27> */
.L_x_530:
[----:B------:R-:W-:Y:S05]  /*30160*/  BSYNC.RECONVERGENT B5 ;  /* 0x0000000000057941 */ /* 0x000fea0003800200 */
.L_x_527:
[-C--:B------:R-:W-:Y:S01]  /*30170*/  IMAD.WIDE.U32 R138, R5, R169.reuse, RZ ;  /* 0x000000a9058a7225 */ /* 0x080fe200078e00ff */
        /* <DEDUP_REMOVED lines=14> */
[----:B------:R-:W-:Y:S02]  /*30260*/  HFMA2 R133, -RZ, RZ, 0, 0 ;  /* 0x00000000ff857431 */ /* 0x000fe400000001ff */
        /* <DEDUP_REMOVED lines=80> */
[----:B------:R-:W-:Y:S01]  /*30770*/  HFMA2 R145, -RZ, RZ, 0, 0 ;  /* 0x00000000ff917431 */ /* 0x000fe200000001ff */
[----:B------:R-:W-:-:S05]  /*30780*/  IADD3 R143, PT, PT, R143, UR8, R147 ;  /* 0x000000088f8f7c10 */ /* 0x000fca000fffe093 */
[----:B------:R-:W-:Y:S02]  /*30790*/  IMAD R140, R160, R163, R143 ;  /* 0x000000a3a08c7224 */ /* 0x000fe400078e028f */
[----:B------:R-:W-:Y:S02]  /*307a0*/  IMAD.X R143, RZ, RZ, RZ, P0 ;  /* 0x000000ffff8f7224 */ /* 0x000fe400000e06ff */
[----:B------:R-:W-:Y:S01]  /*307b0*/  IMAD.WIDE.U32 R144, R5, R22, R144 ;  /* 0x0000001605907225 */ /* 0x000fe200078e0090 */
[----:B------:R-:W-:-:S03]  /*307c0*/  IADD3 R140, PT, PT, R140, UR7, R141 ;  /* 0x000000078c8c7c10 */ /* 0x000fc6000fffe08d */
        /* <DEDUP_REMOVED lines=14> */
[----:B------:R-:W-:-:S04]  /*308b0*/  VIADD R3, R141, UR4 ;  /* 0x000000048d037c36 */ /* 0x000fc80008000000 */
[----:B------:R-:W-:-:S04]  /*308c0*/  IMAD.IADD R157, R157, 0x1, R3 ;  /* 0x000000019d9d7824 */ /* 0x000fc800078e0203 */
[----:B------:R-:W-:-:S04]  /*308d0*/  IMAD R157, R2, R21, R157 ;  /* 0x00000015029d7224 */ /* 0x000fc800078e029d */
[----:B------:R-:W-:-:S07]  /*308e0*/  IMAD R0, R24, R5, R157 ;  /* 0x0000000518007224 */ /* 0x000fce00078e029d */
.L_x_536:
        /* <DEDUP_REMOVED lines=41> */
.L_x_534:
[----:B------:R-:W-:Y:S05]  /*30b80*/  BSYNC.RELIABLE B6 ;  /* 0x0000000000067941 */ /* 0x000fea0003800100 */
.L_x_533:
        /* <DEDUP_REMOVED lines=27> */
.L_x_535:
[----:B------:R-:W-:Y:S05]  /*30d40*/  BSYNC.RECONVERGENT B5 ;  /* 0x0000000000057941 */ /* 0x000fea0003800200 */
.L_x_532:
[----:B------:R-:W-:Y:S01]  /*30d50*/  SHF.R.U64 R2, R160, 0x1f, R139 ;  /* 0x0000001fa0027819 */ /* 0x000fe2000000128b */
[----:B------:R-:W-:Y:S01]  /*30d60*/  IMAD.SHL.U32 R143, R132, 0x2, RZ ;  /* 0x00000002848f7824 */ /* 0x000fe200078e00ff */
[C---:B------:R-:W-:Y:S01]  /*30d70*/  SHF.L.U64.HI R5, R140.reuse, 0x1, R3 ;  /* 0x000000018c057819 */ /* 0x040fe20000010203 */
[----:B------:R-:W-:Y:S01]  /*30d80*/  IMAD.SHL.U32 R21, R140, 0x2, RZ ;  /* 0x000000028c157824 */ /* 0x000fe200078e00ff */
[----:B------:R-:W-:Y:S01]  /*30d90*/  LOP3.LUT R2, R2, 0x1, RZ, 0xc0, !PT ;  /* 0x0000000102027812 */ /* 0x000fe200078ec0ff */
[----:B------:R-:W-:Y:S01]  /*30da0*/  IMAD.SHL.U32 R139, R16, 0x2, RZ ;  /* 0x00000002108b7824 */ /* 0x000fe200078e00ff */
[----:B------:R-:W-:Y:S01]  /*30db0*/  SHF.L.U64.HI R3, R8, 0x1, R9 ;  /* 0x0000000108037819 */ /* 0x000fe20000010209 */
[----:B------:R-:W-:Y:S01]  /*30dc0*/  IMAD.SHL.U32 R142, R12, 0x2, RZ ;  /* 0x000000020c8e7824 */ /* 0x000fe200078e00ff */
[----:B------:R-:W-:Y:S01]  /*30dd0*/  LOP3.LUT R143, R2, 0xfffffffe, R143, 0xf8, !PT ;  /* 0xfffffffe028f7812 */ /* 0x000fe200078ef88f */
[----:B------:R-:W-:Y:S01]  /*30de0*/  IMAD.SHL.U32 R140, R10, 0x2, RZ ;  /* 0x000000020a8c7824 */ /* 0x000fe200078e00ff */
[----:B------:R-:W-:Y:S01]  /*30df0*/  SHF.L.U64.HI R2, R16, 0x1, R17 ;  /* 0x0000000110027819 */ /* 0x000fe20000010211 */
[----:B------:R-:W-:Y:S01]  /*30e00*/  IMAD.SHL.U32 R138, R8, 0x2, RZ ;  /* 0x00000002088a7824 */ /* 0x000fe200078e00ff */
[----:B------:R-:W0:Y:S01]  /*30e10*/  LDC R17, c[0x3][0x6098] ;  /* 0x00d82600ff117b82 */ /* 0x000e220000000800 */
[----:B------:R-:W-:Y:S01]  /*30e20*/  SHF.L.U64.HI R144, R132, 0x1, R133 ;  /* 0x0000000184907819 */ /* 0x000fe20000010285 */
[----:B------:R-:W-:Y:S01]  /*30e30*/  IMAD.SHL.U32 R132, R6, 0x2, RZ ;  /* 0x0000000206847824 */ /* 0x000fe200078e00ff */
[----:B------:R-:W-:Y:S01]  /*30e40*/  SHF.R.U64 R20, R18, 0x1f, R19 ;  /* 0x0000001f12147819 */ /* 0x000fe20000001213 */
[----:B------:R-:W-:Y:S01]  /*30e50*/  IMAD.SHL.U32 R133, R14, 0x2, RZ ;  /* 0x000000020e857824 */ /* 0x000fe200078e00ff */
[----:B------:R-:W-:Y:S01]  /*30e60*/  LOP3.LUT R19, R5, 0x1, RZ, 0xc0, !PT ;  /* 0x0000000105137812 */ /* 0x000fe200078ec0ff */
[----:B------:R-:W-:Y:S01]  /*30e70*/  BSSY.RECONVERGENT B5, `(.L_x_537) ;  /* 0x000004c000057945 */ /* 0x000fe20003800200 */
[----:B------:R-:W-:-:S02]  /*30e80*/  LOP3.LUT R3, R3, 0x1, RZ, 0xc0, !PT ;  /* 0x0000000103037812 */ /* 0x000fc400078ec0ff */
[----:B------:R-:W-:Y:S02]  /*30e90*/  LOP3.LUT R2, R2, 0x1, RZ, 0xc0, !PT ;  /* 0x0000000102027812 */ /* 0x000fe400078ec0ff */
[----:B------:R-:W-:Y:S02]  /*30ea0*/  SHF.L.U64.HI R22, R147, 0x1, R145 ;  /* 0x0000000193167819 */ /* 0x000fe40000010291 */
[----:B------:R-:W-:Y:S01]  /*30eb0*/  LOP3.LUT R132, R3, 0xfffffffe, R132, 0xf8, !PT ;  /* 0xfffffffe03847812 */ /* 0x000fe200078ef884 */
[----:B------:R-:W-:Y:S01]  /*30ec0*/  IMAD.MOV.U32 R3, RZ, RZ, RZ ;  /* 0x000000ffff037224 */ /* 0x000fe200078e00ff */
[----:B------:R-:W-:Y:S01]  /*30ed0*/  LOP3.LUT R133, R2, 0xfffffffe, R133, 0xf8, !PT ;  /* 0xfffffffe02857812 */ /* 0x000fe200078ef885 */
[----:B------:R-:W-:Y:S01]  /*30ee0*/  IMAD.MOV.U32 R2, RZ, RZ, R19 ;  /* 0x000000ffff027224 */ /* 0x000fe200078e0013 */
[----:B------:R-:W-:Y:S02]  /*30ef0*/  LOP3.LUT R22, R22, 0x1, RZ, 0xc0, !PT ;  /* 0x0000000116167812 */ /* 0x000fe400078ec0ff */
[----:B------:R-:W-:Y:S01]  /*30f00*/  LOP3.LUT R20, R20, 0x1, RZ, 0xc0, !PT ;  /* 0x0000000114147812 */ /* 0x000fe200078ec0ff */
[----:B------:R-:W-:Y:S01]  /*30f10*/  IMAD.WIDE.U32 R2, R0, 0x2, R2 ;  /* 0x0000000200027825 */ /* 0x000fe200078e0002 */
[----:B------:R-:W-:-:S02]  /*30f20*/  LOP3.LUT R24, R22, 0xfffffffe, R21, 0xf8, !PT ;  /* 0xfffffffe16187812 */ /* 0x000fc400078ef815 */
[----:B------:R-:W-:Y:S02]  /*30f30*/  SHF.L.U64.HI R15, R14, 0x1, R15 ;  /* 0x000000010e0f7819 */ /* 0x000fe4000001020f */
[C---:B------:R-:W-:Y:S02]  /*30f40*/  ISETP.GT.U32.AND P0, PT, R2.reuse, R141, PT ;  /* 0x0000008d0200720c */ /* 0x040fe40003f04070 */
[----:B------:R-:W-:Y:S02]  /*30f50*/  ISETP.GT.U32.AND P2, PT, R2, -0x1, PT ;  /* 0xffffffff0200780c */ /* 0x000fe40003f44070 */
[----:B0-----:R-:W-:Y:S02]  /*30f60*/  ISETP.LE.U32.AND P1, PT, R24, R17, PT ;  /* 0x000000111800720c */ /* 0x001fe40003f23070 */
[----:B------:R-:W-:Y:S01]  /*30f70*/  ISETP.GT.U32.OR.EX P3, PT, R3, RZ, P0, P2 ;  /* 0x000000ff0300720c */ /* 0x000fe20000764520 */
[----:B------:R-:W-:Y:S01]  /*30f80*/  IMAD.MOV.U32 R3, RZ, RZ, RZ ;  /* 0x000000ffff037224 */ /* 0x000fe200078e00ff */
[----:B------:R-:W-:-:S02]  /*30f90*/  ISETP.NE.OR P2, PT, R2, R141, P1 ;  /* 0x0000008d0200720c */ /* 0x000fc40000f45670 */
[----:B------:R-:W-:Y:S02]  /*30fa0*/  SHF.L.U64.HI R9, R12, 0x1, R13 ;  /* 0x000000010c097819 */ /* 0x000fe4000001020d */
[----:B------:R-:W-:Y:S02]  /*30fb0*/  SHF.L.U64.HI R5, R10, 0x1, R11 ;  /* 0x000000010a057819 */ /* 0x000fe4000001020b */
[----:B------:R-:W-:Y:S02]  /*30fc0*/  SHF.L.U64.HI R7, R6, 0x1, R7 ;  /* 0x0000000106077819 */ /* 0x000fe40000010207 */
[----:B------:R-:W-:Y:S01]  /*30fd0*/  LOP3.LUT R139, R20, 0xfffffffe, R139, 0xf8, !PT ;  /* 0xfffffffe148b7812 */ /* 0x000fe200078ef88b */
[----:B------:R-:W-:Y:S01]  /*30fe0*/  IMAD.MOV.U32 R20, RZ, RZ, R2 ;  /* 0x000000ffff147224 */ /* 0x000fe200078e0002 */
[----:B------:R-:W-:Y:S02]  /*30ff0*/  LOP3.LUT R11, R15, 0x1, RZ, 0xc0, !PT ;  /* 0x000000010f0b7812 */ /* 0x000fe400078ec0ff */
[----:B------:R-:W-:-:S02]  /*31000*/  LOP3.LUT R9, R9, 0x1, RZ, 0xc0, !PT ;  /* 0x0000000109097812 */ /* 0x000fc400078ec0ff */
[----:B------:R-:W-:Y:S02]  /*31010*/  LOP3.LUT R5, R5, 0x1, RZ, 0xc0, !PT ;  /* 0x0000000105057812 */ /* 0x000fe400078ec0ff */
[----:B------:R-:W-:Y:S01]  /*31020*/  LOP3.LUT R2, R7, 0x1, RZ, 0xc0, !PT ;  /* 0x0000000107027812 */ /* 0x000fe200078ec0ff */
[C---:B------:R-:W-:Y:S01]  /*31030*/  IMAD.SHL.U32 R7, R146.reuse, 0x2, RZ ;  /* 0x0000000292077824 */ /* 0x040fe200078e00ff */
[----:B------:R-:W-:Y:S01]  /*31040*/  SHF.L.U64.HI R136, R146, 0x1, R135 ;  /* 0x0000000192887819 */ /* 0x000fe20000010287 */
[C---:B------:R-:W-:Y:S01]  /*31050*/  IMAD.SHL.U32 R135, R134.reuse, 0x2, RZ ;  /* 0x0000000286877824 */ /* 0x040fe200078e00ff */
[----:B------:R-:W-:Y:S01]  /*31060*/  SHF.L.U64.HI R137, R134, 0x1, R137 ;  /* 0x0000000186897819 */ /* 0x000fe20000010289 */
[----:B------:R-:W-:Y:S01]  /*31070*/  IMAD.WIDE.U32 R2, R4, 0x2, R2 ;  /* 0x0000000204027825 */ /* 0x000fe200078e0002 */
[C---:B------:R-:W-:Y:S02]  /*31080*/  SHF.L.U64.HI R149, R148.reuse, 0x1, R149 ;  /* 0x0000000194957819 */ /* 0x040fe40000010295 */
[----:B------:R-:W-:Y:S01]  /*31090*/  LOP3.LUT R142, R11, 0xfffffffe, R142, 0xf8, !PT ;  /* 0xfffffffe0b8e7812 */ /* 0x000fe200078ef88e */
[----:B------:R-:W-:Y:S01]  /*310a0*/  IMAD.SHL.U32 R11, R147, 0x2, RZ ;  /* 0x00000002930b7824 */ /* 0x000fe200078e00ff */
[----:B------:R-:W-:Y:S01]  /*310b0*/  LOP3.LUT R140, R9, 0xfffffffe, R140, 0xf8, !PT ;  /* 0xfffffffe098c7812 */ /* 0x000fe200078ef88c */
[----:B------:R-:W-:Y:S01]  /*310c0*/  IMAD.SHL.U32 R9, R148, 0x2, RZ ;  /* 0x0000000294097824 */ /* 0x000fe200078e00ff */
[----:B------:R-:W-:Y:S01]  /*310d0*/  LOP3.LUT R138, R5, 0xfffffffe, R138, 0xf8, !PT ;  /* 0xfffffffe058a7812 */ /* 0x000fe200078ef88a */
[----:B------:R-:W-:Y:S01]  /*310e0*/  IMAD.SHL.U32 R5, R160, 0x2, RZ ;  /* 0x00000002a0057824 */ /* 0x000fe200078e00ff */
[----:B------:R-:W-:-:S02]  /*310f0*/  LOP3.LUT R144, R144, 0x1, RZ, 0xc0, !PT ;  /* 0x0000000190907812 */ /* 0x000fc400078ec0ff */
[----:B------:R-:W-:Y:S02]  /*31100*/  LOP3.LUT R136, R136, 0x1, RZ, 0xc0, !PT ;  /* 0x0000000188887812 */ /* 0x000fe400078ec0ff */
[----:B------:R-:W-:Y:S02]  /*31110*/  LOP3.LUT R148, R137, 0x1, RZ, 0xc0, !PT ;  /* 0x0000000189947812 */ /* 0x000fe400078ec0ff */
[----:B------:R-:W-:Y:S02]  /*31120*/  LOP3.LUT R160, R149, 0x1, RZ, 0xc0, !PT ;  /* 0x0000000195a07812 */ /* 0x000fe400078ec0ff */
        /* <DEDUP_REMOVED lines=32> */
.L_x_538:
[----:B------:R-:W-:Y:S05]  /*31330*/  BSYNC.RECONVERGENT B5 ;  /* 0x0000000000057941 */ /* 0x000fea0003800200 */
.L_x_537:
[----:B------:R-:W-:Y:S01]  /*31340*/  SHF.L.U64.HI R13, R24, 0x1, R19 ;  /* 0x00000001180d7819 */ /* 0x000fe20000010213 */
[----:B------:R-:W-:Y:S01]  /*31350*/  IMAD.MOV.U32 R134, RZ, RZ, R2 ;  /* 0x000000ffff867224 */ /* 0x000fe200078e0002 */
[----:B------:R-:W-:Y:S01]  /*31360*/  ISETP.GT.U32.AND P2, PT, R2, -0x1, PT ;  /* 0xffffffff0200780c */ /* 0x000fe20003f44070 */
[----:B------:R-:W-:Y:S01]  /*31370*/  IMAD.SHL.U32 R7, R24, 0x2, RZ ;  /* 0x0000000218077824 */ /* 0x000fe200078e00ff */
[----:B------:R-:W-:Y:S01]  /*31380*/  LOP3.LUT R13, R13, 0x1, RZ, 0xc0, !PT ;  /* 0x000000010d0d7812 */ /* 0x000fe200078ec0ff */
[----:B------:R-:W-:Y:S01]  /*31390*/  BSSY.RECONVERGENT B5, `(.L_x_539) ;  /* 0x000003e000057945 */ /* 0x000fe20003800200 */
[C---:B------:R-:W-:Y:S01]  /*313a0*/  SHF.L.U64.HI R22, R11.reuse, 0x1, R22 ;  /* 0x000000010b167819 */ /* 0x040fe20000010216 */
[----:B------:R-:W-:Y:S01]  /*313b0*/  IMAD.SHL.U32 R11, R11, 0x2, RZ ;  /* 0x000000020b0b7824 */ /* 0x000fe200078e00ff */
[----:B------:R-:W-:Y:S01]  /*313c0*/  ISETP.GT.U32.OR.EX P0, PT, R3, RZ, P0, P2 ;  /* 0x000000ff0300720c */ /* 0x000fe20000704520 */
[----:B------:R-:W-:Y:S01]  /*313d0*/  IMAD.MOV.U32 R3, RZ, RZ, RZ ;  /* 0x000000ffff037224 */ /* 0x000fe200078e00ff */
[----:B------:R-:W-:Y:S01]  /*313e0*/  ISETP.NE.OR P1, PT, R2, R141, P1 ;  /* 0x0000008d0200720c */ /* 0x000fe20000f25670 */
[----:B------:R-:W-:Y:S01]  /*313f0*/  IMAD.MOV.U32 R2, RZ, RZ, R13 ;  /* 0x000000ffff027224 */ /* 0x000fe200078e000d */
[----:B------:R-:W-:Y:S01]  /*31400*/  LOP3.LUT R22, R22, 0x1, RZ, 0xc0, !PT ;  /* 0x0000000116167812 */ /* 0x000fe200078ec0ff */
[----:B------:R-:W-:Y:S01]  /*31410*/  IMAD.SHL.U32 R15, R18, 0x2, RZ ;  /* 0x00000002120f7824 */ /* 0x000fe200078e00ff */
        /* <DEDUP_REMOVED lines=8> */
[----:B------:R-:W-:Y:S01]  /*314a0*/  IMAD.SHL.U32 R7, R135, 0x2, RZ ;  /* 0x0000000287077824 */ /* 0x000fe200078e00ff */
[C---:B------:R-:W-:Y:S02]  /*314b0*/  ISETP.GT.U32.AND P4, PT, R20.reuse, -0x1, PT ;  /* 0xffffffff1400780c */ /* 0x040fe40003f84070 */
[----:B------:R-:W-:Y:S02]  /*314c0*/  ISETP.NE.OR P3, PT, R20, R141, P3 ;  /* 0x0000008d1400720c */ /* 0x000fe40001f65670 */
[----:B------:R-:W-:-:S02]  /*314d0*/  ISETP.GT.U32.OR.EX P2, PT, R21, RZ, P2, P4 ;  /* 0x000000ff1500720c */ /* 0x000fc40001744540 */
[----:B------:R-:W-:Y:S02]  /*314e0*/  SHF.L.U64.HI R148, R135, 0x1, R148 ;  /* 0x0000000187947819 */ /* 0x000fe40000010294 */
[C---:B------:R-:W-:Y:S01]  /*314f0*/  SHF.L.U64.HI R160, R9.reuse, 0x1, R160 ;  /* 0x0000000109a07819 */ /* 0x040fe200000102a0 */
[----:B------:R-:W-:Y:S01]  /*31500*/  IMAD.SHL.U32 R9, R9, 0x2, RZ ;  /* 0x0000000209097824 */ /* 0x000fe200078e00ff */
[----:B------:R-:W-:Y:S02]  /*31510*/  SHF.R.U32.HI R2, RZ, 0x1f, R5 ;  /* 0x0000001fff027819 */ /* 0x000fe40000011605 */
[----:B------:R-:W-:Y:S02]  /*31520*/  LOP3.LUT R19, R19, 0x1, RZ, 0xc0, !PT ;  /* 0x0000000113137812 */ /* 0x000fe400078ec0ff */
[----:B------:R-:W-:Y:S02]  /*31530*/  LOP3.LUT R24, R24, 0x1, RZ, 0xc0, !PT ;  /* 0x0000000118187812 */ /* 0x000fe400078ec0ff */
[----:B------:R-:W-:-:S02]  /*31540*/  LOP3.LUT R148, R148, 0x1, RZ, 0xc0, !PT ;  /* 0x0000000194947812 */ /* 0x000fc400078ec0ff */
[----:B------:R-:W-:Y:S02]  /*31550*/  LOP3.LUT R160, R160, 0x1, RZ, 0xc0, !PT ;  /* 0x00000001a0a07812 */ /* 0x000fe400078ec0ff */
[----:B------:R-:W-:Y:S01]  /*31560*/  LOP3.LUT R2, R2, 0xfffffffe, R3, 0xf8, !PT ;  /* 0xfffffffe02027812 */ /* 0x000fe200078ef803 */
[----:B------:R-:W-:Y:S01]  /*31570*/  IMAD.MOV.U32 R3, RZ, RZ, R20 ;  /* 0x000000ffff037224 */ /* 0x000fe200078e0014 */
[----:B------:R-:W-:Y:S02]  /*31580*/  SHF.L.U32 R20, R5, 0x1, RZ ;  /* 0x0000000105147819 */ /* 0x000fe400000006ff */
        /* <DEDUP_REMOVED lines=30> */
.L_x_540:
[----:B------:R-:W-:Y:S05]  /*31770*/  BSYNC.RECONVERGENT B5 ;  /* 0x0000000000057941 */ /* 0x000fea0003800200 */
.L_x_539:
        /* <DEDUP_REMOVED lines=27> */
.L_x_542:
[----:B------:R-:W-:Y:S05]  /*31930*/  BSYNC.RECONVERGENT B5 ;  /* 0x0000000000057941 */ /* 0x000fea0003800200 */
.L_x_541:
        /* <DEDUP_REMOVED lines=49> */
.L_x_544:
[----:B------:R-:W-:Y:S05]  /*31c50*/  BSYNC.RECONVERGENT B5 ;  /* 0x0000000000057941 */ /* 0x000fea0003800200 */
.L_x_543:
        /* <DEDUP_REMOVED lines=36> */
[----:B------:R-:W-:Y:S01]  /*31ea0*/  IMAD R6, R21, R167, RZ ;  /* 0x000000a715067224 */ /* 0x000fe200078e02ff */
        /* <DEDUP_REMOVED lines=50> */
[----:B------:R-:W-:Y:S02]  /*321d0*/  IMAD R4, R171, R18, R4 ;  /* 0x00000012ab047224 */ /* 0x000fe400078e0204 */
[----:B------:R-:W-:-:S04]  /*321e0*/  IMAD.WIDE.U32 R146, R21, R159, R146 ;  /* 0x0000009f15927225 */ /* 0x000fc800078e0092 */
[----:B------:R-:W-:Y:S02]  /*321f0*/  IMAD.X R145, RZ, RZ, RZ, P0 ;  /* 0x000000ffff917224 */ /* 0x000fe400000e06ff */
[----:B------:R-:W-:Y:S02]  /*32200*/  VIADD R135, R147, UR6 ;  /* 0x0000000693877c36 */ /* 0x000fe40008000000 */
[----:B------:R-:W-:-:S04]  /*32210*/  IMAD.WIDE.U32 R144, R157, R157, R144 ;  /* 0x0000009d9d907225 */ /* 0x000fc800078e0090 */
[----:B------:R-:W-:Y:S01]  /*32220*/  IMAD.MOV.U32 R16, RZ, RZ, R146 ;  /* 0x000000ffff107224 */ /* 0x000fe200078e0092 */
[----:B------:R-:W-:Y:S01]  /*32230*/  IADD3 R14, P0, PT, R135, R144, RZ ;  /* 0x00000090870e7210 */ /* 0x000fe20007f1e0ff */
[----:B------:R-:W-:Y:S02]  /*32240*/  VIADD R135, R15, UR7 ;  /* 0x000000070f877c36 */ /* 0x000fe40008000000 */
[----:B------:R-:W-:-:S03]  /*32250*/  IMAD.WIDE.U32 R16, R18, R163, R16 ;  /* 0x000000a312107225 */ /* 0x000fc600078e0010 */
[----:B------:R-:W-:Y:S01]  /*32260*/  IADD3 R4, PT, PT, R6, R135, R4 ;  /* 0x0000008706047210 */ /* 0x000fe20007ffe004 */
[----:B------:R-:W-:Y:S02]  /*32270*/  IMAD.X R15, RZ, RZ, RZ, P0 ;  /* 0x000000ffff0f7224 */ /* 0x000fe400000e06ff */
[----:B------:R-:W-:Y:S02]  /*32280*/  VIADD R17, R17, UR7 ;  /* 0x0000000711117c36 */ /* 0x000fe40008000000 */
[----:B------:R-:W-:-:S04]  /*32290*/  IMAD.WIDE.U32 R14, R149, R159, R14 ;  /* 0x0000009f950e7225 */ /* 0x000fc800078e000e */
[----:B------:R-:W-:Y:S01]  /*322a0*/  IMAD R8, R163, R149, RZ ;  /* 0x00000095a3087224 */ /* 0x000fe200078e02ff */
[----:B------:R-:W-:Y:S01]  /*322b0*/  IADD3 R132, P0, PT, R17, R14, RZ ;  /* 0x0000000e11847210 */ /* 0x000fe20007f1e0ff */
[----:B------:R-:W-:Y:S02]  /*322c0*/  VIADD R133, R133, UR6 ;  /* 0x0000000685857c36 */ /* 0x000fe40008000000 */
        /* <DEDUP_REMOVED lines=17> */
.L_x_549:
        /* <DEDUP_REMOVED lines=41> */
.L_x_547:
[----:B------:R-:W-:Y:S05]  /*32670*/  BSYNC.RELIABLE B6 ;  /* 0x0000000000067941 */ /* 0x000fea0003800100 */
.L_x_546:
        /* <DEDUP_REMOVED lines=27> */
.L_x_548:
[----:B------:R-:W-:Y:S05]  /*32830*/  BSYNC.RECONVERGENT B5 ;  /* 0x0000000000057941 */ /* 0x000fea0003800200 */
.L_x_545:
[----:B------:R-:W0:Y:S01]  /*32840*/  LDC R4, c[0x3][0x6098] ;  /* 0x00d82600ff047b82 */ /* 0x000e220000000800 */
[C---:B------:R-:W-:Y:S01]  /*32850*/  SHF.L.U64.HI R13, R0.reuse, 0x1, R13 ;  /* 0x00000001000d7819 */ /* 0x040fe2000001020d */
[----:B------:R-:W-:Y:S01]  /*32860*/  IMAD.SHL.U32 R10, R0, 0x2, RZ ;  /* 0x00000002000a7824 */ /* 0x000fe200078e00ff */
[----:B------:R-:W-:Y:S01]  /*32870*/  SHF.L.U64.HI R17, R11, 0x1, R22 ;  /* 0x000000010b117819 */ /* 0x000fe20000010216 */
[----:B------:R-:W-:Y:S01]  /*32880*/  IMAD.SHL.U32 R133, R2, 0x2, RZ ;  /* 0x0000000202857824 */ /* 0x000fe200078e00ff */
[----:B------:R-:W-:Y:S01]  /*32890*/  LOP3.LUT R12, R13, 0x1, RZ, 0xc0, !PT ;  /* 0x000000010d0c7812 */ /* 0x000fe200078ec0ff */
[----:B------:R-:W-:Y:S01]  /*328a0*/  IMAD.MOV.U32 R13, RZ, RZ, RZ ;  /* 0x000000ffff0d7224 */ /* 0x000fe200078e00ff */
[----:B------:R-:W-:Y:S01]  /*328b0*/  LOP3.LUT R17, R17, 0x1, RZ, 0xc0, !PT ;  /* 0x0000000111117812 */ /* 0x000fe200078ec0ff */
[----:B------:R-:W-:Y:S01]  /*328c0*/  IMAD.SHL.U32 R137, R5, 0x2, RZ ;  /* 0x0000000205897824 */ /* 0x000fe200078e00ff */
[----:B------:R-:W-:Y:S01]  /*328d0*/  SHF.R.U32.HI R8, RZ, 0x1f, R20 ;  /* 0x0000001fff087819 */ /* 0x000fe20000011614 */
[----:B------:R-:W-:Y:S01]  /*328e0*/  IMAD.WIDE.U32 R12, R3, 0x2, R12 ;  /* 0x00000002030c7825 */ /* 0x000fe200078e000c */
[----:B------:R-:W-:Y:S01]  /*328f0*/  LOP3.LUT R10, R17, 0xfffffffe, R10, 0xf8, !PT ;  /* 0xfffffffe110a7812 */ /* 0x000fe200078ef80a */
[----:B------:R-:W-:Y:S01]  /*32900*/  BSSY.RECONVERGENT B5, `(.L_x_550) ;  /* 0x0000031000057945 */ /* 0x000fe20003800200 */
[----:B------:R-:W-:Y:S01]  /*32910*/  LOP3.LUT R14, R8, 0xfffffffe, R133, 0xf8, !PT ;  /* 0xfffffffe080e7812 */ /* 0x000fe200078ef885 */
[----:B------:R-:W-:Y:S01]  /*32920*/  IMAD.SHL.U32 R135, R7, 0x2, RZ ;  /* 0x0000000207877824 */ /* 0x000fe200078e00ff */
[C---:B------:R-:W-:Y:S01]  /*32930*/  ISETP.GT.U32.AND P0, PT, R12.reuse, R15, PT ;  /* 0x0000000f0c00720c */ /* 0x040fe20003f04070 */
[----:B------:R-:W-:Y:S01]  /*32940*/  IMAD.SHL.U32 R133, R9, 0x2, RZ ;  /* 0x0000000209857824 */ /* 0x000fe200078e00ff */
[----:B------:R-:W-:Y:S01]  /*32950*/  ISETP.GT.U32.AND P2, PT, R12, -0x1, PT ;  /* 0xffffffff0c00780c */ /* 0x000fe20003f44070 */
[----:B------:R-:W-:Y:S01]  /*32960*/  IMAD.SHL.U32 R17, R11, 0x2, RZ ;  /* 0x000000020b117824 */ /* 0x000fe200078e00ff */
[----:B------:R-:W-:Y:S01]  /*32970*/  SHF.L.U64.HI R19, R2, 0x1, R19 ;  /* 0x0000000102137819 */ /* 0x000fe20000010213 */
[----:B------:R-:W-:Y:S01]  /*32980*/  IMAD.SHL.U32 R169, R20, 0x2, RZ ;  /* 0x0000000214a97824 */ /* 0x000fe200078e00ff */
[----:B------:R-:W-:-:S02]  /*32990*/  ISETP.GT.U32.OR.EX P0, PT, R13, RZ, P0, P2 ;  /* 0x000000ff0d00720c */ /* 0x000fc40000704520 */
[----:B------:R-:W-:Y:S02]  /*329a0*/  SHF.L.U64.HI R22, R5, 0x1, R24 ;  /* 0x0000000105167819 */ /* 0x000fe40000010218 */
[----:B0-----:R-:W-:Y:S02]  /*329b0*/  ISETP.LE.U32.AND P1, PT, R10, R4, PT ;  /* 0x000000040a00720c */ /* 0x001fe40003f23070 */
[----:B------:R-:W-:Y:S02]  /*329c0*/  SHF.L.U64.HI R16, R7, 0x1, R148 ;  /* 0x0000000107107819 */ /* 0x000fe40000010294 */
[----:B------:R-:W-:Y:S02]  /*329d0*/  ISETP.NE.OR P1, PT, R12, R15, P1 ;  /* 0x0000000f0c00720c */ /* 0x000fe40000f25670 */
[----:B------:R-:W-:Y:S02]  /*329e0*/  SHF.L.U64.HI R8, R9, 0x1, R160 ;  /* 0x0000000109087819 */ /* 0x000fe400000102a0 */
        /* <DEDUP_REMOVED lines=34> */
.L_x_551:
[----:B------:R-:W-:Y:S05]  /*32c10*/  BSYNC.RECONVERGENT B5 ;  /* 0x0000000000057941 */ /* 0x000fea0003800200 */
.L_x_550:
        /* <DEDUP_REMOVED lines=46> */
.L_x_553:
[----:B------:R-:W-:Y:S05]  /*32f00*/  BSYNC.RECONVERGENT B5 ;  /* 0x0000000000057941 */ /* 0x000fea0003800200 */
.L_x_552:
[----:B------:R-:W-:Y:S01]  /*32f10*/  IADD3 R20, P0, PT, -R169, R20, RZ ;  /* 0x00000014a9147210 */ /* 0x000fe20007f1e1ff */
[----:B------:R-:W-:Y:S03]  /*32f20*/  BSSY.RECONVERGENT B5, `(.L_x_554) ;  /* 0x000002c000057945 */ /* 0x000fe60003800200 */
[----:B------:R-:W-:-:S04]  /*32f30*/  IADD3.X R137, PT, PT, RZ, -0x1, RZ, P0, !PT ;  /* 0xffffffffff897810 */ /* 0x000fc800007fe4ff */
        /* <DEDUP_REMOVED lines=42> */
.L_x_555:
[----:B------:R-:W-:Y:S05]  /*331e0*/  BSYNC.RECONVERGENT B5 ;  /* 0x0000000000057941 */ /* 0x000fea0003800200 */
.L_x_554:
        /* <DEDUP_REMOVED lines=79> */
[----:B------:R-:W-:Y:S01]  /*336e0*/  VIADD R3, R15, UR10 ;  /* 0x0000000a0f037c36 */ /* 0x000fe20008000000 */
[----:B------:R-:W-:Y:S01]  /*336f0*/  IADD3 R5, PT, PT, R133, UR5, RZ ;  /* 0x0000000585057c10 */ /* 0x000fe2000fffe0ff */
[----:B------:R-:W-:Y:S02]  /*33700*/  IMAD R173, R173, R18, R12 ;  /* 0x00000012adad7224 */ /* 0x000fe400078e020c */
[----:B------:R-:W-:Y:S01]  /*33710*/  IMAD.WIDE.U32 R16, R149, R143, R16 ;  /* 0x0000008f95107225 */ /* 0x000fe200078e0010 */
[----:B------:R-:W-:Y:S02]  /*33720*/  IADD3 R132, P1, PT, R3, R132, RZ ;  /* 0x0000008403847210 */ /* 0x000fe40007f3e0ff */
[----:B------:R-:W-:Y:S01]  /*33730*/  IADD3 R0, PT, PT, R173, UR8, R11 ;  /* 0x00000008ad007c10 */ /* 0x000fe2000fffe00b */
[----:B------:R-:W-:Y:S01]  /*33740*/  IMAD.MOV.U32 R18, RZ, RZ, R6 ;  /* 0x000000ffff127224 */ /* 0x000fe200078e0006 */
[----:B------:R-:W-:Y:S01]  /*33750*/  IADD3 R10, P0, PT, R5, R16, RZ ;  /* 0x00000010050a7210 */ /* 0x000fe20007f1e0ff */
[----:B------:R-:W-:-:S02]  /*33760*/  IMAD.X R133, RZ, RZ, RZ, P1 ;  /* 0x000000ffff857224 */ /* 0x000fc400008e06ff */
        /* <DEDUP_REMOVED lines=9> */
[----:B------:R-:W-:Y:S01]  /*33800*/  IMAD.MOV.U32 R17, RZ, RZ, RZ ;  /* 0x000000ffff117224 */ /* 0x000fe200078e00ff */
[----:B------:R-:W-:Y:S01]  /*33810*/  IADD3 R10, PT, PT, R145, UR6, R11 ;  /* 0x00000006910a7c10 */ /* 0x000fe2000fffe00b */
[----:B------:R-:W-:Y:S02]  /*33820*/  IMAD.MOV.U32 R133, RZ, RZ, R2 ;  /* 0x000000ffff857224 */ /* 0x000fe400078e0002 */
[----:B------:R-:W-:-:S02]  /*33830*/  IMAD.X R13, RZ, RZ, RZ, P0 ;  /* 0x000000ffff0d7224 */ /* 0x000fc400000e06ff */
        /* <DEDUP_REMOVED lines=22> */
[----:B------:R-:W-:Y:S02]  /*339a0*/  IMAD R171, R20, R171, R137 ;  /* 0x000000ab14ab7224 */ /* 0x000fe400078e0289 */
[----:B------:R-:W-:Y:S02]  /*339b0*/  IMAD.MOV.U32 R20, RZ, RZ, R138 ;  /* 0x000000ffff147224 */ /* 0x000fe400078e008a */
[----:B------:R-:W-:-:S07]  /*339c0*/  IMAD.MOV.U32 R167, RZ, RZ, R19 ;  /* 0x000000ffffa77224 */ /* 0x000fce00078e0013 */
.L_x_560:
        /* <DEDUP_REMOVED lines=41> */
.L_x_558:
[----:B------:R-:W-:Y:S05]  /*33c60*/  BSYNC.RELIABLE B6 ;  /* 0x0000000000067941 */ /* 0x000fea0003800100 */
.L_x_557:
        /* <DEDUP_REMOVED lines=27> */
.L_x_559:
[----:B------:R-:W-:Y:S05]  /*33e20*/  BSYNC.RECONVERGENT B5 ;  /* 0x0000000000057941 */ /* 0x000fea0003800200 */
.L_x_556:
[----:B------:R-:W0:Y:S01]  /*33e30*/  LDC R15, c[0x3][0x6098] ;  /* 0x00d82600ff0f7b82 */ /* 0x000e220000000800 */
[C---:B------:R-:W-:Y:S01]  /*33e40*/  SHF.L.U64.HI R13, R165.reuse, 0x1, R152 ;  /* 0x00000001a50d7819 */ /* 0x040fe20000010298 */
[----:B------:R-:W-:Y:S01]  /*33e50*/  IMAD.MOV.U32 R3, RZ, RZ, RZ ;  /* 0x000000ffff037224 */ /* 0x000fe200078e00ff */
[----:B------:R-:W-:Y:S01]  /*33e60*/  SHF.L.U64.HI R134, R158, 0x1, R151 ;  /* 0x000000019e867819 */ /* 0x000fe20000010297 */
[----:B------:R-:W-:Y:S01]  /*33e70*/  IMAD.SHL.U32 R165, R165, 0x2, RZ ;  /* 0x00000002a5a57824 */ /* 0x000fe200078e00ff */
[----:B------:R-:W-:Y:S01]  /*33e80*/  LOP3.LUT R13, R13, 0x1, RZ, 0xc0, !PT ;  /* 0x000000010d0d7812 */ /* 0x000fe200078ec0ff */
[----:B------:R-:W-:Y:S01]  /*33e90*/  IMAD.SHL.U32 R135, R154, 0x2, RZ ;  /* 0x000000029a877824 */ /* 0x000fe200078e00ff */
[----:B------:R-:W-:Y:S01]  /*33ea0*/  LOP3.LUT R134, R134, 0x1, RZ, 0xc0, !PT ;  /* 0x0000000186867812 */ /* 0x000fe200078ec0ff */
[----:B------:R-:W-:Y:S01]  /*33eb0*/  IMAD.WIDE.U32 R6, R27, R23, RZ ;  /* 0x000000171b067225 */ /* 0x000fe200078e00ff */
[----:B------:R-:W-:Y:S01]  /*33ec0*/  SHF.R.U64 R4, R153, 0x1f, R120 ;  /* 0x0000001f99047819 */ /* 0x000fe20000001278 */
[----:B------:R-:W-:Y:S01]  /*33ed0*/  BSSY.RECONVERGENT B5, `(.L_x_561) ;  /* 0x000003f000057945 */ /* 0x000fe20003800200 */
[----:B------:R-:W-:Y:S01]  /*33ee0*/  LOP3.LUT R10, R134, 0xfffffffe, R165, 0xf8, !PT ;  /* 0xfffffffe860a7812 */ /* 0x000fe200078ef8a5 */
[----:B------:R-:W-:Y:S01]  /*33ef0*/  IMAD.MOV.U32 R2, RZ, RZ, R13 ;  /* 0x000000ffff027224 */ /* 0x000fe200078e000d */
[----:B------:R-:W-:Y:S01]  /*33f00*/  LOP3.LUT R4, R4, 0x1, RZ, 0xc0, !PT ;  /* 0x0000000104047812 */ /* 0x000fe200078ec0ff */
[----:B------:R-:W-:Y:S01]  /*33f10*/  IMAD.MOV.U32 R5, RZ, RZ, RZ ;  /* 0x000000ffff057224 */ /* 0x000fe200078e00ff */
[----:B------:R-:W-:Y:S01]  /*33f20*/  SHF.L.U64.HI R122, R154, 0x1, R122 ;  /* 0x000000019a7a7819 */ /* 0x000fe2000001027a */
[----:B------:R-:W-:Y:S01]  /*33f30*/  IMAD.WIDE.U32 R2, R162, 0x2, R2 ;  /* 0x00000002a2027825 */ /* 0x000fe200078e0002 */
[----:B------:R-:W-:-:S02]  /*33f40*/  LOP3.LUT R135, R4, 0xfffffffe, R135, 0xf8, !PT ;  /* 0xfffffffe04877812 */ /* 0x000fc400078ef887 */
[C---:B------:R-:W-:Y:S01]  /*33f50*/  SHF.L.U64.HI R124, R155.reuse, 0x1, R124 ;  /* 0x000000019b7c7819 */ /* 0x040fe2000001027c */
[----:B------:R-:W-:Y:S01]  /*33f60*/  IMAD.MOV.U32 R4, RZ, RZ, R7 ;  /* 0x000000ffff047224 */ /* 0x000fe200078e0007 */
[C---:B------:R-:W-:Y:S01]  /*33f70*/  ISETP.GT.U32.AND P0, PT, R2.reuse, R14, PT ;  /* 0x0000000e0200720c */ /* 0x040fe20003f04070 */
[----:B------:R-:W-:Y:S01]  /*33f80*/  IMAD.SHL.U32 R145, R155, 0x2, RZ ;  /* 0x000000029b917824 */ /* 0x000fe200078e00ff */
[----:B------:R-:W-:Y:S01]  /*33f90*/  ISETP.GT.U32.AND P2, PT, R2, -0x1, PT ;  /* 0xffffffff0200780c */ /* 0x000fe20003f44070 */
[----:B------:R-:W-:Y:S01]  /*33fa0*/  IMAD.WIDE.U32 R4, R23, R36, R4 ;  /* 0x0000002417047225 */ /* 0x000fe200078e0004 */
[----:B0-----:R-:W-:Y:S02]  /*33fb0*/  ISETP.LE.U32.AND P1, PT, R10, R15, PT ;  /* 0x0000000f0a00720c */ /* 0x001fe40003f23070 */
[----:B------:R-:W-:Y:S01]  /*33fc0*/  ISETP.GT.U32.OR.EX P0, PT, R3, RZ, P0, P2 ;  /* 0x000000ff0300720c */ /* 0x000fe20000704520 */
[----:B------:R-:W-:Y:S01]  /*33fd0*/  IMAD.SHL.U32 R143, R156, 0x2, RZ ;  /* 0x000000029c8f7824 */ /* 0x000fe200078e00ff */
[----:B------:R-:W-:Y:S01]  /*33fe0*/  ISETP.NE.OR P1, PT, R2, R14, P1 ;  /* 0x0000000e0200720c */ /* 0x000fe20000f25670 */
[C---:B------:R-:W-:Y:S01]  /*33ff0*/  IMAD.SHL.U32 R141, R161.reuse, 0x2, RZ ;  /* 0x00000002a18d7824 */ /* 0x040fe200078e00ff */
[----:B------:R-:W-:Y:S01]  /*34000*/  SHF.L.U64.HI R125, R156, 0x1, R125 ;  /* 0x000000019c7d7819 */ /* 0x000fe2000001027d */
[----:B------:R-:W-:Y:S01]  /*34010*/  IMAD.SHL.U32 R137, R158, 0x2, RZ ;  /* 0x000000029e897824 */ /* 0x000fe200078e00ff */
[----:B------:R-:W-:Y:S01]  /*34020*/  SHF.L.U64.HI R120, R161, 0x1, R150 ;  /* 0x00000001a1787819 */ /* 0x000fe20000010296 */
[----:B------:R-:W-:Y:S01]  /*34030*/  IMAD.MOV.U32 R8, RZ, RZ, R5 ;  /* 0x000000ffff087224 */ /* 0x000fe200078e0005 */
[----:B------:R-:W-:Y:S01]  /*34040*/  LOP3.LUT R144, R122, 0x1, RZ, 0xc0, !PT ;  /* 0x000000017a907812 */ /* 0x000fe200078ec0ff */
[----:B------:R-:W-:Y:S01]  /*34050*/  IMAD.MOV.U32 R9, RZ, RZ, RZ ;  /* 0x000000ffff097224 */ /* 0x000fe200078e00ff */
[----:B------:R-:W-:Y:S01]  /*34060*/  LOP3.LUT R140, R124, 0x1, RZ, 0xc0, !PT ;  /* 0x000000017c8c7812 */ /* 0x000fe200078ec0ff */
[----:B------:R-:W-:Y:S01]  /*34070*/  IMAD.MOV.U32 R5, RZ, RZ, RZ ;  /* 0x000000ffff057224 */ /* 0x000fe200078e00ff */
[----:B------:R-:W-:Y:S01]  /*34080*/  LOP3.LUT R142, R125, 0x1, RZ, 0xc0, !PT ;  /* 0x000000017d8e7812 */ /* 0x000fe200078ec0ff */
[----:B------:R-:W-:Y:S01]  /*34090*/  IMAD.MOV.U32 R11, RZ, RZ, R2 ;  /* 0x000000ffff0b7224 */ /* 0x000fe200078e0002 */
[----:B------:R-:W-:Y:S01]  /*340a0*/  LOP3.LUT R120, R120, 0x1, RZ, 0xc0, !PT ;  /* 0x0000000178787812 */ /* 0x000fe200078ec0ff */
[----:B------:R-:W-:Y:S01]  /*340b0*/  IMAD.SHL.U32 R153, R153, 0x2, RZ ;  /* 0x0000000299997824 */ /* 0x000fe200078e00ff */
[----:B------:R-:W-:Y:S01]  /*340c0*/  LOP3.LUT R145, R144, 0xfffffffe, R145, 0xf8, !PT ;  /* 0xfffffffe90917812 */ /* 0x000fe200078ef891 */
[----:B------:R-:W-:Y:S01]  /*340d0*/  IMAD.WIDE.U32 R8, R23, R29, R8 ;  /* 0x0000001d17087225 */ /* 0x000fe200078e0008 */
[----:B------:R-:W-:-:S02]  /*340e0*/  LOP3.LUT R143, R140, 0xfffffffe, R143, 0xf8, !PT ;  /* 0xfffffffe8c8f7812 */ /* 0x000fc400078ef88f */
[----:B------:R-:W-:Y:S01]  /*340f0*/  LOP3.LUT R141, R142, 0xfffffffe, R141, 0xf8, !PT ;  /* 0xfffffffe8e8d7812 */ /* 0x000fe200078ef88d */
[----:B------:R-:W-:Y:S01]  /*34100*/  IMAD.WIDE.U32 R4, R26, R27, R4 ;  /* 0x0000001b1a047225 */ /* 0x000fe200078e0004 */
        /* <DEDUP_REMOVED lines=27> */
.L_x_562:
[----:B------:R-:W-:Y:S05]  /*342c0*/  BSYNC.RECONVERGENT B5 ;  /* 0x0000000000057941 */ /* 0x000fea0003800200 */
.L_x_561:
[----:B------:R-:W-:Y:S01]  /*342d0*/  SHF.L.U64.HI R125, R10, 0x1, R13 ;  /* 0x000000010a7d7819 */ /* 0x000fe2000001020d */
[----:B------:R-:W-:Y:S01]  /*342e0*/  HFMA2 R3, -RZ, RZ, 0, 0 ;  /* 0x00000000ff037431 */ /* 0x000fe200000001ff */
[C---:B------:R-:W-:Y:S01]  /*342f0*/  SHF.L.U64.HI R122, R137.reuse, 0x1, R134 ;  /* 0x00000001897a7819 */ /* 0x040fe20000010286 */
[----:B------:R-:W-:Y:S01]  /*34300*/  IMAD.SHL.U32 R137, R137, 0x2, RZ ;  /* 0x0000000289897824 */ /* 0x000fe200078e00ff */
[----:B------:R-:W-:Y:S01]  /*34310*/  LOP3.LUT R125, R125, 0x1, RZ, 0xc0, !PT ;  /* 0x000000017d7d7812 */ /* 0x000fe200078ec0ff */
[----:B------:R-:W-:Y:S01]  /*34320*/  BSSY.RECONVERGENT B5, `(.L_x_563) ;  /* 0x0000049000057945 */ /* 0x000fe20003800200 */
[----:B------:R-:W-:Y:S01]  /*34330*/  IADD3 R12, P0, PT, R8, R5, RZ ;  /* 0x00000005080c7210 */ /* 0x000fe20007f1e0ff */
[----:B------:R-:W-:Y:S01]  /*34340*/  IMAD.MOV.U32 R8, RZ, RZ, R9 ;  /* 0x000000ffff087224 */ /* 0x000fe200078e0009 */
[----:B------:R-:W-:Y:S01]  /*34350*/  LOP3.LUT R122, R122, 0x1, RZ, 0xc0, !PT ;  /* 0x000000017a7a7812 */ /* 0x000fe200078ec0ff */
[----:B------:R-:W-:Y:S01]  /*34360*/  IMAD.MOV.U32 R2, RZ, RZ, R125 ;  /* 0x000000ffff027224 */ /* 0x000fe200078e007d */
[----:B------:R-:W-:Y:S01]  /*34370*/  SHF.L.U64.HI R144, R135, 0x1, R144 ;  /* 0x0000000187907819 */ /* 0x000fe20000010290 */
[----:B------:R-:W-:Y:S01]  /*34380*/  IMAD.X R13, RZ, RZ, RZ, P0 ;  /* 0x000000ffff0d7224 */ /* 0x000fe200000e06ff */
[----:B------:R-:W-:Y:S01]  /*34390*/  SHF.L.U64.HI R140, R145, 0x1, R140 ;  /* 0x00000001918c7819 */ /* 0x000fe2000001028c */
[----:B------:R-:W-:Y:S01]  /*343a0*/  IMAD.WIDE.U32 R2, R11, 0x2, R2 ;  /* 0x000000020b027825 */ /* 0x000fe200078e0002 */
[----:B------:R-:W-:-:S02]  /*343b0*/  SHF.L.U64.HI R142, R143, 0x1, R142 ;  /* 0x000000018f8e7819 */ /* 0x000fc4000001028e */
[----:B------:R-:W-:Y:S01]  /*343c0*/  SHF.L.U64.HI R134, R141, 0x1, R120 ;  /* 0x000000018d867819 */ /* 0x000fe20000010278 */
[----:B------:R-:W-:Y:S01]  /*343d0*/  IMAD.SHL.U32 R11, R10, 0x2, RZ ;  /* 0x000000020a0b7824 */ /* 0x000fe200078e00ff */
[----:B------:R-:W-:Y:S01]  /*343e0*/  SHF.R.U32.HI R10, RZ, 0x1f, R153 ;  /* 0x0000001fff0a7819 */ /* 0x000fe20000011699 */
[----:B------:R-:W-:Y:S01]  /*343f0*/  IMAD.MOV.U32 R9, RZ, RZ, RZ ;  /* 0x000000ffff097224 */ /* 0x000fe200078e00ff */
[----:B------:R-:W-:Y:S01]  /*34400*/  ISETP.GT.U32.AND P0, PT, R2, R14, PT ;  /* 0x0000000e0200720c */ /* 0x000fe20003f04070 */
[----:B------:R-:W-:Y:S01]  /*34410*/  IMAD.SHL.U32 R135, R135, 0x2, RZ ;  /* 0x0000000287877824 */ /* 0x000fe200078e00ff */
[----:B------:R-:W-:Y:S01]  /*34420*/  LOP3.LUT R138, R122, 0xfffffffe, R11, 0xf8, !PT ;  /* 0xfffffffe7a8a7812 */ /* 0x000fe200078ef80b */
[----:B------:R-:W-:Y:S01]  /*34430*/  IMAD.WIDE.U32 R8, R23, R38, R8 ;  /* 0x0000002617087225 */ /* 0x000fe200078e0008 */
[----:B------:R-:W-:Y:S02]  /*34440*/  ISETP.GT.U32.AND P2, PT, R2, -0x1, PT ;  /* 0xffffffff0200780c */ /* 0x000fe40003f44070 */
[----:B------:R-:W-:Y:S01]  /*34450*/  ISETP.LE.U32.AND P1, PT, R138, R15, PT ;  /* 0x0000000f8a00720c */ /* 0x000fe20003f23070 */
[----:B------:R-:W-:Y:S01]  /*34460*/  IMAD.WIDE.U32 R12, R26, R36, R12 ;  /* 0x000000241a0c7225 */ /* 0x000fe200078e000c */
[----:B------:R-:W-:-:S02]  /*34470*/  LOP3.LUT R135, R10, 0xfffffffe, R135, 0xf8, !PT ;  /* 0xfffffffe0a877812 */ /* 0x000fc400078ef887 */
[----:B------:R-:W-:Y:S01]  /*34480*/  ISETP.NE.OR P1, PT, R2, R14, P1 ;  /* 0x0000000e0200720c */ /* 0x000fe20000f25670 */
[----:B------:R-:W-:Y:S01]  /*34490*/  IMAD.MOV.U32 R19, RZ, RZ, R2 ;  /* 0x000000ffff137224 */ /* 0x000fe200078e0002 */
[----:B------:R-:W-:Y:S01]  /*344a0*/  ISETP.GT.U32.OR.EX P0, PT, R3, RZ, P0, P2 ;  /* 0x000000ff0300720c */ /* 0x000fe20000704520 */
[----:B------:R-:W-:Y:S01]  /*344b0*/  IMAD.SHL.U32 R145, R145, 0x2, RZ ;  /* 0x0000000291917824 */ /* 0x000fe200078e00ff */
[----:B------:R-:W-:Y:S01]  /*344c0*/  IADD3 R10, P2, PT, R8, R13, RZ ;  /* 0x0000000d080a7210 */ /* 0x000fe20007f5e0ff */
[----:B------:R-:W-:Y:S01]  /*344d0*/  IMAD.MOV.U32 R8, RZ, RZ, R9 ;  /* 0x000000ffff087224 */ /* 0x000fe200078e0009 */
[----:B------:R-:W-:Y:S01]  /*344e0*/  LOP3.LUT R144, R144, 0x1, RZ, 0xc0, !PT ;  /* 0x0000000190907812 */ /* 0x000fe200078ec0ff */
[----:B------:R-:W-:Y:S01]  /*344f0*/  IMAD.MOV.U32 R9, RZ, RZ, RZ ;  /* 0x000000ffff097224 */ /* 0x000fe200078e00ff */
[----:B------:R-:W-:Y:S01]  /*34500*/  LOP3.LUT R140, R140, 0x1, RZ, 0xc0, !PT ;  /* 0x000000018c8c7812 */ /* 0x000fe200078ec0ff */
[----:B------:R-:W-:Y:S01]  /*34510*/  IMAD.X R11, RZ, RZ, RZ, P2 ;  /* 0x000000ffff0b7224 */ /* 0x000fe200010e06ff */
[----:B------:R-:W-:Y:S01]  /*34520*/  LOP3.LUT R142, R142, 0x1, RZ, 0xc0, !PT ;  /* 0x000000018e8e7812 */ /* 0x000fe200078ec0ff */
[----:B------:R-:W-:Y:S01]  /*34530*/  IMAD.WIDE.U32 R8, R23, R31, R8 ;  /* 0x0000001f17087225 */ /* 0x000fe200078e0008 */
[----:B------:R-:W-:-:S02]  /*34540*/  LOP3.LUT R134, R134, 0x1, RZ, 0xc0, !PT ;  /* 0x0000000186867812 */ /* 0x000fc400078ec0ff */
[----:B------:R-:W-:Y:S01]  /*34550*/  LOP3.LUT R145, R144, 0xfffffffe, R145, 0xf8, !PT ;  /* 0xfffffffe90917812 */ /* 0x000fe200078ef891 */
[----:B------:R-:W-:Y:S01]  /*34560*/  IMAD.SHL.U32 R143, R143, 0x2, RZ ;  /* 0x000000028f8f7824 */ /* 0x000fe200078e00ff */
[----:B------:R-:W-:Y:S01]  /*34570*/  LOP3.LUT R137, R134, 0xfffffffe, R137, 0xf8, !PT ;  /* 0xfffffffe86897812 */ /* 0x000fe200078ef889 */
[----:B------:R-:W-:Y:S02]  /*34580*/  IMAD.SHL.U32 R141, R141, 0x2, RZ ;  /* 0x000000028d8d7824 */ /* 0x000fe400078e00ff */
[----:B------:R-:W-:Y:S01]  /*34590*/  IMAD.WIDE.U32 R10, R26, R29, R10 ;  /* 0x0000001d1a0a7225 */ /* 0x000fe200078e000a */
[----:B------:R-:W-:Y:S02]  /*345a0*/  LOP3.LUT R143, R140, 0xfffffffe, R143, 0xf8, !PT ;  /* 0xfffffffe8c8f7812 */ /* 0x000fe400078ef88f */
[----:B------:R-:W-:Y:S01]  /*345b0*/  LOP3.LUT R141, R142, 0xfffffffe, R141, 0xf8, !PT ;  /* 0xfffffffe8e8d7812 */ /* 0x000fe200078ef88d */
[----:B------:R-:W-:Y:S01]  /*345c0*/  IMAD.MOV.U32 R2, RZ, RZ, R12 ;  /* 0x000000ffff027224 */ /* 0x000fe200078e000c */
[----:B------:R-:W-:Y:S01]  /*345d0*/  IADD3 R12, P3, PT, R8, R11, RZ ;  /* 0x0000000b080c7210 */ /* 0x000fe20007f7e0ff */
[----:B------:R-:W-:-:S02]  /*345e0*/  IMAD.MOV.U32 R3, RZ, RZ, RZ ;  /* 0x000000ffff037224 */ /* 0x000fc400078e00ff */
[----:B------:R-:W-:Y:S02]  /*345f0*/  IMAD.SHL.U32 R153, R153, 0x2, RZ ;  /* 0x0000000299997824 */ /* 0x000fe400078e00ff */
[----:B------:R-:W-:Y:S01]  /*34600*/  IMAD.WIDE.U32 R2, R25, R27, R2 ;  /* 0x0000001b19027225 */ /* 0x000fe200078e0002 */
[----:B------:R-:W-:Y:S07]  /*34610*/  @P1 BRA !P0, `(.L_x_564) ;  /* 0x0000000000641947 */ /* 0x000fee0004000000 */
        /* <DEDUP_REMOVED lines=25> */
.L_x_564:
[----:B------:R-:W-:Y:S05]  /*347b0*/  BSYNC.RECONVERGENT B5 ;  /* 0x0000000000057941 */ /* 0x000fea0003800200 */
.L_x_563:
        /* <DEDUP_REMOVED lines=8> */
[----:B------:R-:W-:Y:S01]  /*34840*/  SHF.R.U32.HI R11, RZ, 0x1f, R153 ;  /* 0x0000001fff0b7819 */ /* 0x000fe20000011699 */
[----:B------:R-:W-:Y:S01]  /*34850*/  IMAD.WIDE.U32 R124, R19, 0x2, R124 ;  /* 0x00000002137c7825 */ /* 0x000fe200078e007c */
[----:B------:R-:W-:Y:S01]  /*34860*/  LOP3.LUT R138, R13, 0xfffffffe, R138, 0xf8, !PT ;  /* 0xfffffffe0d8a7812 */ /* 0x000fe200078ef88a */
[----:B------:R-:W-:Y:S01]  /*34870*/  BSSY.RECONVERGENT B5, `(.L_x_565) ;  /* 0x0000035000057945 */ /* 0x000fe20003800200 */
[----:B------:R-:W-:Y:S01]  /*34880*/  LOP3.LUT R136, R11, 0xfffffffe, R136, 0xf8, !PT ;  /* 0xfffffffe0b887812 */ /* 0x000fe200078ef888 */
[----:B------:R-:W-:Y:S01]  /*34890*/  IMAD.MOV.U32 R120, RZ, RZ, R124 ;  /* 0x000000ffff787224 */ /* 0x000fe200078e007c */
[----:B------:R-:W-:Y:S01]  /*348a0*/  ISETP.LE.U32.AND P1, PT, R138, R15, PT ;  /* 0x0000000f8a00720c */ /* 0x000fe20003f23070 */
[----:B------:R-:W-:Y:S01]  /*348b0*/  IMAD.SHL.U32 R122, R153, 0x2, RZ ;  /* 0x00000002997a7824 */ /* 0x000fe200078e00ff */
[----:B------:R-:W-:-:S02]  /*348c0*/  ISETP.GT.U32.AND P0, PT, R124, R14, PT ;  /* 0x0000000e7c00720c */ /* 0x000fc40003f04070 */
[C---:B------:R-:W-:Y:S02]  /*348d0*/  ISETP.GT.U32.AND P2, PT, R124.reuse, -0x1, PT ;  /* 0xffffffff7c00780c */ /* 0x040fe40003f44070 */
[----:B------:R-:W-:Y:S02]  /*348e0*/  ISETP.NE.OR P1, PT, R124, R14, P1 ;  /* 0x0000000e7c00720c */ /* 0x000fe40000f25670 */
[----:B------:R-:W-:Y:S02]  /*348f0*/  ISETP.GT.U32.OR.EX P0, PT, R125, RZ, P0, P2 ;  /* 0x000000ff7d00720c */ /* 0x000fe40000704520 */
[----:B------:R-:W-:Y:S01]  /*34900*/  SHF.L.U64.HI R13, R143, 0x1, R142 ;  /* 0x000000018f0d7819 */ /* 0x000fe2000001028e */
[----:B------:R-:W-:Y:S01]  /*34910*/  IMAD.SHL.U32 R142, R137, 0x2, RZ ;  /* 0x00000002898e7824 */ /* 0x000fe200078e00ff */
[----:B------:R-:W-:Y:S02]  /*34920*/  SHF.L.U64.HI R11, R141, 0x1, R134 ;  /* 0x000000018d0b7819 */ /* 0x000fe40000010286 */
[----:B------:R-:W-:Y:S01]  /*34930*/  SHF.L.U64.HI R135, R135, 0x1, R144 ;  /* 0x0000000187877819 */ /* 0x000fe20000010290 */
[----:B------:R-:W-:Y:S01]  /*34940*/  IMAD.SHL.U32 R144, R141, 0x2, RZ ;  /* 0x000000028d907824 */ /* 0x000fe200078e00ff */
[C---:B------:R-:W-:Y:S01]  /*34950*/  SHF.L.U64.HI R19, R145.reuse, 0x1, R140 ;  /* 0x0000000191137819 */ /* 0x040fe2000001028c */
[----:B------:R-:W-:Y:S01]  /*34960*/  IMAD.SHL.U32 R140, R145, 0x2, RZ ;  /* 0x00000002918c7824 */ /* 0x000fe200078e00ff */
[----:B------:R-:W-:-:S02]  /*34970*/  IADD3 R10, P4, PT, R10, R3, RZ ;  /* 0x000000030a0a7210 */ /* 0x000fc40007f9e0ff */
[----:B------:R-:W-:Y:S02]  /*34980*/  LOP3.LUT R13, R13, 0x1, RZ, 0xc0, !PT ;  /* 0x000000010d0d7812 */ /* 0x000fe400078ec0ff */
[----:B------:R-:W-:Y:S02]  /*34990*/  LOP3.LUT R11, R11, 0x1, RZ, 0xc0, !PT ;  /* 0x000000010b0b7812 */ /* 0x000fe400078ec0ff */
[----:B------:R-:W-:Y:S02]  /*349a0*/  LOP3.LUT R135, R135, 0x1, RZ, 0xc0, !PT ;  /* 0x0000000187877812 */ /* 0x000fe400078ec0ff */
[----:B------:R-:W-:Y:S02]  /*349b0*/  LOP3.LUT R19, R19, 0x1, RZ, 0xc0, !PT ;  /* 0x0000000113137812 */ /* 0x000fe400078ec0ff */
[----:B------:R-:W-:Y:S01]  /*349c0*/  LOP3.LUT R144, R13, 0xfffffffe, R144, 0xf8, !PT ;  /* 0xfffffffe0d907812 */ /* 0x000fe200078ef890 */
[----:B------:R-:W-:Y:S01]  /*349d0*/  IMAD.X R13, RZ, RZ, RZ, P3 ;  /* 0x000000ffff0d7224 */ /* 0x000fe200018e06ff */
[----:B------:R-:W-:Y:S01]  /*349e0*/  LOP3.LUT R142, R11, 0xfffffffe, R142, 0xf8, !PT ;  /* 0xfffffffe0b8e7812 */ /* 0x000fe200078ef88e */
[----:B------:R-:W-:Y:S01]  /*349f0*/  IMAD.X R11, RZ, RZ, RZ, P4 ;  /* 0x000000ffff0b7224 */ /* 0x000fe200020e06ff */
        /* <DEDUP_REMOVED lines=28> */
.L_x_566:
[----:B------:R-:W-:Y:S05]  /*34bc0*/  BSYNC.RECONVERGENT B5 ;  /* 0x0000000000057941 */ /* 0x000fea0003800200 */
.L_x_565:
[----:B------:R-:W-:Y:S01]  /*34bd0*/  IMAD.MOV.U32 R8, RZ, RZ, R9 ;  /* 0x000000ffff087224 */ /* 0x000fe200078e0009 */
[----:B------:R-:W-:Y:S01]  /*34be0*/  IADD3 R19, P0, PT, -R122, R139, RZ ;  /* 0x0000008b7a137210 */ /* 0x000fe20007f1e1ff */
[----:B------:R-:W-:Y:S01]  /*34bf0*/  IMAD.MOV.U32 R9, RZ, RZ, RZ ;  /* 0x000000ffff097224 */ /* 0x000fe200078e00ff */
[----:B------:R-:W-:Y:S01]  /*34c00*/  BSSY.RECONVERGENT B5, `(.L_x_567) ;  /* 0x0000078000057945 */ /* 0x000fe20003800200 */
[----:B------:R-:W-:-:S04]  /*34c10*/  IMAD.WIDE.U32 R134, R26, R38, R12 ;  /* 0x000000261a867225 */ /* 0x000fc800078e000c */
[----:B------:R-:W-:-:S04]  /*34c20*/  IMAD.WIDE.U32 R8, R23, R40, R8 ;  /* 0x0000002817087225 */ /* 0x000fc800078e0008 */
[----:B------:R-:W-:Y:S01]  /*34c30*/  IMAD.WIDE.U32 R12, R25, R36, R10 ;  /* 0x00000024190c7225 */ /* 0x000fe200078e000a */
[----:B------:R-:W-:-:S03]  /*34c40*/  IADD3 R124, P2, PT, R8, R135, RZ ;  /* 0x00000087087c7210 */ /* 0x000fc60007f5e0ff */
[----:B------:R-:W-:Y:S01]  /*34c50*/  IMAD.X R122, RZ, RZ, -0x1, P0 ;  /* 0xffffffffff7a7424 */ /* 0x000fe200000e06ff */
[----:B------:R-:W-:Y:S01]  /*34c60*/  IADD3 R134, P3, PT, R134, R13, RZ ;  /* 0x0000000d86867210 */ /* 0x000fe20007f7e0ff */
[----:B------:R-:W-:Y:S02]  /*34c70*/  IMAD.X R125, RZ, RZ, RZ, P2 ;  /* 0x000000ffff7d7224 */ /* 0x000fe400010e06ff */
[----:B------:R-:W-:Y:S01]  /*34c80*/  IMAD.MOV.U32 R10, RZ, RZ, R9 ;  /* 0x000000ffff0a7224 */ /* 0x000fe200078e0009 */
[----:B------:R-:W-:Y:S01]  /*34c90*/  SHF.R.U32.HI R122, RZ, 0x1f, R122 ;  /* 0x0000001fff7a7819 */ /* 0x000fe2000001167a */
[----:B------:R-:W-:Y:S02]  /*34ca0*/  IMAD.X R135, RZ, RZ, RZ, P3 ;  /* 0x000000ffff877224 */ /* 0x000fe400018e06ff */
[----:B------:R-:W-:Y:S01]  /*34cb0*/  IMAD.MOV.U32 R11, RZ, RZ, RZ ;  /* 0x000000ffff0b7224 */ /* 0x000fe200078e00ff */
[----:B------:R-:W-:Y:S01]  /*34cc0*/  IADD3 R122, P0, P1, R133, -R122, -R136 ;  /* 0x8000007a857a7210 */ /* 0x000fe2000791e888 */
[----:B------:R-:W-:-:S02]  /*34cd0*/  IMAD.MOV.U32 R8, RZ, RZ, R12 ;  /* 0x000000ffff087224 */ /* 0x000fc400078e000c */
[----:B------:R-:W-:Y:S02]  /*34ce0*/  IMAD.MOV.U32 R9, RZ, RZ, RZ ;  /* 0x000000ffff097224 */ /* 0x000fe400078e00ff */
[----:B------:R-:W-:Y:S02]  /*34cf0*/  IMAD.MOV.U32 R139, RZ, RZ, -0x1 ;  /* 0xffffffffff8b7424 */ /* 0x000fe400078e00ff */
[----:B------:R-:W-:-:S03]  /*34d00*/  IMAD.WIDE.U32 R124, R26, R31, R124 ;  /* 0x0000001f1a7c7225 */ /* 0x000fc600078e007c */
[----:B------:R-:W-:Y:S01]  /*34d10*/  IADD3.X R13, PT, PT, RZ, -0x1, R139, P0, P1 ;  /* 0xffffffffff0d7810 */ /* 0x000fe200007e248b */
[----:B------:R-:W-:-:S04]  /*34d20*/  IMAD.WIDE.U32 R136, R25, R29, R134 ;  /* 0x0000001d19887225 */ /* 0x000fc800078e0086 */
[----:B------:R-:W-:Y:S01]  /*34d30*/  IMAD.WIDE.U32 R10, R23, R33, R10 ;  /* 0x00000021170a7225 */ /* 0x000fe200078e000a */
[----:B------:R-:W-:-:S03]  /*34d40*/  IADD3 R134, P1, PT, R124, R137, RZ ;  /* 0x000000897c867210 */ /* 0x000fc60007f3e0ff */
[----:B------:R-:W-:Y:S01]  /*34d50*/  IMAD.WIDE.U32 R8, R28, R27, R8 ;  /* 0x0000001b1c087225 */ /* 0x000fe200078e0008 */
[----:B------:R-:W-:Y:S02]  /*34d60*/  IADD3 R12, P0, PT, R10, R125, RZ ;  /* 0x0000007d0a0c7210 */ /* 0x000fe40007f1e0ff */
[----:B------:R-:W-:Y:S02]  /*34d70*/  SHF.R.U32.HI R125, RZ, 0x1f, R13 ;  /* 0x0000001fff7d7819 */ /* 0x000fe4000001160d */
[----:B------:R-:W-:Y:S01]  /*34d80*/  IADD3 R136, P2, PT, R136, R9, RZ ;  /* 0x0000000988887210 */ /* 0x000fe20007f5e0ff */
[----:B------:R-:W-:Y:S01]  /*34d90*/  IMAD.X R13, RZ, RZ, RZ, P0 ;  /* 0x000000ffff0d7224 */ /* 0x000fe200000e06ff */
[----:B------:R-:W-:Y:S02]  /*34da0*/  IADD3.X R135, PT, PT, RZ, RZ, RZ, P1, !PT ;  /* 0x000000ffff877210 */ /* 0x000fe40000ffe4ff */
[----:B------:R-:W-:Y:S01]  /*34db0*/  IADD3 R124, P0, P1, R132, -R125, -R140 ;  /* 0x8000007d847c7210 */ /* 0x000fe2000791e88c */
[----:B------:R-:W-:-:S02]  /*34dc0*/  IMAD.X R137, RZ, RZ, RZ, P2 ;  /* 0x000000ffff897224 */ /* 0x000fc400010e06ff */
[----:B------:R-:W-:Y:S01]  /*34dd0*/  IMAD.WIDE.U32 R140, R25, R38, R134 ;  /* 0x00000026198c7225 */ /* 0x000fe200078e0086 */
[----:B------:R-:W-:-:S03]  /*34de0*/  IADD3.X R125, PT, PT, RZ, -0x1, R139, P0, P1 ;  /* 0xffffffffff7d7810 */ /* 0x000fc600007e248b */
[----:B------:R-:W-:Y:S01]  /*34df0*/  IMAD.WIDE.U32 R12, R26, R40, R12 ;  /* 0x000000281a0c7225 */ /* 0x000fe200078e000c */
[----:B------:R-:W-:-:S03]  /*34e00*/  SHF.R.U32.HI R125, RZ, 0x1f, R125 ;  /* 0x0000001fff7d7819 */ /* 0x000fc6000001167d */
[----:B------:R-:W-:Y:S01]  /*34e10*/  IMAD.WIDE.U32 R134, R28, R36, R136 ;  /* 0x000000241c867225 */ /* 0x000fe200078e0088 */
[----:B------:R-:W-:-:S03]  /*34e20*/  IADD3 R132, P2, PT, R12, R141, RZ ;  /* 0x0000008d0c847210 */ /* 0x000fc60007f5e0ff */
[----:B------:R-:W-:Y:S01]  /*34e30*/  IMAD R12, R23, R42, R11 ;  /* 0x0000002a170c7224 */ /* 0x000fe200078e020b */
[----:B------:R-:W-:Y:S01]  /*34e40*/  IADD3 R136, P0, PT, R140, R135, RZ ;  /* 0x000000878c887210 */ /* 0x000fe20007f1e0ff */
[----:B------:R-:W-:Y:S02]  /*34e50*/  IMAD.X R133, RZ, RZ, RZ, P2 ;  /* 0x000000ffff857224 */ /* 0x000fe400010e06ff */
[----:B------:R-:W-:Y:S02]  /*34e60*/  IMAD.MOV.U32 R10, RZ, RZ, R134 ;  /* 0x000000ffff0a7224 */ /* 0x000fe400078e0086 */
[----:B------:R-:W-:Y:S01]  /*34e70*/  IMAD.X R137, RZ, RZ, RZ, P0 ;  /* 0x000000ffff897224 */ /* 0x000fe200000e06ff */
[----:B------:R-:W-:Y:S01]  /*34e80*/  IADD3 R18, P0, P1, R18, -R125, -R146 ;  /* 0x8000007d12127210 */ /* 0x000fe2000791e892 */
[----:B------:R-:W-:Y:S02]  /*34e90*/  IMAD.MOV.U32 R11, RZ, RZ, RZ ;  /* 0x000000ffff0b7224 */ /* 0x000fe400078e00ff */
[----:B------:R-:W-:Y:S01]  /*34ea0*/  IMAD.WIDE.U32 R132, R25, R31, R132 ;  /* 0x0000001f19847225 */ /* 0x000fe200078e0084 */
[----:B------:R-:W-:-:S03]  /*34eb0*/  IADD3.X R42, PT, PT, RZ, -0x1, R139, P0, P1 ;  /* 0xffffffffff2a7810 */ /* 0x000fc600007e248b */
[----:B------:R-:W-:-:S04]  /*34ec0*/  IMAD.WIDE.U32 R136, R28, R29, R136 ;  /* 0x0000001d1c887225 */ /* 0x000fc800078e0088 */
[----:B------:R-:W-:-:S04]  /*34ed0*/  IMAD.WIDE.U32 R10, R30, R27, R10 ;  /* 0x0000001b1e0a7225 */ /* 0x000fc800078e000a */
[----:B------:R-:W-:Y:S01]  /*34ee0*/  IMAD.IADD R13, R13, 0x1, R12 ;  /* 0x000000010d0d7824 */ /* 0x000fe200078e020c */
[----:B------:R-:W-:Y:S02]  /*34ef0*/  IADD3 R12, P2, PT, R132, R137, RZ ;  /* 0x00000089840c7210 */ /* 0x000fe40007f5e0ff */
[----:B------:R-:W-:Y:S01]  /*34f00*/  IADD3 R134, P0, PT, R136, R11, RZ ;  /* 0x0000000b88867210 */ /* 0x000fe20007f1e0ff */
[----:B------:R-:W-:Y:S01]  /*34f10*/  IMAD R23, R26, R33, R13 ;  /* 0x000000211a177224 */ /* 0x000fe200078e020d */
[----:B------:R-:W-:Y:S01]  /*34f20*/  SHF.R.U32.HI R26, RZ, 0x1f, R42 ;  /* 0x0000001fff1a7819 */ /* 0x000fe2000001162a */
[----:B------:R-:W-:Y:S02]  /*34f30*/  IMAD.X R13, RZ, RZ, RZ, P2 ;  /* 0x000000ffff0d7224 */ /* 0x000fe400010e06ff */
[----:B------:R-:W-:Y:S01]  /*34f40*/  IMAD.X R135, RZ, RZ, RZ, P0 ;  /* 0x000000ffff877224 */ /* 0x000fe200000e06ff */
[----:B------:R-:W-:Y:S01]  /*34f50*/  IADD3 R17, P0, P1, R17, -R26, -R144 ;  /* 0x8000001a11117210 */ /* 0x000fe2000791e890 */
[----:B------:R-:W-:-:S03]  /*34f60*/  IMAD.WIDE.U32 R12, R28, R38, R12 ;  /* 0x000000261c0c7225 */ /* 0x000fc600078e000c */
[----:B------:R-:W-:Y:S01]  /*34f70*/  IADD3.X R125, PT, PT, RZ, -0x1, R139, P0, P1 ;  /* 0xffffffffff7d7810 */ /* 0x000fe200007e248b */
[----:B------:R-:W-:-:S03]  /*34f80*/  IMAD.WIDE.U32 R134, R30, R36, R134 ;  /* 0x000000241e867225 */ /* 0x000fc600078e0086 */
[----:B------:R-:W-:Y:S01]  /*34f90*/  SHF.R.U32.HI R125, RZ, 0x1f, R125 ;  /* 0x0000001fff7d7819 */ /* 0x000fe2000001167d */
[----:B------:R-:W-:Y:S01]  /*34fa0*/  IMAD.IADD R23, R133, 0x1, R23 ;  /* 0x0000000185177824 */ /* 0x000fe200078e0217 */
[----:B------:R-:W-:Y:S01]  /*34fb0*/  IADD3 R132, P0, PT, R12, R135, RZ ;  /* 0x000000870c847210 */ /* 0x000fe20007f1e0ff */
[----:B------:R-:W-:Y:S02]  /*34fc0*/  IMAD.MOV.U32 R12, RZ, RZ, R134 ;  /* 0x000000ffff0c7224 */ /* 0x000fe400078e0086 */
[----:B------:R-:W-:Y:S02]  /*34fd0*/  IMAD R23, R25, R40, R23 ;  /* 0x0000002819177224 */ /* 0x000fe400078e0217 */
[----:B------:R-:W-:Y:S01]  /*34fe0*/  IMAD.X R133, RZ, RZ, RZ, P0 ;  /* 0x000000ffff857224 */ /* 0x000fe200000e06ff */
[----:B------:R-:W-:Y:S01]  /*34ff0*/  IADD3 R125, P0, P1, R16, -R125, -R142 ;  /* 0x8000007d107d7210 */ /* 0x000fe2000791e88e */
[----:B------:R-:W-:Y:S02]  /*35000*/  IMAD.IADD R23, R13, 0x1, R23 ;  /* 0x000000010d177824 */ /* 0x000fe400078e0217 */
[----:B------:R-:W-:Y:S01]  /*35010*/  IMAD.MOV.U32 R13, RZ, RZ, RZ ;  /* 0x000000ffff0d7224 */ /* 0x000fe200078e00ff */
[----:B------:R-:W-:Y:S01]  /*35020*/  IADD3.X R25, PT, PT, RZ, -0x1, R139, P0, P1 ;  /* 0xffffffffff197810 */ /* 0x000fe200007e248b */
[----:B------:R-:W-:-:S03]  /*35030*/  IMAD.WIDE.U32 R132, R30, R29, R132 ;  /* 0x0000001d1e847225 */ /* 0x000fc600078e0084 */
[----:B------:R-:W-:Y:S01]  /*35040*/  SHF.R.U32.HI R25, RZ, 0x1f, R25 ;  /* 0x0000001fff197819 */ /* 0x000fe20000011619 */
[----:B------:R-:W-:-:S04]  /*35050*/  IMAD.WIDE.U32 R12, R32, R27, R12 ;  /* 0x0000001b200c7225 */ /* 0x000fc800078e000c */
[----:B------:R-:W-:Y:S01]  /*35060*/  IMAD R23, R28, R31, R23 ;  /* 0x0000001f1c177224 */ /* 0x000fe200078e0217 */
[----:B------:R-:W-:Y:S01]  /*35070*/  IADD3 R132, P0, PT, R132, R13, RZ ;  /* 0x0000000d84847210 */ /* 0x000fe20007f1e0ff */
[----:B------:R-:W-:Y:S02]  /*35080*/  IMAD.MOV.U32 R28, RZ, RZ, R6 ;  /* 0x000000ffff1c7224 */ /* 0x000fe400078e0006 */
[----:B------:R-:W-:Y:S02]  /*35090*/  IMAD.IADD R23, R133, 0x1, R23 ;  /* 0x0000000185177824 */ /* 0x000fe400078e0217 */
[----:B------:R-:W-:Y:S01]  /*350a0*/  IMAD.X R133, RZ, RZ, RZ, P0 ;  /* 0x000000ffff857224 */ /* 0x000fe200000e06ff */
[----:B------:R-:W-:Y:S01]  /*350b0*/  IADD3 R138, P0, P1, R0, -R25, -R138 ;  /* 0x80000019008a7210 */ /* 0x000fe2000791e88a */
[----:B------:R-:W-:Y:S02]  /*350c0*/  IMAD R23, R30, R38, R23 ;  /* 0x000000261e177224 */ /* 0x000fe400078e0217 */
[----:B------:R-:W-:Y:S01]  /*350d0*/  IMAD.WIDE.U32 R30, R32, R36, R132 ;  /* 0x00000024201e7225 */ /* 0x000fe200078e0084 */
[----:B------:R-:W-:-:S03]  /*350e0*/  IADD3.X R0, PT, PT, RZ, -0x1, R139, P0, P1 ;  /* 0xffffffffff007810 */ /* 0x000fc600007e248b */
[----:B------:R-:W-:Y:S01]  /*350f0*/  IMAD.IADD R23, R31, 0x1, R23 ;  /* 0x000000011f177824 */ /* 0x000fe200078e0217 */
[----:B------:R-:W-:Y:S01]  /*35100*/  SHF.R.U32.HI R0, RZ, 0x1f, R0 ;  /* 0x0000001fff007819 */ /* 0x000fe20000011600 */
[----:B------:R-:W-:Y:S02]  /*35110*/  IMAD.MOV.U32 R31, RZ, RZ, R4 ;  /* 0x000000ffff1f7224 */ /* 0x000fe400078e0004 */
[----:B------:R-:W-:Y:S01]  /*35120*/  IMAD.MOV.U32 R6, RZ, RZ, R5 ;  /* 0x000000ffff067224 */ /* 0x000fe200078e0005 */
[----:B------:R-:W-:Y:S01]  /*35130*/  IADD3 R120, P0, P1, R171, -R0, -R120 ;  /* 0x80000000ab787210 */ /* 0x000fe2000791e878 */
[----:B------:R-:W-:Y:S02]  /*35140*/  IMAD.MOV.U32 R4, RZ, RZ, R30 ;  /* 0x000000ffff047224 */ /* 0x000fe400078e001e */
[----:B------:R-:W-:Y:S01]  /*35150*/  IMAD.MOV.U32 R5, RZ, RZ, RZ ;  /* 0x000000ffff057224 */ /* 0x000fe200078e00ff */
[----:B------:R-:W-:Y:S01]  /*35160*/  IADD3.X R0, PT, PT, RZ, -0x1, R139, P0, P1 ;  /* 0xffffffffff007810 */ /* 0x000fe200007e248b */
[----:B------:R-:W-:Y:S01]  /*35170*/  IMAD R23, R32, R29, R23 ;  /* 0x0000001d20177224 */ /* 0x000fe200078e0217 */
[----:B------:R-:W-:Y:S01]  /*35180*/  ISETP.GT.U32.AND P0, PT, R120, -0x1, PT ;  /* 0xffffffff7800780c */ /* 0x000fe20003f04070 */
[----:B------:R-:W-:-:S03]  /*35190*/  IMAD.WIDE.U32 R4, R34, R27, R4 ;  /* 0x0000001b22047225 */ /* 0x000fc600078e0004 */
[----:B------:R-:W-:Y:S01]  /*351a0*/  ISETP.GT.AND.EX P0, PT, R0, -0x1, PT, P0 ;  /* 0xffffffff0000780c */ /* 0x000fe20003f04300 */
[----:B------:R-:W-:Y:S02]  /*351b0*/  IMAD.IADD R23, R5, 0x1, R23 ;  /* 0x0000000105177824 */ /* 0x000fe400078e0217 */
        /* <DEDUP_REMOVED lines=8> */
[----:B------:R-:W-:Y:S01]  /*35240*/  IMAD R23, R34, R36, R23 ;  /* 0x0000002422177224 */ /* 0x000fe200078e0217 */
        /* <DEDUP_REMOVED lines=19> */
.L_x_568:
[----:B------:R-:W-:Y:S05]  /*35380*/  BSYNC.RECONVERGENT B5 ;  /* 0x0000000000057941 */ /* 0x000fea0003800200 */
.L_x_567:
[----:B------:R-:W-:Y:S01]  /*35390*/  BSSY.RECONVERGENT B5, `(.L_x_569) ;  /* 0x0000048000057945 */ /* 0x000fe20003800200 */
[----:B------:R-:W-:Y:S02]  /*353a0*/  IMAD.MOV.U32 R15, RZ, RZ, R4 ;  /* 0x000000ffff0f7224 */ /* 0x000fe400078e0004 */
[----:B------:R-:W-:-:S07]  /*353b0*/  IMAD R23, R118, R27, R23 ;  /* 0x0000001b76177224 */ /* 0x000fce00078e0217 */
.L_x_573:
        /* <DEDUP_REMOVED lines=41> */
.L_x_571:
[----:B------:R-:W-:Y:S05]  /*35650*/  BSYNC.RELIABLE B6 ;  /* 0x0000000000067941 */ /* 0x000fea0003800100 */
.L_x_570:
        /* <DEDUP_REMOVED lines=27> */
.L_x_572:
[----:B------:R-:W-:Y:S05]  /*35810*/  BSYNC.RECONVERGENT B5 ;  /* 0x0000000000057941 */ /* 0x000fea0003800200 */
.L_x_569:
        /* <DEDUP_REMOVED lines=11> */
[----:B------:R-:W-:Y:S01]  /*358d0*/  BSSY.RECONVERGENT B5, `(.L_x_574) ;  /* 0x0000039000057945 */ /* 0x000fe20003800200 */
[----:B------:R-:W-:Y:S01]  /*358e0*/  SHF.L.U64.HI R8, R25, 0x1, R8 ;  /* 0x0000000119087819 */ /* 0x000fe20000010208 */
[----:B------:R-:W-:Y:S01]  /*358f0*/  IMAD.WIDE.U32 R2, R23, 0x2, R2 ;  /* 0x0000000217027825 */ /* 0x000fe200078e0002 */
[----:B------:R-:W-:Y:S01]  /*35900*/  LOP3.LUT R0, R0, 0x1, RZ, 0xc0, !PT ;  /* 0x0000000100007812 */ /* 0x000fe200078ec0ff */
[----:B------:R-:W-:Y:S01]  /*35910*/  BSSY.RELIABLE B6, `(.L_x_575) ;  /* 0x000001a000067945 */ /* 0x000fe20003800100 */
[----:B------:R-:W-:-:S02]  /*35920*/  SHF.L.U64.HI R10, R29, 0x1, R26 ;  /* 0x000000011d0a7819 */ /* 0x000fc4000001021a */
[C---:B------:R-:W-:Y:S02]  /*35930*/  ISETP.GT.U32.AND P0, PT, R2.reuse, R14, PT ;  /* 0x0000000e0200720c */ /* 0x040fe40003f04070 */
[----:B------:R-:W-:Y:S02]  /*35940*/  ISETP.GT.U32.AND P1, PT, R2, -0x1, PT ;  /* 0xffffffff0200780c */ /* 0x000fe40003f24070 */
[C---:B------:R-:W-:Y:S01]  /*35950*/  SHF.L.U64.HI R13, R7.reuse, 0x1, R16 ;  /* 0x00000001070d7819 */ /* 0x040fe20000010210 */
[----:B------:R-:W-:Y:S01]  /*35960*/  IMAD.SHL.U32 R7, R7, 0x2, RZ ;  /* 0x0000000207077824 */ /* 0x000fe200078e00ff */
[----:B------:R-:W-:Y:S02]  /*35970*/  ISETP.GT.U32.OR.EX P0, PT, R3, RZ, P0, P1 ;  /* 0x000000ff0300720c */ /* 0x000fe40000704510 */
[----:B------:R-:W-:Y:S02]  /*35980*/  SHF.L.U64.HI R11, R12, 0x1, R11 ;  /* 0x000000010c0b7819 */ /* 0x000fe4000001020b */
        /* <DEDUP_REMOVED lines=10> */
[----:B------:R-:W-:Y:S01]  /*35a30*/  SHF.L.U32 R8, R28, 0x1, RZ ;  /* 0x000000011c087819 */ /* 0x000fe200000006ff */
[----:B------:R-:W-:Y:S06]  /*35a40*/  @P0 BRA `(.L_x_576) ;  /* 0x0000000000180947 */ /* 0x000fec0003800000 */
[----:B------:R-:W0:Y:S01]  /*35a50*/  LDCU UR4, c[0x3][0x6098] ;  /* 0x00cc1300ff0477ac */ /* 0x000e220008000800 */
[----:B------:R-:W-:Y:S01]  /*35a60*/  IMAD.MOV.U32 R0, RZ, RZ, R11 ;  /* 0x000000ffff007224 */ /* 0x000fe200078e000b */
[----:B0-----:R-:W-:-:S04]  /*35a70*/  ISETP.LE.U32.AND P0, PT, R11, UR4, PT ;  /* 0x000000040b007c0c */ /* 0x001fc8000bf03070 */
[----:B------:R-:W-:-:S13]  /*35a80*/  ISETP.NE.OR P0, PT, R2, R14, P0 ;  /* 0x0000000e0200720c */ /* 0x000fda0000705670 */
[----:B------:R-:W-:Y:S05]  /*35a90*/  @P0 BREAK.RELIABLE B6 ;  /* 0x0000000000060942 */ /* 0x000fea0003800100 */
[----:B------:R-:W-:Y:S05]  /*35aa0*/  @P0 BRA `(.L_x_577) ;  /* 0x00000000006c0947 */ /* 0x000fea0003800000 */
.L_x_576:
[----:B------:R-:W-:Y:S05]  /*35ab0*/  BSYNC.RELIABLE B6 ;  /* 0x0000000000067941 */ /* 0x000fea0003800100 */
.L_x_575:
        /* <DEDUP_REMOVED lines=26> */
.L_x_577:
[----:B------:R-:W-:Y:S05]  /*35c60*/  BSYNC.RECONVERGENT B5 ;  /* 0x0000000000057941 */ /* 0x000fea0003800200 */
.L_x_574:
        /* <DEDUP_REMOVED lines=9> */
[----:B------:R-:W-:-:S07]  /*35d00*/  IMAD.MOV.U32 R23, RZ, RZ, R19 ;  /* 0x000000ffff177224 */ /* 0x000fce00078e0013 */
.L_x_516:
[----:B------:R-:W-:Y:S05]  /*35d10*/  BSYNC.RECONVERGENT B4 ;  /* 0x0000000000047941 */ /* 0x000fea0003800200 */
.L_x_515:
[C---:B------:R-:W-:Y:S01]  /*35d20*/  ISETP.GT.U32.AND P0, PT, R44.reuse, 0x1, PT ;  /* 0x000000012c00780c */ /* 0x040fe20003f04070 */
[----:B------:R-:W-:Y:S01]  /*35d30*/  IMAD.MOV.U32 R42, RZ, RZ, R2 ;  /* 0x000000ffff2a7224 */ /* 0x000fe200078e0002 */
[----:B------:R-:W-:Y:S01]  /*35d40*/  ISETP.LT.U32.AND P1, PT, R37, 0x3f, PT ;  /* 0x0000003f2500780c */ /* 0x000fe20003f21070 */
[----:B------:R-:W-:Y:S01]  /*35d50*/  IMAD.MOV.U32 R33, RZ, RZ, R0 ;  /* 0x000000ffff217224 */ /* 0x000fe200078e0000 */
[----:B------:R-:W-:Y:S01]  /*35d60*/  ISETP.GT.U32.AND.EX P0, PT, R35, RZ, PT, P0 ;  /* 0x000000ff2300720c */ /* 0x000fe20003f04100 */
[----:B------:R-:W-:Y:S01]  /*35d70*/  IMAD.MOV.U32 R40, RZ, RZ, R3 ;  /* 0x000000ffff287224 */ /* 0x000fe200078e0003 */
[--C-:B------:R-:W-:Y:S01]  /*35d80*/  SHF.R.U64 R44, R44, 0x1, R35.reuse ;  /* 0x000000012c2c7819 */ /* 0x100fe20000001223 */
[----:B------:R-:W-:Y:S01]  /*35d90*/  IMAD.MOV.U32 R31, RZ, RZ, R4 ;  /* 0x000000ffff1f7224 */ /* 0x000fe200078e0004 */
[----:B------:R-:W-:Y:S01]  /*35da0*/  SHF.R.U32.HI R35, RZ, 0x1, R35 ;  /* 0x00000001ff237819 */ /* 0x000fe20000011623 */
[----:B------:R-:W-:Y:S01]  /*35db0*/  IMAD.MOV.U32 R38, RZ, RZ, R5 ;  /* 0x000000ffff267224 */ /* 0x000fe200078e0005 */
[----:B------:R-:W-:Y:S01]  /*35dc0*/  MOV R118, R46 ;  /* 0x0000002e00767202 */ /* 0x000fe20000000f00 */
[----:B------:R-:W-:-:S02]  /*35dd0*/  IMAD.MOV.U32 R29, RZ, RZ, R6 ;  /* 0x000000ffff1d7224 */ /* 0x000fc400078e0006 */
[----:B------:R-:W-:Y:S02]  /*35de0*/  IMAD.MOV.U32 R36, RZ, RZ, R7 ;  /* 0x000000ffff247224 */ /* 0x000fe400078e0007 */
[----:B------:R-:W-:Y:S02]  /*35df0*/  IMAD.MOV.U32 R27, RZ, RZ, R8 ;  /* 0x000000ffff1b7224 */ /* 0x000fe400078e0008 */
[----:B------:R-:W-:Y:S02]  /*35e00*/  VIADD R37, R37, 0x1 ;  /* 0x0000000125257836 */ /* 0x000fe40000000000 */
        /* <DEDUP_REMOVED lines=22> */
[----:B------:R-:W-:Y:S01]  /*35f70*/  IMAD.MOV.U32 R124, RZ, RZ, R39 ;  /* 0x000000ffff7c7224 */ /* 0x000fe200078e0027 */
[----:B------:R-:W-:Y:S06]  /*35f80*/  @P0 BRA P1, `(.L_x_578) ;  /* 0xfffffe34002c0947 */ /* 0x000fec000083ffff */
.L_x_361:
[----:B------:R-:W-:Y:S05]  /*35f90*/  BSYNC.RECONVERGENT B3 ;  /* 0x0000000000037941 */ /* 0x000fea0003800200 */
.L_x_360:
[----:B------:R-:W-:Y:S01]  /*35fa0*/  LOP3.LUT R0, R102, R100, R117, 0xfe, !PT ;  /* 0x0000006466007212 */ /* 0x000fe200078efe75 */
[----:B------:R-:W-:Y:S01]  /*35fb0*/  BSSY.RECONVERGENT B3, `(.L_x_579) ;  /* 0x00014a7000037945 */ /* 0x000fe20003800200 */
[----:B------:R-:W-:Y:S02]  /*35fc0*/  IMAD.MOV.U32 R22, RZ, RZ, R89 ;  /* 0x000000ffff167224 */ /* 0x000fe400078e0059 */
        /* <DEDUP_REMOVED lines=26> */
[----:B------:R-:W-:Y:S06]  /*36170*/  @!P0 BRA `(.L_x_580) ;  /* 0x0000014800288947 */ /* 0x000fec0003800000 */
        /* <DEDUP_REMOVED lines=97> */
[----:B------:R-:W-:Y:S01]  /*36790*/  IMAD R6, R123, R100, R5 ;  /* 0x000000647b067224 */ /* 0x000fe200078e0205 */
[----:B------:R-:W-:Y:S01]  /*367a0*/  IADD3.X R21, PT, PT, RZ, RZ, RZ, P0, !PT ;  /* 0x000000ffff157210 */ /* 0x000fe200007fe4ff */
[----:B------:R-:W-:Y:S02]  /*367b0*/  IMAD R9, R121, R102, RZ ;  /* 0x0000006679097224 */ /* 0x000fe400078e02ff */
[----:B------:R-:W-:Y:S01]  /*367c0*/  IMAD.X R23, RZ, RZ, RZ, P1 ;  /* 0x000000ffff177224 */ /* 0x000fe200008e06ff */
[----:B------:R-:W-:Y:S01]  /*367d0*/  IADD3 R12, PT, PT, R3, R7, R6 ;  /* 0x00000007030c7210 */ /* 0x000fe20007ffe006 */
[----:B------:R-:W-:-:S04]  /*367e0*/  IMAD.WIDE.U32 R16, R119, R119, R20 ;  /* 0x0000007777107225 */ /* 0x000fc800078e0014 */
[----:B------:R-:W-:-:S04]  /*367f0*/  IMAD.WIDE.U32 R20, R104, R117, R22 ;  /* 0x0000007568147225 */ /* 0x000fc800078e0016 */
[----:B------:R-:W-:Y:S01]  /*36800*/  IMAD R11, R104, R119, RZ ;  /* 0x00000077680b7224 */ /* 0x000fe200078e02ff */
[----:B------:R-:W-:Y:S01]  /*36810*/  IADD3 R22, P0, PT, R16, R21, RZ ;  /* 0x0000001510167210 */ /* 0x000fe20007f1e0ff */
[----:B------:R-:W-:Y:S01]  /*36820*/  IMAD.MOV.U32 R21, RZ, RZ, RZ ;  /* 0x000000ffff157224 */ /* 0x000fe200078e00ff */
[----:B------:R-:W-:Y:S01]  /*36830*/  IADD3 R16, PT, PT, R9, R13, R12 ;  /* 0x0000000d09107210 */ /* 0x000fe20007ffe00c */
[----:B------:R-:W-:Y:S02]  /*36840*/  IMAD.MOV.U32 R12, RZ, RZ, R14 ;  /* 0x000000ffff0c7224 */ /* 0x000fe400078e000e */
[----:B------:R-:W-:Y:S02]  /*36850*/  IMAD.X R23, RZ, RZ, RZ, P0 ;  /* 0x000000ffff177224 */ /* 0x000fe400000e06ff */
[----:B------:R-:W-:-:S04]  /*36860*/  IMAD.WIDE.U32 R20, R121, R100, R20 ;  /* 0x0000006479147225 */ /* 0x000fc800078e0014 */
[----:B------:R-:W-:-:S03]  /*36870*/  IMAD.WIDE.U32 R4, R104, R102, R22 ;  /* 0x0000006668047225 */ /* 0x000fc600078e0016 */
[----:B------:R-:W-:Y:S02]  /*36880*/  IADD3 R6, P0, PT, R4, R21, RZ ;  /* 0x0000001504067210 */ /* 0x000fe40007f1e0ff */
[C---:B------:R-:W-:Y:S01]  /*36890*/  IADD3 R4, PT, PT, R11.reuse, R17, R16 ;  /* 0x000000110b047210 */ /* 0x040fe20007ffe010 */
[----:B------:R-:W-:Y:S02]  /*368a0*/  IMAD.MOV.U32 R16, RZ, RZ, R18 ;  /* 0x000000ffff107224 */ /* 0x000fe400078e0012 */
[----:B------:R-:W-:Y:S01]  /*368b0*/  IMAD.X R7, RZ, RZ, RZ, P0 ;  /* 0x000000ffff077224 */ /* 0x000fe200000e06ff */
[----:B------:R-:W-:Y:S01]  /*368c0*/  IADD3 R11, PT, PT, R11, R5, R4 ;  /* 0x000000050b0b7210 */ /* 0x000fe20007ffe004 */
[----:B------:R-:W-:Y:S02]  /*368d0*/  IMAD.MOV.U32 R5, RZ, RZ, RZ ;  /* 0x000000ffff057224 */ /* 0x000fe400078e00ff */
[----:B------:R-:W-:-:S04]  /*368e0*/  IMAD.WIDE.U32 R6, R121, R117, R6 ;  /* 0x0000007579067225 */ /* 0x000fc800078e0006 */
[----:B------:R-:W-:Y:S01]  /*368f0*/  IMAD.MOV.U32 R4, RZ, RZ, R6 ;  /* 0x000000ffff047224 */ /* 0x000fe200078e0006 */
[----:B------:R-:W-:Y:S01]  /*36900*/  IADD3 R11, PT, PT, R9, R7, R11 ;  /* 0x00000007090b7210 */ /* 0x000fe20007ffe00b */
[----:B------:R-:W-:Y:S02]  /*36910*/  IMAD.MOV.U32 R6, RZ, RZ, R2 ;  /* 0x000000ffff067224 */ /* 0x000fe400078e0002 */
[----:B------:R-:W-:-:S04]  /*36920*/  IMAD.WIDE.U32 R4, R106, R100, R4 ;  /* 0x000000646a047225 */ /* 0x000fc800078e0004 */
[----:B------:R-:W-:Y:S01]  /*36930*/  IMAD.MOV.U32 R18, RZ, RZ, R4 ;  /* 0x000000ffff127224 */ /* 0x000fe200078e0004 */
[----:B------:R-:W-:-:S05]  /*36940*/  IADD3 R11, PT, PT, R3, R5, R11 ;  /* 0x00000005030b7210 */ /* 0x000fca0007ffe00b */
[----:B------:R-:W-:-:S07]  /*36950*/  IMAD R5, R123, R100, R11 ;  /* 0x000000647b057224 */ /* 0x000fce00078e020b */
.L_x_585:
        /* <DEDUP_REMOVED lines=41> */
.L_x_583:
[----:B------:R-:W-:Y:S05]  /*36bf0*/  BSYNC.RELIABLE B5 ;  /* 0x0000000000057941 */ /* 0x000fea0003800100 */
.L_x_582:
        /* <DEDUP_REMOVED lines=27> */
.L_x_584:
[----:B------:R-:W-:Y:S05]  /*36db0*/  BSYNC.RECONVERGENT B4 ;  /* 0x0000000000047941 */ /* 0x000fea0003800200 */
.L_x_581:
[----:B------:R-:W-:-:S04]  /*36dc0*/  IMAD.WIDE.U32 R2, R82, R82, RZ ;  /* 0x0000005252027225 */ /* 0x000fc800078e00ff */
[----:B------:R-:W-:Y:S01]  /*36dd0*/  HFMA2 R125, -RZ, RZ, 0, 0 ;  /* 0x00000000ff7d7431 */ /* 0x000fe200000001ff */
[----:B------:R-:W-:Y:S01]  /*36de0*/  BSSY.RECONVERGENT B4, `(.L_x_586) ;  /* 0x00000a5000047945 */ /* 0x000fe20003800200 */
        /* <DEDUP_REMOVED lines=57> */
[----:B------:R-:W-:Y:S02]  /*37180*/  IMAD R3, R88, R83, RZ ;  /* 0x0000005358037224 */ /* 0x000fe400078e02ff */
        /* <DEDUP_REMOVED lines=20> */
[----:B------:R-:W-:-:S04]  /*372d0*/  IMAD.WIDE.U32 R22, R84, R86, R124 ;  /* 0x0000005654167225 */ /* 0x000fc800078e007c */
[----:B------:R-:W-:Y:S01]  /*372e0*/  IMAD.MOV.U32 R125, RZ, RZ, RZ ;  /* 0x000000ffff7d7224 */ /* 0x000fe200078e00ff */
[----:B------:R-:W-:Y:S02]  /*372f0*/  IADD3 R24, P0, PT, R22, R37, RZ ;  /* 0x0000002516187210 */ /* 0x000fe40007f1e0ff */
[C---:B------:R-:W-:Y:S01]  /*37300*/  IADD3 R22, PT, PT, R9.reuse, R33, R32 ;  /* 0x0000002109167210 */ /* 0x040fe20007ffe020 */
[----:B------:R-:W-:Y:S02]  /*37310*/  IMAD.MOV.U32 R32, RZ, RZ, R34 ;  /* 0x000000ffff207224 */ /* 0x000fe400078e0022 */
[----:B------:R-:W-:Y:S01]  /*37320*/  IMAD.X R25, RZ, RZ, RZ, P0 ;  /* 0x000000ffff197224 */ /* 0x000fe200000e06ff */
[----:B------:R-:W-:Y:S01]  /*37330*/  IADD3 R22, PT, PT, R9, R23, R22 ;  /* 0x0000001709167210 */ /* 0x000fe20007ffe016 */
[----:B------:R-:W-:Y:S02]  /*37340*/  IMAD.MOV.U32 R9, RZ, RZ, R36 ;  /* 0x000000ffff097224 */ /* 0x000fe400078e0024 */
        /* <DEDUP_REMOVED lines=9> */
.L_x_590:
        /* <DEDUP_REMOVED lines=41> */
.L_x_588:
[----:B------:R-:W-:Y:S05]  /*37670*/  BSYNC.RELIABLE B5 ;  /* 0x0000000000057941 */ /* 0x000fea0003800100 */
.L_x_587:
        /* <DEDUP_REMOVED lines=27> */
.L_x_589:
[----:B------:R-:W-:Y:S05]  /*37830*/  BSYNC.RECONVERGENT B4 ;  /* 0x0000000000047941 */ /* 0x000fea0003800200 */
.L_x_586:
        /* <DEDUP_REMOVED lines=114> */
[----:B------:R-:W-:Y:S02]  /*37f60*/  IMAD.MOV.U32 R133, RZ, RZ, RZ ;  /* 0x000000ffff857224 */ /* 0x000fe400078e00ff */
[----:B------:R-:W-:-:S04]  /*37f70*/  IMAD.WIDE.U32 R132, R101, R22, R132 ;  /* 0x0000001665847225 */ /* 0x000fc800078e0084 */
[----:B------:R-:W-:Y:S02]  /*37f80*/  IMAD R3, R99, R26, R3 ;  /* 0x0000001a63037224 */ /* 0x000fe400078e0203 */
[----:B------:R-:W-:-:S03]  /*37f90*/  IMAD.MOV.U32 R38, RZ, RZ, R132 ;  /* 0x000000ffff267224 */ /* 0x000fc600078e0084 */
[----:B------:R-:W-:-:S05]  /*37fa0*/  IADD3 R3, PT, PT, R3, UR4, R133 ;  /* 0x0000000403037c10 */ /* 0x000fca000fffe085 */
[----:B------:R-:W-:-:S04]  /*37fb0*/  IMAD R3, R101, R24, R3 ;  /* 0x0000001865037224 */ /* 0x000fc800078e0203 */
[----:B------:R-:W-:-:S07]  /*37fc0*/  IMAD R2, R103, R22, R3 ;  /* 0x0000001667027224 */ /* 0x000fce00078e0203 */
.L_x_595:
        /* <DEDUP_REMOVED lines=41> */
.L_x_593:
[----:B------:R-:W-:Y:S05]  /*38260*/  BSYNC.RELIABLE B5 ;  /* 0x0000000000057941 */ /* 0x000fea0003800100 */
.L_x_592:
        /* <DEDUP_REMOVED lines=27> */
.L_x_594:
[----:B------:R-:W-:Y:S05]  /*38420*/  BSYNC.RECONVERGENT B4 ;  /* 0x0000000000047941 */ /* 0x000fea0003800200 */
.L_x_591:
        /* <DEDUP_REMOVED lines=119> */
.L_x_600:
        /* <DEDUP_REMOVED lines=41> */
.L_x_598:
[----:B------:R-:W-:Y:S05]  /*38e30*/  BSYNC.RELIABLE B5 ;  /* 0x0000000000057941 */ /* 0x000fea0003800100 */
.L_x_597:
        /* <DEDUP_REMOVED lines=27> */
.L_x_599:
[----:B------:R-:W-:Y:S05]  /*38ff0*/  BSYNC.RECONVERGENT B4 ;  /* 0x0000000000047941 */ /* 0x000fea0003800200 */
.L_x_596:
[C---:B------:R-:W-:Y:S01]  /*39000*/  IMAD.WIDE.U32 R42, R6.reuse, R100, RZ ;  /* 0x00000064062a7225 */ /* 0x040fe200078e00ff */
        /* <DEDUP_REMOVED lines=64> */
[----:B------:R-:W-:-:S04]  /*39410*/  IMAD.WIDE.U32 R140, R10, R119, R140 ;  /* 0x000000770a8c7225 */ /* 0x000fc800078e008c */
[----:B------:R-:W-:Y:S02]  /*39420*/  VIADD R147, R141, UR6 ;  /* 0x000000068d937c36 */ /* 0x000fe40008000000 */
[----:B------:R-:W-:Y:S02]  /*39430*/  HFMA2 R141, -RZ, RZ, 0, 0 ;  /* 0x00000000ff8d7431 */ /* 0x000fe400000001ff */
[----:B------:R-:W-:Y:S02]  /*39440*/  IMAD.X R145, RZ, RZ, RZ, P0 ;  /* 0x000000ffff917224 */ /* 0x000fe400000e06ff */
[----:B------:R-:W-:Y:S02]  /*39450*/  VIADD R151, R149, UR7 ;  /* 0x0000000795977c36 */ /* 0x000fe40008000000 */
        /* <DEDUP_REMOVED lines=48> */
.L_x_605:
        /* <DEDUP_REMOVED lines=41> */
.L_x_603:
[----:B------:R-:W-:Y:S05]  /*399f0*/  BSYNC.RELIABLE B5 ;  /* 0x0000000000057941 */ /* 0x000fea0003800100 */
.L_x_602:
        /* <DEDUP_REMOVED lines=27> */
.L_x_604:
[----:B------:R-:W-:Y:S05]  /*39bb0*/  BSYNC.RECONVERGENT B4 ;  /* 0x0000000000047941 */ /* 0x000fea0003800200 */
.L_x_601:
        /* <DEDUP_REMOVED lines=120> */
.L_x_610:
        /* <DEDUP_REMOVED lines=41> */
.L_x_608:
[----:B------:R-:W-:Y:S05]  /*3a5d0*/  BSYNC.RELIABLE B5 ;  /* 0x0000000000057941 */ /* 0x000fea0003800100 */
.L_x_607:
        /* <DEDUP_REMOVED lines=27> */
.L_x_609:
[----:B------:R-:W-:Y:S05]  /*3a790*/  BSYNC.RECONVERGENT B4 ;  /* 0x0000000000047941 */ /* 0x000fea0003800200 */
.L_x_606:
        /* <DEDUP_REMOVED lines=104> */
[----:B------:R-:W-:Y:S02]  /*3ae20*/  IADD3 R7, PT, PT, R7, UR6, R27 ;  /* 0x0000000607077c10 */ /* 0x000fe4000fffe01b */
[----:B------:R-:W-:-:S03]  /*3ae30*/  IADD3.X R27, PT, PT, RZ, RZ, RZ, P0, !PT ;  /* 0x000000ffff1b7210 */ /* 0x000fc600007fe4ff */
        /* <DEDUP_REMOVED lines=12> */
[----:B------:R-:W-:-:S02]  /*3af00*/  IMAD.MOV.U32 R22, RZ, RZ, R26 ;  /* 0x000000ffff167224 */ /* 0x000fc400078e001a */
[----:B------:R-:W-:-:S07]  /*3af10*/  IMAD R7, R115, R24, R7 ;  /* 0x0000001873077224 */ /* 0x000fce00078e0207 */
.L_x_615:
        /* <DEDUP_REMOVED lines=41> */
.L_x_613:
[----:B------:R-:W-:Y:S05]  /*3b1b0*/  BSYNC.RELIABLE B5 ;  /* 0x0000000000057941 */ /* 0x000fea0003800100 */
.L_x_612:
        /* <DEDUP_REMOVED lines=27> */
.L_x_614:
[----:B------:R-:W-:Y:S05]  /*3b370*/  BSYNC.RECONVERGENT B4 ;  /* 0x0000000000047941 */ /* 0x000fea0003800200 */
.L_x_611:
        /* <DEDUP_REMOVED lines=66> */
[----:B------:R-:W-:Y:S01]  /*3b7a0*/  IMAD.X R141, RZ, RZ, RZ, P0 ;  /* 0x000000ffff8d7224 */ /* 0x000fe200000e06ff */
[----:B------:R-:W-:Y:S01]  /*3b7b0*/  IADD3 R147, PT, PT, R145, UR5, RZ ;  /* 0x0000000591937c10 */ /* 0x000fe2000fffe0ff */
[----:B------:R-:W-:-:S04]  /*3b7c0*/  IMAD.WIDE.U32 R34, R52, R138, R34 ;  /* 0x0000008a34227225 */ /* 0x000fc800078e0022 */
[----:B------:R-:W-:Y:S01]  /*3b7d0*/  IMAD.WIDE.U32 R140, R51, R23, R140 ;  /* 0x00000017338c7225 */ /* 0x000fe200078e008c */
[----:B------:R-:W-:-:S03]  /*3b7e0*/  IADD3 R146, P1, PT, R147, R34, RZ ;  /* 0x0000002293927210 */ /* 0x000fc60007f3e0ff */
        /* <DEDUP_REMOVED lines=45> */
.L_x_620:
        /* <DEDUP_REMOVED lines=41> */
.L_x_618:
[----:B------:R-:W-:Y:S05]  /*3bd50*/  BSYNC.RELIABLE B5 ;  /* 0x0000000000057941 */ /* 0x000fea0003800100 */
.L_x_617:
        /* <DEDUP_REMOVED lines=27> */
.L_x_619:
[----:B------:R-:W-:Y:S05]  /*3bf10*/  BSYNC.RECONVERGENT B4 ;  /* 0x0000000000047941 */ /* 0x000fea0003800200 */
.L_x_616:
        /* <DEDUP_REMOVED lines=117> */
[-C--:B------:R-:W-:Y:S02]  /*3c670*/  IMAD R7, R103, R92.reuse, R13 ;  /* 0x0000005c67077224 */ /* 0x080fe400078e020d */
        /* <DEDUP_REMOVED lines=9> */
[----:B------:R-:W-:-:S03]  /*3c710*/  IMAD R19, R97, R95, RZ ;  /* 0x0000005f61137224 */ /* 0x000fc600078e02ff */
        /* <DEDUP_REMOVED lines=16> */
[----:B------:R-:W-:Y:S01]  /*3c820*/  IMAD.MOV.U32 R12, RZ, RZ, R14 ;  /* 0x000000ffff0c7224 */ /* 0x000fe200078e000e */
[----:B------:R-:W-:Y:S01]  /*3c830*/  MOV R10, R24 ;  /* 0x00000018000a7202 */ /* 0x000fe20000000f00 */
[----:B------:R-:W-:Y:S02]  /*3c840*/  IMAD.MOV.U32 R9, RZ, RZ, R18 ;  /* 0x000000ffff097224 */ /* 0x000fe400078e0012 */
[----:B------:R-:W-:-:S02]  /*3c850*/  IMAD.MOV.U32 R14, RZ, RZ, R16 ;  /* 0x000000ffff0e7224 */ /* 0x000fc400078e0010 */
[----:B------:R-:W-:-:S07]  /*3c860*/  IMAD R13, R103, R92, R13 ;  /* 0x0000005c670d7224 */ /* 0x000fce00078e020d */
.L_x_627:
        /* <DEDUP_REMOVED lines=41> */
.L_x_625:
[----:B------:R-:W-:Y:S05]  /*3cb00*/  BSYNC.RELIABLE B6 ;  /* 0x0000000000067941 */ /* 0x000fea0003800100 */
.L_x_624:
        /* <DEDUP_REMOVED lines=27> */
.L_x_626:
[----:B------:R-:W-:Y:S05]  /*3ccc0*/  BSYNC.RECONVERGENT B5 ;  /* 0x0000000000057941 */ /* 0x000fea0003800200 */
.L_x_623:
[-C--:B------:R-:W-:Y:S01]  /*3ccd0*/  IMAD.WIDE.U32 R28, R96, R96.reuse, RZ ;  /* 0x00000060601c7225 */ /* 0x080fe200078e00ff */
        /* <DEDUP_REMOVED lines=64> */
[----:B------:R-:W-:Y:S01]  /*3d0e0*/  IMAD.WIDE.U32 R24, R107, R98, R24 ;  /* 0x000000626b187225 */ /* 0x000fe200078e0018 */
[----:B------:R-:W-:-:S03]  /*3d0f0*/  MOV R34, R26 ;  /* 0x0000001a00227202 */ /* 0x000fc60000000f00 */
[----:B------:R-:W-:Y:S02]  /*3d100*/  VIADD R33, R27, UR4 ;  /* 0x000000041b217c36 */ /* 0x000fe40008000000 */
[----:B------:R-:W-:Y:S02]  /*3d110*/  IMAD.X R23, RZ, RZ, RZ, P0 ;  /* 0x000000ffff177224 */ /* 0x000fe400000e06ff */
[----:B------:R-:W-:Y:S01]  /*3d120*/  VIADD R25, R25, UR4 ;  /* 0x0000000419197c36 */ /* 0x000fe20008000000 */
[----:B------:R-:W-:Y:S01]  /*3d130*/  IADD3 R32, P1, PT, R33, R24, RZ ;  /* 0x0000001821207210 */ /* 0x000fe20007f3e0ff */
[----:B------:R-:W-:-:S04]  /*3d140*/  IMAD.WIDE.U32 R22, R111, R105, R22 ;  /* 0x000000696f167225 */ /* 0x000fc800078e0016 */
[----:B------:R-:W-:Y:S01]  /*3d150*/  IMAD.X R33, RZ, RZ, RZ, P1 ;  /* 0x000000ffff217224 */ /* 0x000fe200008e06ff */
[----:B------:R-:W-:Y:S01]  /*3d160*/  IADD3 R24, P0, PT, R25, R22, RZ ;  /* 0x0000001619187210 */ /* 0x000fe20007f1e0ff */
        /* <DEDUP_REMOVED lines=29> */
[----:B------:R-:W-:Y:S01]  /*3d340*/  IMAD.MOV.U32 R29, RZ, RZ, R22 ;  /* 0x000000ffff1d7224 */ /* 0x000fe200078e0016 */
[----:B------:R-:W-:Y:S01]  /*3d350*/  IADD3 R17, PT, PT, R23, R26, R17 ;  /* 0x0000001a17117210 */ /* 0x000fe20007ffe011 */
[----:B------:R-:W-:-:S02]  /*3d360*/  VIADD R26, R27, UR4 ;  /* 0x000000041b1a7c36 */ /* 0x000fc40008000000 */
[----:B------:R-:W-:-:S03]  /*3d370*/  IMAD.X R25, RZ, RZ, RZ, P0 ;  /* 0x000000ffff197224 */ /* 0x000fc600000e06ff */
[----:B------:R-:W-:Y:S01]  /*3d380*/  IADD3 R17, PT, PT, R19, R26, R17 ;  /* 0x0000001a13117210 */ /* 0x000fe20007ffe011 */
[----:B------:R-:W-:Y:S02]  /*3d390*/  VIADD R26, R21, UR6 ;  /* 0x00000006151a7c36 */ /* 0x000fe40008000000 */
        /* <DEDUP_REMOVED lines=13> */
.L_x_632:
        /* <DEDUP_REMOVED lines=41> */
.L_x_630:
[----:B------:R-:W-:Y:S05]  /*3d700*/  BSYNC.RELIABLE B6 ;  /* 0x0000000000067941 */ /* 0x000fea0003800100 */
.L_x_629:
        /* <DEDUP_REMOVED lines=27> */
.L_x_631:
[----:B------:R-:W-:Y:S05]  /*3d8c0*/  BSYNC.RECONVERGENT B5 ;  /* 0x0000000000057941 */ /* 0x000fea0003800200 */
.L_x_628:
        /* <DEDUP_REMOVED lines=111> */
[----:B------:R-:W-:Y:S01]  /*3dfc0*/  IMAD.MOV.U32 R42, RZ, RZ, R34 ;  /* 0x000000ffff2a7224 */ /* 0x000fe200078e0022 */
[----:B------:R-:W-:Y:S01]  /*3dfd0*/  IADD3 R44, PT, PT, R35, UR7, RZ ;  /* 0x00000007232c7c10 */ /* 0x000fe2000fffe0ff */
        /* <DEDUP_REMOVED lines=11> */
.L_x_637:
        /* <DEDUP_REMOVED lines=41> */
.L_x_635:
[----:B------:R-:W-:Y:S05]  /*3e320*/  BSYNC.RELIABLE B6 ;  /* 0x0000000000067941 */ /* 0x000fea0003800100 */
.L_x_634:
        /* <DEDUP_REMOVED lines=27> */
.L_x_636:
[----:B------:R-:W-:Y:S05]  /*3e4e0*/  BSYNC.RECONVERGENT B5 ;  /* 0x0000000000057941 */ /* 0x000fea0003800200 */
.L_x_633:
        /* <DEDUP_REMOVED lines=64> */
[----:B------:R-:W-:Y:S01]  /*3e8f0*/  VIADD R45, R55, UR10 ;  /* 0x0000000a372d7c36 */ /* 0x000fe20008000000 */
[----:B------:R-:W-:Y:S01]  /*3e900*/  IADD3.X R51, PT, PT, RZ, RZ, RZ, P1, !PT ;  /* 0x000000ffff337210 */ /* 0x000fe20000ffe4ff */
        /* <DEDUP_REMOVED lines=42> */
[----:B------:R-:W-:Y:S02]  /*3ebb0*/  IMAD.MOV.U32 R21, RZ, RZ, R40 ;  /* 0x000000ffff157224 */ /* 0x000fe400078e0028 */
        /* <DEDUP_REMOVED lines=8> */
[----:B------:R-:W-:-:S04]  /*3ec40*/  VIADD R19, R55, UR4 ;  /* 0x0000000437137c36 */ /* 0x000fc80008000000 */
[----:B------:R-:W-:-:S04]  /*3ec50*/  IMAD.IADD R80, R80, 0x1, R19 ;  /* 0x0000000150507824 */ /* 0x000fc800078e0213 */
[----:B------:R-:W-:-:S04]  /*3ec60*/  IMAD R80, R30, R101, R80 ;  /* 0x000000651e507224 */ /* 0x000fc800078e0250 */
[----:B------:R-:W-:-:S07]  /*3ec70*/  IMAD R80, R103, R28, R80 ;  /* 0x0000001c67507224 */ /* 0x000fce00078e0250 */
.L_x_642:
        /* <DEDUP_REMOVED lines=41> */
.L_x_640:
[----:B------:R-:W-:Y:S05]  /*3ef10*/  BSYNC.RELIABLE B6 ;  /* 0x0000000000067941 */ /* 0x000fea0003800100 */
.L_x_639:
        /* <DEDUP_REMOVED lines=27> */
.L_x_641:
[----:B------:R-:W-:Y:S05]  /*3f0d0*/  BSYNC.RECONVERGENT B5 ;  /* 0x0000000000057941 */ /* 0x000fea0003800200 */
.L_x_638:
[----:B------:R-:W-:Y:S01]  /*3f0e0*/  SHF.R.U64 R28, R21, 0x1f, R52 ;  /* 0x0000001f151c7819 */ /* 0x000fe20000001234 */
[----:B------:R-:W-:Y:S01]  /*3f0f0*/  IMAD.SHL.U32 R53, R40, 0x2, RZ ;  /* 0x0000000228357824 */ /* 0x000fe200078e00ff */
[----:B------:R-:W0:Y:S01]  /*3f100*/  LDC R86, c[0x3][0x6098] ;  /* 0x00d82600ff567b82 */ /* 0x000e220000000800 */
[----:B------:R-:W-:Y:S01]  /*3f110*/  SHF.L.U64.HI R50, R54, 0x1, R19 ;  /* 0x0000000136327819 */ /* 0x000fe20000010213 */
[----:B------:R-:W-:Y:S01]  /*3f120*/  IMAD.SHL.U32 R45, R7, 0x2, RZ ;  /* 0x00000002072d7824 */ /* 0x000fe200078e00ff */
[----:B------:R-:W-:Y:S01]  /*3f130*/  LOP3.LUT R28, R28, 0x1, RZ, 0xc0, !PT ;  /* 0x000000011c1c7812 */ /* 0x000fe200078ec0ff */
[----:B------:R-:W-:Y:S01]  /*3f140*/  IMAD.SHL.U32 R43, R8, 0x2, RZ ;  /* 0x00000002082b7824 */ /* 0x000fe200078e00ff */
[----:B------:R-:W-:Y:S01]  /*3f150*/  LOP3.LUT R50, R50, 0x1, RZ, 0xc0, !PT ;  /* 0x0000000132327812 */ /* 0x000fe200078ec0ff */
[----:B------:R-:W-:Y:S01]  /*3f160*/  IMAD.MOV.U32 R29, RZ, RZ, RZ ;  /* 0x000000ffff1d7224 */ /* 0x000fe200078e00ff */
[----:B------:R-:W-:Y:S01]  /*3f170*/  LOP3.LUT R53, R28, 0xfffffffe, R53, 0xf8, !PT ;  /* 0xfffffffe1c357812 */ /* 0x000fe200078ef835 */
[----:B------:R-:W-:Y:S01]  /*3f180*/  IMAD.SHL.U32 R19, R54, 0x2, RZ ;  /* 0x0000000236137824 */ /* 0x000fe200078e00ff */
[----:B------:R-:W-:Y:S01]  /*3f190*/  SHF.R.U64 R28, R6, 0x1f, R0 ;  /* 0x0000001f061c7819 */ /* 0x000fe20000001200 */
[----:B------:R-:W-:Y:S01]  /*3f1a0*/  IMAD.SHL.U32 R48, R21, 0x2, RZ ;  /* 0x0000000215307824 */ /* 0x000fe200078e00ff */
[----:B------:R-:W-:Y:S01]  /*3f1b0*/  SHF.L.U64.HI R2, R7, 0x1, R2 ;  /* 0x0000000107027819 */ /* 0x000fe20000010202 */
[C---:B------:R-:W-:Y:S01]  /*3f1c0*/  IMAD.SHL.U32 R17, R9.reuse, 0x2, RZ ;  /* 0x0000000209117824 */ /* 0x040fe200078e00ff */
[----:B------:R-:W-:Y:S01]  /*3f1d0*/  LOP3.LUT R28, R28, 0x1, RZ, 0xc0, !PT ;  /* 0x000000011c1c7812 */ /* 0x000fe200078ec0ff */
[----:B------:R-:W-:Y:S01]  /*3f1e0*/  IMAD.SHL.U32 R21, R84, 0x2, RZ ;  /* 0x0000000254157824 */ /* 0x000fe200078e00ff */
[----:B------:R-:W-:Y:S01]  /*3f1f0*/  SHF.L.U64.HI R52, R82, 0x1, R31 ;  /* 0x0000000152347819 */ /* 0x000fe2000001021f */
[----:B------:R-:W-:Y:S01]  /*3f200*/  IMAD.SHL.U32 R49, R46, 0x2, RZ ;  /* 0x000000022e317824 */ /* 0x000fe200078e00ff */
[----:B------:R-:W-:Y:S01]  /*3f210*/  LOP3.LUT R45, R28, 0xfffffffe, R45, 0xf8, !PT ;  /* 0xfffffffe1c2d7812 */ /* 0x000fe200078ef82d */
[----:B------:R-:W-:Y:S01]  /*3f220*/  IMAD.MOV.U32 R28, RZ, RZ, R50 ;  /* 0x000000ffff1c7224 */ /* 0x000fe200078e0032 */
[----:B------:R-:W-:Y:S01]  /*3f230*/  LOP3.LUT R2, R2, 0x1, RZ, 0xc0, !PT ;  /* 0x0000000102027812 */ /* 0x000fe200078ec0ff */
[----:B------:R-:W-:Y:S01]  /*3f240*/  IMAD.SHL.U32 R31, R82, 0x2, RZ ;  /* 0x00000002521f7824 */ /* 0x000fe200078e00ff */
[----:B------:R-:W-:Y:S01]  /*3f250*/  LOP3.LUT R52, R52, 0x1, RZ, 0xc0, !PT ;  /* 0x0000000134347812 */ /* 0x000fe200078ec0ff */
[----:B------:R-:W-:Y:S01]  /*3f260*/  IMAD.WIDE.U32 R28, R80, 0x2, R28 ;  /* 0x00000002501c7825 */ /* 0x000fe200078e001c */
[----:B------:R-:W-:Y:S01]  /*3f270*/  LOP3.LUT R43, R2, 0xfffffffe, R43, 0xf8, !PT ;  /* 0xfffffffe022b7812 */ /* 0x000fe200078ef82b */
[----:B------:R-:W-:Y:S01]  /*3f280*/  BSSY.RECONVERGENT B5, `(.L_x_643) ;  /* 0x0000044000057945 */ /* 0x000fe20003800200 */
[----:B------:R-:W-:Y:S01]  /*3f290*/  SHF.L.U64.HI R0, R12, 0x1, R11 ;  /* 0x000000010c007819 */ /* 0x000fe2000001020b */
[----:B------:R-:W-:Y:S01]  /*3f2a0*/  IMAD.SHL.U32 R11, R14, 0x2, RZ ;  /* 0x000000020e0b7824 */ /* 0x000fe200078e00ff */
[----:B------:R-:W-:-:S02]  /*3f2b0*/  SHF.L.U64.HI R2, R9, 0x1, R4 ;  /* 0x0000000109027819 */ /* 0x000fc40000010204 */
[----:B------:R-:W-:Y:S02]  /*3f2c0*/  LOP3.LUT R19, R52, 0xfffffffe, R19, 0xf8, !PT ;  /* 0xfffffffe34137812 */ /* 0x000fe400078ef813 */
[----:B------:R-:W-:Y:S01]  /*3f2d0*/  SHF.L.U64.HI R40, R40, 0x1, R41 ;  /* 0x0000000128287819 */ /* 0x000fe20000010229 */
[----:B------:R-:W-:Y:S01]  /*3f2e0*/  IMAD.SHL.U32 R41, R10, 0x2, RZ ;  /* 0x000000020a297824 */ /* 0x000fe200078e00ff */
[----:B------:R-:W-:Y:S02]  /*3f2f0*/  SHF.L.U64.HI R3, R8, 0x1, R3 ;  /* 0x0000000108037819 */ /* 0x000fe40000010203 */
[C---:B------:R-:W-:Y:S02]  /*3f300*/  ISETP.GT.U32.AND P0, PT, R28.reuse, R33, PT ;  /* 0x000000211c00720c */ /* 0x040fe40003f04070 */
[----:B------:R-:W-:Y:S02]  /*3f310*/  ISETP.GT.U32.AND P2, PT, R28, -0x1, PT ;  /* 0xffffffff1c00780c */ /* 0x000fe40003f44070 */
[----:B------:R-:W-:-:S02]  /*3f320*/  LOP3.LUT R0, R0, 0x1, RZ, 0xc0, !PT ;  /* 0x0000000100007812 */ /* 0x000fc400078ec0ff */
[----:B------:R-:W-:Y:S02]  /*3f330*/  LOP3.LUT R2, R2, 0x1, RZ, 0xc0, !PT ;  /* 0x0000000102027812 */ /* 0x000fe400078ec0ff */
[----:B0-----:R-:W-:Y:S02]  /*3f340*/  ISETP.LE.U32.AND P1, PT, R19, R86, PT ;  /* 0x000000561300720c */ /* 0x001fe40003f23070 */
[----:B------:R-:W-:Y:S01]  /*3f350*/  LOP3.LUT R4, R3, 0x1, RZ, 0xc0, !PT ;  /* 0x0000000103047812 */ /* 0x000fe200078ec0ff */
[----:B------:R-:W-:Y:S01]  /*3f360*/  HFMA2 R3, -RZ, RZ, 0, 0 ;  /* 0x00000000ff037431 */ /* 0x000fe200000001ff */
[----:B------:R-:W-:Y:S02]  /*3f370*/  ISETP.GT.U32.OR.EX P3, PT, R29, RZ, P0, P2 ;  /* 0x000000ff1d00720c */ /* 0x000fe40000764520 */
[----:B------:R-:W-:Y:S02]  /*3f380*/  LOP3.LUT R11, R0, 0xfffffffe, R11, 0xf8, !PT ;  /* 0xfffffffe000b7812 */ /* 0x000fe400078ef80b */
[----:B------:R-:W-:-:S02]  /*3f390*/  LOP3.LUT R41, R2, 0xfffffffe, R41, 0xf8, !PT ;  /* 0xfffffffe02297812 */ /* 0x000fc400078ef829 */
[----:B------:R-:W-:Y:S02]  /*3f3a0*/  ISETP.NE.OR P2, PT, R28, R33, P1 ;  /* 0x000000211c00720c */ /* 0x000fe40000f45670 */
[----:B------:R-:W-:Y:S01]  /*3f3b0*/  SHF.L.U64.HI R0, R10, 0x1, R5 ;  /* 0x000000010a007819 */ /* 0x000fe20000010205 */
[----:B------:R-:W-:Y:S01]  /*3f3c0*/  IMAD.SHL.U32 R5, R12, 0x2, RZ ;  /* 0x000000020c057824 */ /* 0x000fe200078e00ff */
[----:B------:R-:W-:Y:S02]  /*3f3d0*/  SHF.L.U64.HI R2, R14, 0x1, R15 ;  /* 0x000000010e027819 */ /* 0x000fe4000001020f */
[----:B------:R-:W-:Y:S02]  /*3f3e0*/  LOP3.LUT R0, R0, 0x1, RZ, 0xc0, !PT ;  /* 0x0000000100007812 */ /* 0x000fe400078ec0ff */
[----:B------:R-:W-:Y:S02]  /*3f3f0*/  LOP3.LUT R2, R2, 0x1, RZ, 0xc0, !PT ;  /* 0x0000000102027812 */ /* 0x000fe400078ec0ff */
[----:B------:R-:W-:-:S02]  /*3f400*/  SHF.L.U64.HI R23, R84, 0x1, R23 ;  /* 0x0000000154177819 */ /* 0x000fc40000010217 */
[----:B------:R-:W-:Y:S01]  /*3f410*/  SHF.L.U64.HI R25, R46, 0x1, R25 ;  /* 0x000000012e197819 */ /* 0x000fe20000010219 */
[----:B------:R-:W-:Y:S01]  /*3f420*/  IMAD.WIDE.U32 R2, R13, 0x2, R2 ;  /* 0x000000020d027825 */ /* 0x000fe200078e0002 */
[----:B------:R-:W-:Y:S02]  /*3f430*/  SHF.L.U64.HI R30, R44, 0x1, R47 ;  /* 0x000000012c1e7819 */ /* 0x000fe4000001022f */
[----:B------:R-:W-:Y:S01]  /*3f440*/  LOP3.LUT R5, R0, 0xfffffffe, R5, 0xf8, !PT ;  /* 0xfffffffe00057812 */ /* 0x000fe200078ef805 */
[----:B------:R-:W-:Y:S01]  /*3f450*/  IMAD.MOV.U32 R0, RZ, RZ, R28 ;  /* 0x000000ffff007224 */ /* 0x000fe200078e001c */
[----:B------:R-:W-:Y:S01]  /*3f460*/  LOP3.LUT R28, R40, 0x1, RZ, 0xc0, !PT ;  /* 0x00000001281c7812 */ /* 0x000fe200078ec0ff */
[----:B------:R-:W-:Y:S01]  /*3f470*/  IMAD.SHL.U32 R47, R44, 0x2, RZ ;  /* 0x000000022c2f7824 */ /* 0x000fe200078e00ff */
[----:B------:R-:W-:Y:S02]  /*3f480*/  LOP3.LUT R46, R23, 0x1, RZ, 0xc0, !PT ;  /* 0x00000001172e7812 */ /* 0x000fe400078ec0ff */
[----:B------:R-:W-:-:S02]  /*3f490*/  LOP3.LUT R44, R25, 0x1, RZ, 0xc0, !PT ;  /* 0x00000001192c7812 */ /* 0x000fc400078ec0ff */
[----:B------:R-:W-:Y:S02]  /*3f4a0*/  LOP3.LUT R30, R30, 0x1, RZ, 0xc0, !PT ;  /* 0x000000011e1e7812 */ /* 0x000fe400078ec0ff */
[----:B------:R-:W-:Y:S02]  /*3f4b0*/  LOP3.LUT R17, R4, 0xfffffffe, R17, 0xf8, !PT ;  /* 0xfffffffe04117812 */ /* 0x000fe400078ef811 */
[----:B------:R-:W-:Y:S02]  /*3f4c0*/  ISETP.LE.U32.AND P1, PT, R11, R86, PT ;  /* 0x000000560b00720c */ /* 0x000fe40003f23070 */
[----:B------:R-:W-:Y:S02]  /*3f4d0*/  ISETP.GT.U32.AND P0, PT, R2, R33, PT ;  /* 0x000000210200720c */ /* 0x000fe40003f04070 */
        /* <DEDUP_REMOVED lines=30> */
.L_x_644:
[----:B------:R-:W-:Y:S05]  /*3f6c0*/  BSYNC.RECONVERGENT B5 ;  /* 0x0000000000057941 */ /* 0x000fea0003800200 */
.L_x_643:
[C---:B------:R-:W-:Y:S01]  /*3f6d0*/  SHF.L.U64.HI R50, R19.reuse, 0x1, R50 ;  /* 0x0000000113327819 */ /* 0x040fe20000010232 */
[----:B------:R-:W-:Y:S01]  /*3f6e0*/  IMAD.SHL.U32 R29, R19, 0x2, RZ ;  /* 0x00000002131d7824 */ /* 0x000fe200078e00ff */
[----:B------:R-:W-:Y:S01]  /*3f6f0*/  SHF.L.U64.HI R52, R31, 0x1, R52 ;  /* 0x000000011f347819 */ /* 0x000fe20000010234 */
[----:B------:R-:W-:Y:S01]  /*3f700*/  IMAD.MOV.U32 R51, RZ, RZ, RZ ;  /* 0x000000ffff337224 */ /* 0x000fe200078e00ff */
[----:B------:R-:W-:Y:S01]  /*3f710*/  ISETP.GT.U32.AND P2, PT, R2, -0x1, PT ;  /* 0xffffffff0200780c */ /* 0x000fe20003f44070 */
[----:B------:R-:W-:Y:S01]  /*3f720*/  IMAD.MOV.U32 R4, RZ, RZ, R2 ;  /* 0x000000ffff047224 */ /* 0x000fe200078e0002 */
[----:B------:R-:W-:Y:S01]  /*3f730*/  LOP3.LUT R50, R50, 0x1, RZ, 0xc0, !PT ;  /* 0x0000000132327812 */ /* 0x000fe200078ec0ff */
[----:B------:R-:W-:Y:S01]  /*3f740*/  IMAD.SHL.U32 R15, R53, 0x2, RZ ;  /* 0x00000002350f7824 */ /* 0x000fe200078e00ff */
[----:B------:R-:W-:Y:S01]  /*3f750*/  LOP3.LUT R52, R52, 0x1, RZ, 0xc0, !PT ;  /* 0x0000000134347812 */ /* 0x000fe200078ec0ff */
[----:B------:R-:W-:Y:S01]  /*3f760*/  BSSY.RECONVERGENT B5, `(.L_x_645) ;  /* 0x0000039000057945 */ /* 0x000fe20003800200 */
[----:B------:R-:W-:-:S02]  /*3f770*/  ISETP.GT.U32.OR.EX P0, PT, R3, RZ, P0, P2 ;  /* 0x000000ff0300720c */ /* 0x000fc40000704520 */
[-C--:B------:R-:W-:Y:S01]  /*3f780*/  ISETP.NE.OR P1, PT, R2, R33.reuse, P1 ;  /* 0x000000210200720c */ /* 0x080fe20000f25670 */
[----:B------:R-:W-:Y:S01]  /*3f790*/  IMAD.WIDE.U32 R2, R0, 0x2, R50 ;  /* 0x0000000200027825 */ /* 0x000fe200078e0032 */
[----:B------:R-:W-:Y:S02]  /*3f7a0*/  LOP3.LUT R29, R52, 0xfffffffe, R29, 0xf8, !PT ;  /* 0xfffffffe341d7812 */ /* 0x000fe400078ef81d */
[C---:B------:R-:W-:Y:S01]  /*3f7b0*/  SHF.L.U64.HI R23, R21.reuse, 0x1, R46 ;  /* 0x0000000115177819 */ /* 0x040fe2000001022e */
[----:B------:R-:W-:Y:S01]  /*3f7c0*/  IMAD.SHL.U32 R46, R21, 0x2, RZ ;  /* 0x00000002152e7824 */ /* 0x000fe200078e00ff */
[----:B------:R-:W-:Y:S01]  /*3f7d0*/  ISETP.LE.U32.AND P3, PT, R29, R86, PT ;  /* 0x000000561d00720c */ /* 0x000fe20003f63070 */
[----:B------:R-:W-:Y:S01]  /*3f7e0*/  IMAD.SHL.U32 R0, R6, 0x2, RZ ;  /* 0x0000000206007824 */ /* 0x000fe200078e00ff */
[C---:B------:R-:W-:Y:S02]  /*3f7f0*/  ISETP.GT.U32.AND P2, PT, R2.reuse, R33, PT ;  /* 0x000000210200720c */ /* 0x040fe40003f44070 */
[----:B------:R-:W-:-:S02]  /*3f800*/  ISETP.GT.U32.AND P4, PT, R2, -0x1, PT ;  /* 0xffffffff0200780c */ /* 0x000fc40003f84070 */
[----:B------:R-:W-:Y:S02]  /*3f810*/  ISETP.NE.OR P3, PT, R2, R33, P3 ;  /* 0x000000210200720c */ /* 0x000fe40001f65670 */
[----:B------:R-:W-:Y:S02]  /*3f820*/  ISETP.GT.U32.OR.EX P2, PT, R3, RZ, P2, P4 ;  /* 0x000000ff0300720c */ /* 0x000fe40001744540 */
[----:B------:R-:W-:Y:S01]  /*3f830*/  SHF.L.U64.HI R25, R53, 0x1, R28 ;  /* 0x0000000135197819 */ /* 0x000fe2000001021c */
[----:B------:R-:W-:Y:S01]  /*3f840*/  IMAD.MOV.U32 R28, RZ, RZ, R2 ;  /* 0x000000ffff1c7224 */ /* 0x000fe200078e0002 */
[C---:B------:R-:W-:Y:S01]  /*3f850*/  SHF.L.U64.HI R21, R49.reuse, 0x1, R44 ;  /* 0x0000000131157819 */ /* 0x040fe2000001022c */
[----:B------:R-:W-:Y:S01]  /*3f860*/  IMAD.SHL.U32 R44, R49, 0x2, RZ ;  /* 0x00000002312c7824 */ /* 0x000fe200078e00ff */
[C---:B------:R-:W-:Y:S01]  /*3f870*/  SHF.L.U64.HI R19, R47.reuse, 0x1, R30 ;  /* 0x000000012f137819 */ /* 0x040fe2000001021e */
[----:B------:R-:W-:Y:S01]  /*3f880*/  IMAD.SHL.U32 R30, R47, 0x2, RZ ;  /* 0x000000022f1e7824 */ /* 0x000fe200078e00ff */
[----:B------:R-:W-:Y:S01]  /*3f890*/  SHF.R.U32.HI R40, RZ, 0x1f, R48 ;  /* 0x0000001fff287819 */ /* 0x000fe20000011630 */
        /* <DEDUP_REMOVED lines=37> */
.L_x_646:
[----:B------:R-:W-:Y:S05]  /*3faf0*/  BSYNC.RECONVERGENT B5 ;  /* 0x0000000000057941 */ /* 0x000fea0003800200 */
.L_x_645:
        /* <DEDUP_REMOVED lines=27> */
.L_x_648:
[----:B------:R-:W-:Y:S05]  /*3fcb0*/  BSYNC.RECONVERGENT B5 ;  /* 0x0000000000057941 */ /* 0x000fea0003800200 */
.L_x_647:
        /* <DEDUP_REMOVED lines=49> */
.L_x_650:
[----:B------:R-:W-:Y:S05]  /*3ffd0*/  BSYNC.RECONVERGENT B5 ;  /* 0x0000000000057941 */ /* 0x000fea0003800200 */
.L_x_649:
        /* <DEDUP_REMOVED lines=106> */
[----:B------:R-:W-:Y:S02]  /*40680*/  IMAD.X R83, RZ, RZ, RZ, P0 ;  /* 0x000000ffff537224 */ /* 0x000fe400000e06ff */
[----:B------:R-:W-:Y:S01]  /*40690*/  IMAD.MOV.U32 R41, RZ, RZ, R12 ;  /* 0x000000ffff297224 */ /* 0x000fe200078e000c */
        /* <DEDUP_REMOVED lines=8> */
[----:B------:R-:W-:Y:S01]  /*40720*/  VIADD R84, R55, UR5 ;  /* 0x0000000537547c36 */ /* 0x000fe20008000000 */
[----:B------:R-:W-:Y:S01]  /*40730*/  MOV R33, R54 ;  /* 0x0000003600217202 */ /* 0x000fe20000000f00 */
[----:B------:R-:W-:-:S03]  /*40740*/  IMAD.MOV.U32 R82, RZ, RZ, R2 ;  /* 0x000000ffff527224 */ /* 0x000fc600078e0002 */
[----:B------:R-:W-:-:S05]  /*40750*/  IADD3 R3, PT, PT, R11, R84, R3 ;  /* 0x000000540b037210 */ /* 0x000fca0007ffe003 */
[----:B------:R-:W-:-:S07]  /*40760*/  IMAD R11, R0, R15, R3 ;  /* 0x0000000f000b7224 */ /* 0x000fce00078e0203 */
.L_x_655:
        /* <DEDUP_REMOVED lines=41> */
.L_x_653:
[----:B------:R-:W-:Y:S05]  /*40a00*/  BSYNC.RELIABLE B6 ;  /* 0x0000000000067941 */ /* 0x000fea0003800100 */
.L_x_652:
        /* <DEDUP_REMOVED lines=27> */
.L_x_654:
[----:B------:R-:W-:Y:S05]  /*40bc0*/  BSYNC.RECONVERGENT B5 ;  /* 0x0000000000057941 */ /* 0x000fea0003800200 */
.L_x_651:
        /* <DEDUP_REMOVED lines=9> */
[----:B------:R-:W-:Y:S01]  /*40c60*/  IMAD.SHL.U32 R10, R30, 0x2, RZ ;  /* 0x000000021e0a7824 */ /* 0x000fe200078e00ff */
[----:B------:R-:W-:Y:S01]  /*40c70*/  LOP3.LUT R2, R3, 0x1, RZ, 0xc0, !PT ;  /* 0x0000000103027812 */ /* 0x000fe200078ec0ff */
[----:B------:R-:W-:Y:S01]  /*40c80*/  IMAD.MOV.U32 R3, RZ, RZ, RZ ;  /* 0x000000ffff037224 */ /* 0x000fe200078e00ff */
[----:B------:R-:W-:Y:S01]  /*40c90*/  LOP3.LUT R5, R5, 0x1, RZ, 0xc0, !PT ;  /* 0x0000000105057812 */ /* 0x000fe200078ec0ff */
[----:B------:R-:W-:Y:S01]  /*40ca0*/  BSSY.RECONVERGENT B5, `(.L_x_656) ;  /* 0x0000030000057945 */ /* 0x000fe20003800200 */
[----:B------:R-:W-:Y:S01]  /*40cb0*/  SHF.L.U64.HI R13, R46, 0x1, R23 ;  /* 0x000000012e0d7819 */ /* 0x000fe20000010217 */
[----:B------:R-:W-:Y:S01]  /*40cc0*/  IMAD.WIDE.U32 R2, R28, 0x2, R2 ;  /* 0x000000021c027825 */ /* 0x000fe200078e0002 */
[----:B------:R-:W-:-:S02]  /*40cd0*/  LOP3.LUT R4, R5, 0xfffffffe, R4, 0xf8, !PT ;  /* 0xfffffffe05047812 */ /* 0x000fc400078ef804 */
[----:B------:R-:W-:Y:S01]  /*40ce0*/  SHF.L.U64.HI R25, R40, 0x1, R25 ;  /* 0x0000000128197819 */ /* 0x000fe20000010219 */
[----:B------:R-:W-:Y:S01]  /*40cf0*/  IMAD.SHL.U32 R5, R31, 0x2, RZ ;  /* 0x000000021f057824 */ /* 0x000fe200078e00ff */
[C---:B------:R-:W-:Y:S02]  /*40d00*/  ISETP.GT.U32.AND P0, PT, R2.reuse, R49, PT ;  /* 0x000000310200720c */ /* 0x040fe40003f04070 */
[----:B------:R-:W-:Y:S02]  /*40d10*/  ISETP.GT.U32.AND P2, PT, R2, -0x1, PT ;  /* 0xffffffff0200780c */ /* 0x000fe40003f44070 */
[----:B0-----:R-:W-:Y:S02]  /*40d20*/  ISETP.LE.U32.AND P1, PT, R4, R51, PT ;  /* 0x000000330400720c */ /* 0x001fe40003f23070 */
[----:B------:R-:W-:Y:S02]  /*40d30*/  ISETP.GT.U32.OR.EX P0, PT, R3, RZ, P0, P2 ;  /* 0x000000ff0300720c */ /* 0x000fe40000704520 */
[----:B------:R-:W-:-:S02]  /*40d40*/  ISETP.NE.OR P1, PT, R2, R49, P1 ;  /* 0x000000310200720c */ /* 0x000fc40000f25670 */
[----:B------:R-:W-:Y:S02]  /*40d50*/  SHF.L.U64.HI R21, R44, 0x1, R21 ;  /* 0x000000012c157819 */ /* 0x000fe40000010215 */
[----:B------:R-:W-:Y:S02]  /*40d60*/  SHF.L.U64.HI R54, R30, 0x1, R19 ;  /* 0x000000011e367819 */ /* 0x000fe40000010213 */
[----:B------:R-:W-:Y:S02]  /*40d70*/  LOP3.LUT R13, R13, 0x1, RZ, 0xc0, !PT ;  /* 0x000000010d0d7812 */ /* 0x000fe400078ec0ff */
[----:B------:R-:W-:Y:S02]  /*40d80*/  LOP3.LUT R19, R25, 0x1, RZ, 0xc0, !PT ;  /* 0x0000000119137812 */ /* 0x000fe400078ec0ff */
[----:B------:R-:W-:Y:S02]  /*40d90*/  LOP3.LUT R3, R21, 0x1, RZ, 0xc0, !PT ;  /* 0x0000000115037812 */ /* 0x000fe400078ec0ff */
[----:B------:R-:W-:-:S02]  /*40da0*/  LOP3.LUT R54, R54, 0x1, RZ, 0xc0, !PT ;  /* 0x0000000136367812 */ /* 0x000fc400078ec0ff */
[----:B------:R-:W-:Y:S01]  /*40db0*/  LOP3.LUT R12, R13, 0xfffffffe, R12, 0xf8, !PT ;  /* 0xfffffffe0d0c7812 */ /* 0x000fe200078ef80c */
[----:B------:R-:W-:Y:S01]  /*40dc0*/  IMAD.SHL.U32 R13, R48, 0x2, RZ ;  /* 0x00000002300d7824 */ /* 0x000fe200078e00ff */
        /* <DEDUP_REMOVED lines=29> */
.L_x_657:
[----:B------:R-:W-:Y:S05]  /*40fa0*/  BSYNC.RECONVERGENT B5 ;  /* 0x0000000000057941 */ /* 0x000fea0003800200 */
.L_x_656:
        /* <DEDUP_REMOVED lines=46> */
.L_x_659:
[----:B------:R-:W-:Y:S05]  /*41290*/  BSYNC.RECONVERGENT B5 ;  /* 0x0000000000057941 */ /* 0x000fea0003800200 */
.L_x_658:
        /* <DEDUP_REMOVED lines=45> */
.L_x_661:
[----:B------:R-:W-:Y:S05]  /*41570*/  BSYNC.RECONVERGENT B5 ;  /* 0x0000000000057941 */ /* 0x000fea0003800200 */
.L_x_660:
        /* <DEDUP_REMOVED lines=49> */
[----:B------:R-:W-:Y:S01]  /*41890*/  IMAD.WIDE.U32 R44, R15, R43, R30 ;  /* 0x0000002b0f2c7225 */ /* 0x000fe200078e001e */
[----:B------:R-:W-:-:S03]  /*418a0*/  MOV R30, R50 ;  /* 0x00000032001e7202 */ /* 0x000fc60000000f00 */
        /* <DEDUP_REMOVED lines=73> */
.L_x_666:
        /* <DEDUP_REMOVED lines=41> */
.L_x_664:
[----:B------:R-:W-:Y:S05]  /*41fd0*/  BSYNC.RELIABLE B6 ;  /* 0x0000000000067941 */ /* 0x000fea0003800100 */
.L_x_663:
        /* <DEDUP_REMOVED lines=27> */
.L_x_665:
[----:B------:R-:W-:Y:S05]  /*42190*/  BSYNC.RECONVERGENT B5 ;  /* 0x0000000000057941 */ /* 0x000fea0003800200 */
.L_x_662:
        /* <DEDUP_REMOVED lines=12> */
[----:B------:R-:W-:Y:S01]  /*42260*/  BSSY.RECONVERGENT B5, `(.L_x_667) ;  /* 0x0000034000057945 */ /* 0x000fe20003800200 */
[----:B------:R-:W-:Y:S01]  /*42270*/  LOP3.LUT R41, R41, 0x1, RZ, 0xc0, !PT ;  /* 0x0000000129297812 */ /* 0x000fe200078ec0ff */
[----:B------:R-:W-:Y:S01]  /*42280*/  IMAD.WIDE.U32 R42, R42, 0x2, R8 ;  /* 0x000000022a2a7825 */ /* 0x000fe200078e0008 */
[----:B------:R-:W-:-:S02]  /*42290*/  SHF.L.U64.HI R8, R24, 0x1, R18 ;  /* 0x0000000118087819 */ /* 0x000fc40000010212 */
[----:B------:R-:W-:Y:S01]  /*422a0*/  SHF.L.U64.HI R18, R35, 0x1, R20 ;  /* 0x0000000123127819 */ /* 0x000fe20000010214 */
[----:B------:R-:W-:Y:S01]  /*422b0*/  IMAD.SHL.U32 R24, R24, 0x2, RZ ;  /* 0x0000000218187824 */ /* 0x000fe200078e00ff */
[----:B------:R-:W-:Y:S01]  /*422c0*/  ISETP.GT.U32.AND P0, PT, R42, R0, PT ;  /* 0x000000002a00720c */ /* 0x000fe20003f04070 */
[----:B------:R-:W-:Y:S01]  /*422d0*/  IMAD.SHL.U32 R9, R36, 0x2, RZ ;  /* 0x0000000224097824 */ /* 0x000fe200078e00ff */
[----:B------:R-:W-:Y:S01]  /*422e0*/  ISETP.GT.U32.AND P2, PT, R42, -0x1, PT ;  /* 0xffffffff2a00780c */ /* 0x000fe20003f44070 */
[----:B------:R-:W-:Y:S01]  /*422f0*/  IMAD.SHL.U32 R35, R38, 0x2, RZ ;  /* 0x0000000226237824 */ /* 0x000fe200078e00ff */
[----:B------:R-:W-:Y:S01]  /*42300*/  SHF.L.U64.HI R16, R36, 0x1, R26 ;  /* 0x0000000124107819 */ /* 0x000fe2000001021a */
[----:B------:R-:W-:Y:S01]  /*42310*/  IMAD.MOV.U32 R5, RZ, RZ, R42 ;  /* 0x000000ffff057224 */ /* 0x000fe200078e002a */
[----:B0-----:R-:W-:Y:S02]  /*42320*/  ISETP.LE.U32.AND P1, PT, R29, R40, PT ;  /* 0x000000281d00720c */ /* 0x001fe40003f23070 */
[----:B------:R-:W-:-:S02]  /*42330*/  ISETP.GT.U32.OR.EX P0, PT, R43, RZ, P0, P2 ;  /* 0x000000ff2b00720c */ /* 0x000fc40000704520 */
[----:B------:R-:W-:Y:S02]  /*42340*/  ISETP.NE.OR P1, PT, R42, R0, P1 ;  /* 0x000000002a00720c */ /* 0x000fe40000f25670 */
[----:B------:R-:W-:Y:S02]  /*42350*/  SHF.L.U64.HI R20, R38, 0x1, R27 ;  /* 0x0000000126147819 */ /* 0x000fe4000001021b */
[----:B------:R-:W-:Y:S02]  /*42360*/  LOP3.LUT R41, R41, 0xfffffffe, R24, 0xf8, !PT ;  /* 0xfffffffe29297812 */ /* 0x000fe400078ef818 */
[----:B------:R-:W-:Y:S02]  /*42370*/  LOP3.LUT R24, R8, 0x1, RZ, 0xc0, !PT ;  /* 0x0000000108187812 */ /* 0x000fe400078ec0ff */
[----:B------:R-:W-:Y:S02]  /*42380*/  LOP3.LUT R18, R18, 0x1, RZ, 0xc0, !PT ;  /* 0x0000000112127812 */ /* 0x000fe400078ec0ff */
[----:B------:R-:W-:-:S02]  /*42390*/  LOP3.LUT R16, R16, 0x1, RZ, 0xc0, !PT ;  /* 0x0000000110107812 */ /* 0x000fc400078ec0ff */
[----:B------:R-:W-:Y:S02]  /*423a0*/  LOP3.LUT R20, R20, 0x1, RZ, 0xc0, !PT ;  /* 0x0000000114147812 */ /* 0x000fe400078ec0ff */
[----:B------:R-:W-:Y:S02]  /*423b0*/  SHF.L.U32 R22, R22, 0x1, RZ ;  /* 0x0000000116167819 */ /* 0x000fe400000006ff */
        /* <DEDUP_REMOVED lines=30> */
.L_x_668:
[----:B------:R-:W-:Y:S05]  /*425a0*/  BSYNC.RECONVERGENT B5 ;  /* 0x0000000000057941 */ /* 0x000fea0003800200 */
.L_x_667:
        /* <DEDUP_REMOVED lines=9> */
[----:B------:R-:W-:Y:S01]  /*42640*/  IMAD.MOV.U32 R8, RZ, RZ, R10 ;  /* 0x000000ffff087224 */ /* 0x000fe200078e000a */
[----:B------:R-:W-:Y:S01]  /*42650*/  LOP3.LUT R29, R12, 0xfffffffe, R29, 0xf8, !PT ;  /* 0xfffffffe0c1d7812 */ /* 0x000fe200078ef81d */
[----:B------:R-:W-:Y:S01]  /*42660*/  BSSY.RECONVERGENT B5, `(.L_x_669) ;  /* 0x0000033000057945 */ /* 0x000fe20003800200 */
[----:B------:R-:W-:Y:S01]  /*42670*/  SHF.L.U64.HI R18, R39, 0x1, R18 ;  /* 0x0000000127127819 */ /* 0x000fe20000010212 */
[----:B------:R-:W-:Y:S01]  /*42680*/  IMAD.WIDE.U32 R8, R5, 0x2, R8 ;  /* 0x0000000205087825 */ /* 0x000fe200078e0008 */
[----:B------:R-:W-:-:S02]  /*42690*/  ISETP.LE.U32.AND P1, PT, R29, R40, PT ;  /* 0x000000281d00720c */ /* 0x000fc40003f23070 */
[----:B------:R-:W-:Y:S01]  /*426a0*/  SHF.R.U32.HI R5, RZ, 0x1f, R22 ;  /* 0x0000001fff057819 */ /* 0x000fe20000011616 */
[----:B------:R-:W-:Y:S01]  /*426b0*/  IMAD.SHL.U32 R39, R39, 0x2, RZ ;  /* 0x0000000227277824 */ /* 0x000fe200078e00ff */
[-C--:B------:R-:W-:Y:S01]  /*426c0*/  ISETP.GT.U32.AND P0, PT, R8, R0.reuse, PT ;  /* 0x000000000800720c */ /* 0x080fe20003f04070 */
[----:B------:R-:W-:Y:S01]  /*426d0*/  IMAD.SHL.U32 R22, R22, 0x2, RZ ;  /* 0x0000000216167824 */ /* 0x000fe200078e00ff */
[C---:B------:R-:W-:Y:S02]  /*426e0*/  ISETP.GT.U32.AND P2, PT, R8.reuse, -0x1, PT ;  /* 0xffffffff0800780c */ /* 0x040fe40003f44070 */
[----:B------:R-:W-:Y:S02]  /*426f0*/  ISETP.NE.OR P1, PT, R8, R0, P1 ;  /* 0x000000000800720c */ /* 0x000fe40000f25670 */
[----:B------:R-:W-:Y:S02]  /*42700*/  ISETP.GT.U32.OR.EX P0, PT, R9, RZ, P0, P2 ;  /* 0x000000ff0900720c */ /* 0x000fe40000704520 */
[----:B------:R-:W-:Y:S01]  /*42710*/  LOP3.LUT R41, R5, 0xfffffffe, R14, 0xf8, !PT ;  /* 0xfffffffe05297812 */ /* 0x000fe200078ef80e */
[----:B------:R-:W-:Y:S01]  /*42720*/  IMAD.MOV.U32 R5, RZ, RZ, R8 ;  /* 0x000000ffff057224 */ /* 0x000fe200078e0008 */
[C---:B------:R-:W-:Y:S01]  /*42730*/  SHF.L.U64.HI R16, R37.reuse, 0x1, R16 ;  /* 0x0000000125107819 */ /* 0x040fe20000010210 */
[----:B------:R-:W-:Y:S01]  /*42740*/  IMAD.SHL.U32 R37, R37, 0x2, RZ ;  /* 0x0000000225257824 */ /* 0x000fe200078e00ff */
[C---:B------:R-:W-:Y:S01]  /*42750*/  SHF.L.U64.HI R14, R35.reuse, 0x1, R20 ;  /* 0x00000001230e7819 */ /* 0x040fe20000010214 */
        /* <DEDUP_REMOVED lines=35> */
.L_x_670:
[----:B------:R-:W-:Y:S05]  /*42990*/  BSYNC.RECONVERGENT B5 ;  /* 0x0000000000057941 */ /* 0x000fea0003800200 */
.L_x_669:
[----:B------:R-:W-:Y:S01]  /*429a0*/  IMAD.SHL.U32 R20, R41, 0x2, RZ ;  /* 0x0000000229147824 */ /* 0x000fe200078e00ff */
[----:B------:R-:W-:Y:S01]  /*429b0*/  SHF.L.U64.HI R8, R29, 0x1, R10 ;  /* 0x000000011d087819 */ /* 0x000fe2000001020a */
[----:B------:R-:W-:Y:S01]  /*429c0*/  BSSY.RECONVERGENT B5, `(.L_x_671) ;  /* 0x000003a000057945 */ /* 0x000fe20003800200 */
[----:B------:R-:W-:Y:S01]  /*429d0*/  SHF.R.U32.HI R9, RZ, 0x1f, R22 ;  /* 0x0000001fff097819 */ /* 0x000fe20000011616 */
[----:B------:R-:W-:Y:S01]  /*429e0*/  IMAD.SHL.U32 R22, R22, 0x2, RZ ;  /* 0x0000000216167824 */ /* 0x000fe200078e00ff */
[----:B------:R-:W-:Y:S01]  /*429f0*/  SHF.L.U64.HI R27, R31, 0x1, R12 ;  /* 0x000000011f1b7819 */ /* 0x000fe2000001020c */
[----:B------:R-:W-:Y:S01]  /*42a00*/  IMAD.SHL.U32 R12, R29, 0x2, RZ ;  /* 0x000000021d0c7824 */ /* 0x000fe200078e00ff */
[----:B------:R-:W-:Y:S02]  /*42a10*/  LOP3.LUT R8, R8, 0x1, RZ, 0xc0, !PT ;  /* 0x0000000108087812 */ /* 0x000fe400078ec0ff */
        /* <DEDUP_REMOVED lines=15> */
[C---:B------:R-:W-:Y:S01]  /*42b10*/  IMAD.SHL.U32 R16, R35.reuse, 0x2, RZ ;  /* 0x0000000223107824 */ /* 0x040fe200078e00ff */
        /* <DEDUP_REMOVED lines=36> */
.L_x_672:
[----:B------:R-:W-:Y:S05]  /*42d60*/  BSYNC.RECONVERGENT B5 ;  /* 0x0000000000057941 */ /* 0x000fea0003800200 */
.L_x_671:
        /* <DEDUP_REMOVED lines=47> */
.L_x_674:
[----:B------:R-:W-:Y:S05]  /*43060*/  BSYNC.RECONVERGENT B5 ;  /* 0x0000000000057941 */ /* 0x000fea0003800200 */
.L_x_673:
        /* <DEDUP_REMOVED lines=27> */
[----:B------:R-:W-:Y:S01]  /*43220*/  IMAD.MOV.U32 R6, RZ, RZ, R26 ;  /* 0x000000ffff067224 */ /* 0x000fe200078e001a */
[----:B------:R-:W-:-:S03]  /*43230*/  IADD3 R29, PT, PT, R27, UR5, RZ ;  /* 0x000000051b1d7c10 */ /* 0x000fc6000fffe0ff */
[----:B------:R-:W-:Y:S01]  /*43240*/  IMAD.WIDE.U32 R6, R98, R100, R6 ;  /* 0x0000006462067225 */ /* 0x000fe200078e0006 */
[----:B------:R-:W-:-:S03]  /*43250*/  IADD3 R28, P0, PT, R29, R8, RZ ;  /* 0x000000081d1c7210 */ /* 0x000fc60007f1e0ff */
[----:B------:R-:W-:Y:S02]  /*43260*/  VIADD R8, R9, UR7 ;  /* 0x0000000709087c36 */ /* 0x000fe40008000000 */
        /* <DEDUP_REMOVED lines=81> */
[----:B------:R-:W-:Y:S01]  /*43780*/  IMAD R109, R111, R102, R109 ;  /* 0x000000666f6d7224 */ /* 0x000fe200078e026d */
[----:B------:R-:W-:Y:S01]  /*43790*/  IADD3 R10, PT, PT, R9, UR4, RZ ;  /* 0x00000004090a7c10 */ /* 0x000fe2000fffe0ff */
[----:B------:R-:W-:-:S04]  /*437a0*/  IMAD.MOV.U32 R7, RZ, RZ, R8 ;  /* 0x000000ffff077224 */ /* 0x000fc800078e0008 */
[----:B------:R-:W-:-:S04]  /*437b0*/  IMAD.IADD R0, R109, 0x1, R10 ;  /* 0x000000016d007824 */ /* 0x000fc800078e020a */
[----:B------:R-:W-:-:S04]  /*437c0*/  IMAD R0, R113, R117, R0 ;  /* 0x0000007571007224 */ /* 0x000fc800078e0200 */
[----:B------:R-:W-:-:S07]  /*437d0*/  IMAD R5, R115, R100, R0 ;  /* 0x0000006473057224 */ /* 0x000fce00078e0200 */
.L_x_679:
        /* <DEDUP_REMOVED lines=41> */
.L_x_677:
[----:B------:R-:W-:Y:S05]  /*43a70*/  BSYNC.RELIABLE B6 ;  /* 0x0000000000067941 */ /* 0x000fea0003800100 */
.L_x_676:
        /* <DEDUP_REMOVED lines=27> */
.L_x_678:
[----:B------:R-:W-:Y:S05]  /*43c30*/  BSYNC.RECONVERGENT B5 ;  /* 0x0000000000057941 */ /* 0x000fea0003800200 */
.L_x_675:
[----:B------:R-:W-:Y:S01]  /*43c40*/  SHF.L.U64.HI R2, R7, 0x1, R10 ;  /* 0x0000000107027819 */ /* 0x000fe2000001020a */
[----:B------:R-:W-:Y:S01]  /*43c50*/  IMAD.SHL.U32 R147, R4, 0x2, RZ ;  /* 0x0000000204937824 */ /* 0x000fe200078e00ff */
[----:B------:R-:W-:Y:S01]  /*43c60*/  SHF.L.U64.HI R8, R6, 0x1, R3 ;  /* 0x0000000106087819 */ /* 0x000fe20000010203 */
[----:B------:R-:W-:Y:S01]  /*43c70*/  IMAD.MOV.U32 R3, RZ, RZ, RZ ;  /* 0x000000ffff037224 */ /* 0x000fe200078e00ff */
[----:B------:R-:W-:Y:S01]  /*43c80*/  LOP3.LUT R2, R2, 0x1, RZ, 0xc0, !PT ;  /* 0x0000000102027812 */ /* 0x000fe200078ec0ff */
[----:B------:R-:W-:Y:S01]  /*43c90*/  IMAD.SHL.U32 R149, R6, 0x2, RZ ;  /* 0x0000000206957824 */ /* 0x000fe200078e00ff */
[----:B------:R-:W-:Y:S01]  /*43ca0*/  SHF.L.U64.HI R0, R4, 0x1, R41 ;  /* 0x0000000104007819 */ /* 0x000fe20000010229 */
[----:B------:R-:W-:Y:S01]  /*43cb0*/  IMAD.SHL.U32 R155, R28, 0x2, RZ ;  /* 0x000000021c9b7824 */ /* 0x000fe200078e00ff */
[----:B------:R-:W-:Y:S01]  /*43cc0*/  SHF.R.U64 R4, R145, 0x1f, R12 ;  /* 0x0000001f91047819 */ /* 0x000fe2000000120c */
[----:B------:R-:W-:Y:S01]  /*43cd0*/  IMAD.WIDE.U32 R2, R5, 0x2, R2 ;  /* 0x0000000205027825 */ /* 0x000fe200078e0002 */
[----:B------:R-:W-:Y:S01]  /*43ce0*/  LOP3.LUT R0, R0, 0x1, RZ, 0xc0, !PT ;  /* 0x0000000100007812 */ /* 0x000fe200078ec0ff */
[----:B------:R-:W-:Y:S01]  /*43cf0*/  BSSY.RECONVERGENT B5, `(.L_x_680) ;  /* 0x000003a000057945 */ /* 0x000fe20003800200 */
[----:B------:R-:W-:Y:S01]  /*43d00*/  LOP3.LUT R4, R4, 0x1, RZ, 0xc0, !PT ;  /* 0x0000000104047812 */ /* 0x000fe200078ec0ff */
[----:B------:R-:W-:Y:S01]  /*43d10*/  IMAD.SHL.U32 R151, R34, 0x2, RZ ;  /* 0x0000000222977824 */ /* 0x000fe200078e00ff */
[----:B------:R-:W-:Y:S01]  /*43d20*/  ISETP.GT.U32.AND P0, PT, R2, R9, PT ;  /* 0x000000090200720c */ /* 0x000fe20003f04070 */
[----:B------:R-:W-:Y:S01]  /*43d30*/  IMAD.SHL.U32 R153, R38, 0x2, RZ ;  /* 0x0000000226997824 */ /* 0x000fe200078e00ff */
[----:B------:R-:W-:Y:S01]  /*43d40*/  ISETP.GT.U32.AND P1, PT, R2, -0x1, PT ;  /* 0xffffffff0200780c */ /* 0x000fe20003f24070 */
[----:B------:R-:W-:Y:S01]  /*43d50*/  BSSY.RELIABLE B6, `(.L_x_681) ;  /* 0x0000019000067945 */ /* 0x000fe20003800100 */
[----:B------:R-:W-:Y:S01]  /*43d60*/  LOP3.LUT R147, R4, 0xfffffffe, R147, 0xf8, !PT ;  /* 0xfffffffe04937812 */ /* 0x000fe200078ef893 */
[----:B------:R-:W-:Y:S01]  /*43d70*/  IMAD.MOV.U32 R22, RZ, RZ, R2 ;  /* 0x000000ffff167224 */ /* 0x000fe200078e0002 */
[----:B------:R-:W-:Y:S01]  /*43d80*/  ISETP.GT.U32.OR.EX P0, PT, R3, RZ, P0, P1 ;  /* 0x000000ff0300720c */ /* 0x000fe20000704510 */
[----:B------:R-:W-:Y:S01]  /*43d90*/  IMAD.SHL.U32 R145, R145, 0x2, RZ ;  /* 0x0000000291917824 */ /* 0x000fe200078e00ff */
[----:B------:R-:W-:-:S02]  /*43da0*/  SHF.L.U64.HI R4, R38, 0x1, R31 ;  /* 0x0000000126047819 */ /* 0x000fc4000001021f */
[----:B------:R-:W-:Y:S02]  /*43db0*/  SHF.L.U64.HI R6, R34, 0x1, R35 ;  /* 0x0000000122067819 */ /* 0x000fe40000010223 */
[----:B------:R-:W-:Y:S02]  /*43dc0*/  SHF.L.U64.HI R5, R28, 0x1, R27 ;  /* 0x000000011c057819 */ /* 0x000fe4000001021b */
[----:B------:R-:W-:Y:S01]  /*43dd0*/  LOP3.LUT R149, R0, 0xfffffffe, R149, 0xf8, !PT ;  /* 0xfffffffe00957812 */ /* 0x000fe200078ef895 */
[----:B------:R-:W-:Y:S01]  /*43de0*/  IMAD.SHL.U32 R0, R7, 0x2, RZ ;  /* 0x0000000207007824 */ /* 0x000fe200078e00ff */
[----:B------:R-:W-:Y:S02]  /*43df0*/  LOP3.LUT R4, R4, 0x1, RZ, 0xc0, !PT ;  /* 0x0000000104047812 */ /* 0x000fe400078ec0ff */
[----:B------:R-:W-:Y:S02]  /*43e00*/  LOP3.LUT R8, R8, 0x1, RZ, 0xc0, !PT ;  /* 0x0000000108087812 */ /* 0x000fe400078ec0ff */
[----:B------:R-:W-:-:S02]  /*43e10*/  LOP3.LUT R6, R6, 0x1, RZ, 0xc0, !PT ;  /* 0x0000000106067812 */ /* 0x000fc400078ec0ff */
[----:B------:R-:W-:Y:S02]  /*43e20*/  LOP3.LUT R5, R5, 0x1, RZ, 0xc0, !PT ;  /* 0x0000000105057812 */ /* 0x000fe400078ec0ff */
[----:B------:R-:W-:Y:S02]  /*43e30*/  LOP3.LUT R155, R4, 0xfffffffe, R155, 0xf8, !PT ;  /* 0xfffffffe049b7812 */ /* 0x000fe400078ef89b */
[----:B------:R-:W-:Y:S02]  /*43e40*/  LOP3.LUT R151, R8, 0xfffffffe, R151, 0xf8, !PT ;  /* 0xfffffffe08977812 */ /* 0x000fe400078ef897 */
[----:B------:R-:W-:Y:S02]  /*43e50*/  LOP3.LUT R153, R6, 0xfffffffe, R153, 0xf8, !PT ;  /* 0xfffffffe06997812 */ /* 0x000fe400078ef899 */
        /* <DEDUP_REMOVED lines=8> */
.L_x_682:
[----:B------:R-:W-:Y:S05]  /*43ee0*/  BSYNC.RELIABLE B6 ;  /* 0x0000000000067941 */ /* 0x000fea0003800100 */
.L_x_681:
        /* <DEDUP_REMOVED lines=26> */
.L_x_683:
[----:B------:R-:W-:Y:S05]  /*44090*/  BSYNC.RECONVERGENT B5 ;  /* 0x0000000000057941 */ /* 0x000fea0003800200 */
.L_x_680:
[----:B------:R-:W-:Y:S05]  /*440a0*/  BRA `(.L_x_580) ;  /* 0x00000068005c7947 */ /* 0x000fea0003800000 */
.L_x_622:
[----:B------:R-:W-:Y:S05]  /*440b0*/  BSYNC.RELIABLE B4 ;  /* 0x0000000000047941 */ /* 0x000fea0003800100 */
.L_x_621:
        /* <DEDUP_REMOVED lines=72> */
.L_x_685:
[----:B------:R-:W-:Y:S05]  /*44540*/  BSYNC.RECONVERGENT B4 ;  /* 0x0000000000047941 */ /* 0x000fea0003800200 */
.L_x_684:
        /* <DEDUP_REMOVED lines=21> */
.L_x_687:
[----:B------:R-:W-:Y:S05]  /*446a0*/  BSYNC.RECONVERGENT B4 ;  /* 0x0000000000047941 */ /* 0x000fea0003800200 */
.L_x_686:
        /* <DEDUP_REMOVED lines=76> */
[----:B------:R-:W-:Y:S01]  /*44b70*/  IMAD.WIDE.U32 R92, R134, R17, R94 ;  /* 0x00000011865c7225 */ /* 0x000fe200078e005e */
[----:B------:R-:W-:-:S03]  /*44b80*/  MOV R27, R96 ;  /* 0x00000060001b7202 */ /* 0x000fc60000000f00 */
        /* <DEDUP_REMOVED lines=45> */
.L_x_692:
        /* <DEDUP_REMOVED lines=41> */
.L_x_690:
[----:B------:R-:W-:Y:S05]  /*450f0*/  BSYNC.RELIABLE B5 ;  /* 0x0000000000057941 */ /* 0x000fea0003800100 */
.L_x_689:
        /* <DEDUP_REMOVED lines=27> */
.L_x_691:
[----:B------:R-:W-:Y:S05]  /*452b0*/  BSYNC.RECONVERGENT B4 ;  /* 0x0000000000047941 */ /* 0x000fea0003800200 */
.L_x_688:
        /* <DEDUP_REMOVED lines=68> */
[----:B------:R-:W-:Y:S01]  /*45700*/  IMAD.X R55, RZ, RZ, RZ, P0 ;  /* 0x000000ffff377224 */ /* 0x000fe200000e06ff */
[----:B------:R-:W-:Y:S01]  /*45710*/  MOV R96, R92 ;  /* 0x0000005c00607202 */ /* 0x000fe20000000f00 */
        /* <DEDUP_REMOVED lines=9> */
[----:B------:R-:W-:Y:S02]  /*457b0*/  IMAD.X R81, RZ, RZ, RZ, P0 ;  /* 0x000000ffff517224 */ /* 0x000fe400000e06ff */
[----:B------:R-:W-:-:S04]  /*457c0*/  IMAD.WIDE.U32 R92, R134, R25, R94 ;  /* 0x00000019865c7225 */ /* 0x000fc800078e005e */
        /* <DEDUP_REMOVED lines=42> */
.L_x_697:
        /* <DEDUP_REMOVED lines=41> */
.L_x_695:
[----:B------:R-:W-:Y:S05]  /*45d00*/  BSYNC.RELIABLE B5 ;  /* 0x0000000000057941 */ /* 0x000fea0003800100 */
.L_x_694:
        /* <DEDUP_REMOVED lines=27> */
.L_x_696:
[----:B------:R-:W-:Y:S05]  /*45ec0*/  BSYNC.RECONVERGENT B4 ;  /* 0x0000000000047941 */ /* 0x000fea0003800200 */
.L_x_693:
        /* <DEDUP_REMOVED lines=121> */
.L_x_702:
        /* <DEDUP_REMOVED lines=41> */
.L_x_700:
[----:B------:R-:W-:Y:S05]  /*468f0*/  BSYNC.RELIABLE B5 ;  /* 0x0000000000057941 */ /* 0x000fea0003800100 */
.L_x_699:
        /* <DEDUP_REMOVED lines=27> */
.L_x_701:
[----:B------:R-:W-:Y:S05]  /*46ab0*/  BSYNC.RECONVERGENT B4 ;  /* 0x0000000000047941 */ /* 0x000fea0003800200 */
.L_x_698:
[----:B------:R-:W0:Y:S01]  /*46ac0*/  LDC R44, c[0x3][0x6098] ;  /* 0x00d82600ff2c7b82 */ /* 0x000e220000000800 */
[----:B------:R-:W-:Y:S01]  /*46ad0*/  SHF.L.U64.HI R30, R0, 0x1, R30 ;  /* 0x00000001001e7819 */ /* 0x000fe2000001021e */
[----:B------:R-:W-:Y:S01]  /*46ae0*/  IMAD.MOV.U32 R31, RZ, RZ, RZ ;  /* 0x000000ffff1f7224 */ /* 0x000fe200078e00ff */
[C---:B------:R-:W-:Y:S01]  /*46af0*/  SHF.L.U64.HI R4, R33.reuse, 0x1, R4 ;  /* 0x0000000121047819 */ /* 0x040fe20000010204 */
[C---:B------:R-:W-:Y:S01]  /*46b00*/  IMAD.SHL.U32 R25, R50.reuse, 0x2, RZ ;  /* 0x0000000232197824 */ /* 0x040fe200078e00ff */
[----:B------:R-:W-:Y:S01]  /*46b10*/  SHF.L.U64.HI R14, R50, 0x1, R17 ;  /* 0x00000001320e7819 */ /* 0x000fe20000010211 */
[----:B------:R-:W-:Y:S01]  /*46b20*/  IMAD.SHL.U32 R17, R0, 0x2, RZ ;  /* 0x0000000200117824 */ /* 0x000fe200078e00ff */
[----:B------:R-:W-:Y:S01]  /*46b30*/  LOP3.LUT R30, R30, 0x1, RZ, 0xc0, !PT ;  /* 0x000000011e1e7812 */ /* 0x000fe200078ec0ff */
[----:B------:R-:W-:Y:S01]  /*46b40*/  IMAD.SHL.U32 R19, R36, 0x2, RZ ;  /* 0x0000000224137824 */ /* 0x000fe200078e00ff */
[----:B------:R-:W-:Y:S01]  /*46b50*/  LOP3.LUT R4, R4, 0x1, RZ, 0xc0, !PT ;  /* 0x0000000104047812 */ /* 0x000fe200078ec0ff */
[----:B------:R-:W-:Y:S01]  /*46b60*/  IMAD.SHL.U32 R21, R54, 0x2, RZ ;  /* 0x0000000236157824 */ /* 0x000fe200078e00ff */
[----:B------:R-:W-:Y:S01]  /*46b70*/  SHF.R.U64 R38, R40, 0x1f, R11 ;  /* 0x0000001f28267819 */ /* 0x000fe2000000120b */
[----:B------:R-:W-:Y:S01]  /*46b80*/  IMAD.WIDE.U32 R30, R2, 0x2, R30 ;  /* 0x00000002021e7825 */ /* 0x000fe200078e001e */
[----:B------:R-:W-:Y:S01]  /*46b90*/  LOP3.LUT R17, R4, 0xfffffffe, R17, 0xf8, !PT ;  /* 0xfffffffe04117812 */ /* 0x000fe200078ef811 */
[----:B------:R-:W-:Y:S01]  /*46ba0*/  BSSY.RECONVERGENT B4, `(.L_x_703) ;  /* 0x0000035000047945 */ /* 0x000fe20003800200 */
[----:B------:R-:W-:Y:S01]  /*46bb0*/  LOP3.LUT R38, R38, 0x1, RZ, 0xc0, !PT ;  /* 0x0000000126267812 */ /* 0x000fe200078ec0ff */
[----:B------:R-:W-:Y:S01]  /*46bc0*/  IMAD.SHL.U32 R4, R33, 0x2, RZ ;  /* 0x0000000221047824 */ /* 0x000fe200078e00ff */
[----:B------:R-:W-:Y:S01]  /*46bd0*/  ISETP.GT.U32.AND P0, PT, R30, R27, PT ;  /* 0x0000001b1e00720c */ /* 0x000fe20003f04070 */
[----:B------:R-:W-:Y:S01]  /*46be0*/  IMAD.SHL.U32 R13, R40, 0x2, RZ ;  /* 0x00000002280d7824 */ /* 0x000fe200078e00ff */
[----:B------:R-:W-:-:S02]  /*46bf0*/  ISETP.GT.U32.AND P2, PT, R30, -0x1, PT ;  /* 0xffffffff1e00780c */ /* 0x000fc40003f44070 */
[----:B------:R-:W-:Y:S02]  /*46c00*/  LOP3.LUT R25, R38, 0xfffffffe, R25, 0xf8, !PT ;  /* 0xfffffffe26197812 */ /* 0x000fe400078ef819 */
[----:B------:R-:W-:Y:S01]  /*46c10*/  ISETP.GT.U32.OR.EX P0, PT, R31, RZ, P0, P2 ;  /* 0x000000ff1f00720c */ /* 0x000fe20000704520 */
[----:B------:R-:W-:Y:S01]  /*46c20*/  IMAD.MOV.U32 R31, RZ, RZ, RZ ;  /* 0x000000ffff1f7224 */ /* 0x000fe200078e00ff */
[----:B0-----:R-:W-:Y:S02]  /*46c30*/  ISETP.LE.U32.AND P1, PT, R17, R44, PT ;  /* 0x0000002c1100720c */ /* 0x001fe40003f23070 */
[----:B------:R-:W-:Y:S02]  /*46c40*/  SHF.L.U64.HI R38, R54, 0x1, R51 ;  /* 0x0000000136267819 */ /* 0x000fe40000010233 */
[----:B------:R-:W-:Y:S02]  /*46c50*/  ISETP.NE.OR P1, PT, R30, R27, P1 ;  /* 0x0000001b1e00720c */ /* 0x000fe40000f25670 */
[----:B------:R-:W-:-:S02]  /*46c60*/  SHF.L.U32 R23, R52, 0x1, RZ ;  /* 0x0000000134177819 */ /* 0x000fc400000006ff */
[----:B------:R-:W-:Y:S02]  /*46c70*/  LOP3.LUT R14, R14, 0x1, RZ, 0xc0, !PT ;  /* 0x000000010e0e7812 */ /* 0x000fe400078ec0ff */
[----:B------:R-:W-:Y:S02]  /*46c80*/  LOP3.LUT R38, R38, 0x1, RZ, 0xc0, !PT ;  /* 0x0000000126267812 */ /* 0x000fe400078ec0ff */
[----:B------:R-:W-:Y:S01]  /*46c90*/  LOP3.LUT R23, R14, 0xfffffffe, R23, 0xf8, !PT ;  /* 0xfffffffe0e177812 */ /* 0x000fe200078ef817 */
[----:B------:R-:W-:Y:S01]  /*46ca0*/  IMAD.WIDE.U32 R14, R5, R5, RZ ;  /* 0x00000005050e7225 */ /* 0x000fe200078e00ff */
[----:B------:R-:W-:Y:S02]  /*46cb0*/  SHF.L.U64.HI R42, R52, 0x1, R53 ;  /* 0x00000001342a7819 */ /* 0x000fe40000010235 */
[----:B------:R-:W-:Y:S02]  /*46cc0*/  SHF.L.U64.HI R11, R36, 0x1, R49 ;  /* 0x00000001240b7819 */ /* 0x000fe40000010231 */
[----:B------:R-:W-:Y:S01]  /*46cd0*/  LOP3.LUT R19, R38, 0xfffffffe, R19, 0xf8, !PT ;  /* 0xfffffffe26137812 */ /* 0x000fe200078ef813 */
[----:B------:R-:W-:Y:S01]  /*46ce0*/  IMAD.MOV.U32 R38, RZ, RZ, R30 ;  /* 0x000000ffff267224 */ /* 0x000fe200078e001e */
[----:B------:R-:W-:Y:S01]  /*46cf0*/  LOP3.LUT R42, R42, 0x1, RZ, 0xc0, !PT ;  /* 0x000000012a2a7812 */ /* 0x000fe200078ec0ff */
[----:B------:R-:W-:Y:S01]  /*46d00*/  IMAD.MOV.U32 R30, RZ, RZ, R15 ;  /* 0x000000ffff1e7224 */ /* 0x000fe200078e000f */
[----:B------:R-:W-:-:S02]  /*46d10*/  LOP3.LUT R11, R11, 0x1, RZ, 0xc0, !PT ;  /* 0x000000010b0b7812 */ /* 0x000fc400078ec0ff */
        /* <DEDUP_REMOVED lines=29> */
.L_x_704:
[----:B------:R-:W-:Y:S05]  /*46ef0*/  BSYNC.RECONVERGENT B4 ;  /* 0x0000000000047941 */ /* 0x000fea0003800200 */
.L_x_703:
        /* <DEDUP_REMOVED lines=62> */
[----:B------:R-:W-:Y:S01]  /*472e0*/  IMAD.WIDE.U32 R92, R9, R28, R92 ;  /* 0x0000001c095c7225 */ /* 0x000fe200078e005c */
[----:B------:R-:W-:-:S03]  /*472f0*/  IADD3 R133, PT, PT, R125, UR4, RZ ;  /* 0x000000047d857c10 */ /* 0x000fc6000fffe0ff */
[----:B------:R-:W-:Y:S01]  /*47300*/  IMAD.X R97, RZ, RZ, RZ, P0 ;  /* 0x000000ffff617224 */ /* 0x000fe200000e06ff */
[----:B------:R-:W-:Y:S01]  /*47310*/  IADD3 R132, P1, PT, R133, R92, RZ ;  /* 0x0000005c85847210 */ /* 0x000fe20007f3e0ff */
[----:B------:R-:W-:Y:S02]  /*47320*/  VIADD R99, R93, UR4 ;  /* 0x000000045d637c36 */ /* 0x000fe40008000000 */
[----:B------:R-:W-:-:S04]  /*47330*/  IMAD.WIDE.U32 R96, R24, R34, R96 ;  /* 0x0000002218607225 */ /* 0x000fc800078e0060 */
[----:B------:R-:W-:Y:S01]  /*47340*/  IMAD.MOV.U32 R92, RZ, RZ, R124 ;  /* 0x000000ffff5c7224 */ /* 0x000fe200078e007c */
[----:B------:R-:W-:Y:S01]  /*47350*/  IADD3 R98, P0, PT, R99, R96, RZ ;  /* 0x0000006063627210 */ /* 0x000fe20007f1e0ff */
[----:B------:R-:W-:Y:S02]  /*47360*/  IMAD.MOV.U32 R93, RZ, RZ, RZ ;  /* 0x000000ffff5d7224 */ /* 0x000fe400078e00ff */
        /* <DEDUP_REMOVED lines=43> */
.L_x_709:
        /* <DEDUP_REMOVED lines=41> */
.L_x_707:
[----:B------:R-:W-:Y:S05]  /*478b0*/  BSYNC.RELIABLE B5 ;  /* 0x0000000000057941 */ /* 0x000fea0003800100 */
.L_x_706:
        /* <DEDUP_REMOVED lines=27> */
.L_x_708:
[----:B------:R-:W-:Y:S05]  /*47a70*/  BSYNC.RECONVERGENT B4 ;  /* 0x0000000000047941 */ /* 0x000fea0003800200 */
.L_x_705:
        /* <DEDUP_REMOVED lines=47> */
.L_x_711:
[----:B------:R-:W-:Y:S05]  /*47d70*/  BSYNC.RECONVERGENT B4 ;  /* 0x0000000000047941 */ /* 0x000fea0003800200 */
.L_x_710:
        /* <DEDUP_REMOVED lines=46> */
.L_x_713:
[----:B------:R-:W-:Y:S05]  /*48060*/  BSYNC.RECONVERGENT B4 ;  /* 0x0000000000047941 */ /* 0x000fea0003800200 */
.L_x_712:
        /* <DEDUP_REMOVED lines=46> */
.L_x_715:
[----:B------:R-:W-:Y:S05]  /*48350*/  BSYNC.RECONVERGENT B4 ;  /* 0x0000000000047941 */ /* 0x000fea0003800200 */
.L_x_714:
        /* <DEDUP_REMOVED lines=21> */
[----:B------:R-:W-:Y:S01]  /*484b0*/  IMAD.MOV.U32 R125, RZ, RZ, R14 ;  /* 0x000000ffff7d7224 */ /* 0x000fe200078e000e */
[----:B------:R-:W-:Y:S01]  /*484c0*/  IADD3 R48, PT, PT, R49, UR5, RZ ;  /* 0x0000000531307c10 */ /* 0x000fe2000fffe0ff */
        /* <DEDUP_REMOVED lines=99> */
.L_x_720:
        /* <DEDUP_REMOVED lines=41> */
.L_x_718:
[----:B------:R-:W-:Y:S05]  /*48d90*/  BSYNC.RELIABLE B5 ;  /* 0x0000000000057941 */ /* 0x000fea0003800100 */
.L_x_717:
        /* <DEDUP_REMOVED lines=27> */
.L_x_719:
[----:B------:R-:W-:Y:S05]  /*48f50*/  BSYNC.RECONVERGENT B4 ;  /* 0x0000000000047941 */ /* 0x000fea0003800200 */
.L_x_716:
        /* <DEDUP_REMOVED lines=117> */
.L_x_725:
        /* <DEDUP_REMOVED lines=41> */
.L_x_723:
[----:B------:R-:W-:Y:S05]  /*49940*/  BSYNC.RELIABLE B5 ;  /* 0x0000000000057941 */ /* 0x000fea0003800100 */
.L_x_722:
        /* <DEDUP_REMOVED lines=27> */
.L_x_724:
[----:B------:R-:W-:Y:S05]  /*49b00*/  BSYNC.RECONVERGENT B4 ;  /* 0x0000000000047941 */ /* 0x000fea0003800200 */
.L_x_721:
        /* <DEDUP_REMOVED lines=48> */
.L_x_727:
[----:B------:R-:W-:Y:S05]  /*49e10*/  BSYNC.RECONVERGENT B4 ;  /* 0x0000000000047941 */ /* 0x000fea0003800200 */
.L_x_726:
        /* <DEDUP_REMOVED lines=121> */
.L_x_731:
        /* <DEDUP_REMOVED lines=42> */
.L_x_729:
[----:B------:R-:W-:Y:S05]  /*4a850*/  BSYNC.RELIABLE B5 ;  /* 0x0000000000057941 */ /* 0x000fea0003800100 */
.L_x_728:
[----:B------:R-:W0:Y:S01]  /*4a860*/  LDCU.128 UR4, c[0x3][0x6080] ;  /* 0x00cc1000ff0477ac */ /* 0x000e220008000c00 */
[----:B------:R-:W-:Y:S02]  /*4a870*/  MOV R3, 0xffffffff ;  /* 0xffffffff00037802 */ /* 0x000fe40000000f00 */
        /* <DEDUP_REMOVED lines=25> */
.L_x_730:
[----:B------:R-:W-:Y:S05]  /*4aa10*/  BSYNC.RECONVERGENT B4 ;  /* 0x0000000000047941 */ /* 0x000fea0003800200 */
.L_x_580:
[----:B------:R-:W-:Y:S05]  /*4aa20*/  BSYNC.RECONVERGENT B3 ;  /* 0x0000000000037941 */ /* 0x000fea0003800200 */
.L_x_579:
[----:B------:R-:W-:Y:S01]  /*4aa30*/  IADD3 R130, P0, PT, R91, R130, RZ ;  /* 0x000000825b827210 */ /* 0x000fe20007f1e0ff */
[----:B------:R-:W-:Y:S02]  /*4aa40*/  IMAD.MOV.U32 R123, RZ, RZ, R22 ;  /* 0x000000ffff7b7224 */ /* 0x000fe400078e0016 */
[----:B------:R-:W-:Y:S02]  /*4aa50*/  IMAD.MOV.U32 R106, RZ, RZ, R157 ;  /* 0x000000ffff6a7224 */ /* 0x000fe400078e009d */
[----:B------:R-:W-:Y:S02]  /*4aa60*/  IMAD.X R131, R90, 0x1, R131, P0 ;  /* 0x000000015a837824 */ /* 0x000fe400000e0683 */
        /* <DEDUP_REMOVED lines=21> */
[----:B------:R-:W-:-:S07]  /*4abc0*/  IMAD.MOV.U32 R92, RZ, RZ, R13 ;  /* 0x000000ffff5c7224 */ /* 0x000fce00078e000d */
.L_x_359:
[----:B------:R-:W-:Y:S05]  /*4abd0*/  BSYNC.RECONVERGENT B1 ;  /* 0x0000000000017941 */ /* 0x000fea0003800200 */
.L_x_358:
[----:B------:R-:W-:Y:S01]  /*4abe0*/  ISETP.GE.U32.AND P0, PT, R110, 0x1c, PT ;  /* 0x0000001c6e00780c */ /* 0x000fe20003f06070 */
[----:B------:R-:W-:Y:S02]  /*4abf0*/  IMAD R5, R108, 0x3, RZ ;  /* 0x000000036c057824 */ /* 0x000fe400078e02ff */
[----:B------:R-:W-:Y:S01]  /*4ac00*/  IMAD.WIDE.U32 R2, R110, 0x3, RZ ;  /* 0x000000036e027825 */ /* 0x000fe200078e00ff */
[----:B------:R-:W-:-:S03]  /*4ac10*/  ISETP.GE.U32.AND.EX P0, PT, R108, RZ, PT, P0 ;  /* 0x000000ff6c00720c */ /* 0x000fc60003f06100 */
[----:B------:R-:W-:Y:S02]  /*4ac20*/  IMAD.IADD R108, R3, 0x1, R5 ;  /* 0x00000001036c7824 */ /* 0x000fe400078e0205 */
[----:B------:R-:W-:-:S08]  /*4ac30*/  IMAD.MOV.U32 R110, RZ, RZ, R2 ;  /* 0x000000ffff6e7224 */ /* 0x000fd000078e0002 */
[----:B------:R-:W-:Y:S05]  /*4ac40*/  @!P0 BRA `(.L_x_732) ;  /* 0xfffffcb400848947 */ /* 0x000fea000383ffff */
.L_x_348:
[----:B------:R-:W-:Y:S05]  /*4ac50*/  BSYNC.RECONVERGENT B2 ;  /* 0x0000000000027941 */ /* 0x000fea0003800200 */
.L_x_345:
[----:B------:R-:W0:Y:S01]  /*4ac60*/  LDCU UR4, c[0x0][0x3b0] ;  /* 0x00007600ff0477ac */ /* 0x000e220008000800 */
[----:B------:R-:W1:Y:S01]  /*4ac70*/  POPC R0, R13 ;  /* 0x0000000d00007309 */ /* 0x000e620000000000 */
[----:B0-----:R-:W-:-:S06]  /*4ac80*/  UIADD3 UR4, UPT, UPT, -UR4, 0x20, URZ ;  /* 0x0000002004047890 */ /* 0x001fcc000fffe1ff */
[----:B-1----:R-:W-:-:S13]  /*4ac90*/  ISETP.GT.U32.AND P0, PT, R0, UR4, PT ;  /* 0x0000000400007c0c */ /* 0x002fda000bf04070 */
[----:B------:R-:W-:Y:S05]  /*4aca0*/  @!P0 BRA `(.L_x_733) ;  /* 0x0000000000748947 */ /* 0x000fea0003800000 */
[----:B------:R-:W0:Y:S01]  /*4acb0*/  LDCU UR4, c[0x0][0x3b4] ;  /* 0x00007680ff0477ac */ /* 0x000e220008000800 */
[----:B------:R-:W-:-:S05]  /*4acc0*/  VIADD R112, R112, 0x1 ;  /* 0x0000000170707836 */ /* 0x000fca0000000000 */
[----:B0-----:R-:W-:-:S13]  /*4acd0*/  ISETP.NE.AND P0, PT, R112, UR4, PT ;  /* 0x0000000470007c0c */ /* 0x001fda000bf05270 */
[----:B------:R-:W-:Y:S05]  /*4ace0*/  @!P0 BRA `(.L_x_734) ;  /* 0x0000000000a08947 */ /* 0x000fea0003800000 */
[----:B------:R-:W-:Y:S01]  /*4acf0*/  IMAD.MOV.U32 R3, RZ, RZ, R22 ;  /* 0x000000ffff037224 */ /* 0x000fe200078e0016 */
[----:B------:R-:W-:Y:S01]  /*4ad00*/  MOV R12, R143 ;  /* 0x0000008f000c7202 */ /* 0x000fe20000000f00 */
        /* <DEDUP_REMOVED lines=22> */
[----:B------:R-:W-:Y:S06]  /*4ae70*/  BRA `(.L_x_735) ;  /* 0xfffffb58008c7947 */ /* 0x000fec000383ffff */
.L_x_733:
[----:B------:R-:W0:Y:S02]  /*4ae80*/  LDC.64 R2, c[0x0][0x3a0] ;  /* 0x0000e800ff027b82 */ /* 0x000e240000000a00 */
[----:B0-----:R-:W-:-:S04]  /*4ae90*/  IMAD.WIDE.U32 R116, R116, 0x48, R2 ;  /* 0x0000004874747825 */ /* 0x001fc800078e0002 */
[----:B------:R-:W-:Y:S01]  /*4aea0*/  IMAD.MOV.U32 R3, RZ, RZ, 0x1 ;  /* 0x00000001ff037424 */ /* 0x000fe200078e00ff */
[----:B------:R0:W-:Y:S04]  /*4aeb0*/  STG.E desc[UR16][R116.64+0x40], R114 ;  /* 0x0000407274007986 */ /* 0x0001e8000c101910 */
        /* <DEDUP_REMOVED lines=10> */
[----:B------:R0:W-:Y:S02]  /*4af60*/  STG.E desc[UR16][R116.64+0x24], R131 ;  /* 0x0000248374007986 */ /* 0x0001e4000c101910 */
.L_x_734:
[----:B------:R-:W-:Y:S05]  /*4af70*/  BSYNC.RECONVERGENT B0 ;  /* 0x0000000000007941 */ /* 0x000fea0003800200 */
.L_x_176:
[----:B-----5:R-:W-:Y:S04]  /*4af80*/  STG.E desc[UR16][R126.64], R13 ;  /* 0x0000000d7e007986 */ /* 0x020fe8000c101910 */
[----:B------:R-:W-:Y:S04]  /*4af90*/  STG.E desc[UR16][R126.64+0x4], R25 ;  /* 0x000004197e007986 */ /* 0x000fe8000c101910 */
        /* <DEDUP_REMOVED lines=22> */
[----:B------:R-:W-:Y:S01]  /*4b100*/  STG.E.64 desc[UR16][R128.64], R130 ;  /* 0x0000008280007986 */ /* 0x000fe2000c101b10 */
[----:B------:R-:W-:Y:S05]  /*4b110*/  EXIT ;  /* 0x000000000000794d */ /* 0x000fea0003800000 */
        .weak           $__internal_0_$__cuda_sm20_div_u64
        .type           $__internal_0_$__cuda_sm20_div_u64,@function
        .size           $__internal_0_$__cuda_sm20_div_u64,($__internal_1_$__cuda_sm20_rem_u64 - $__internal_0_$__cuda_sm20_div_u64)
$__internal_0_$__cuda_sm20_div_u64:
[----:B------:R-:W0:Y:S08]  /*4b120*/  I2F.U64.RP R8, R22 ;  /* 0x0000001600087312 */ /* 0x000e300000309000 */
[----:B0-----:R-:W0:Y:S02]  /*4b130*/  MUFU.RCP R8, R8 ;  /* 0x0000000800087308 */ /* 0x001e240000001000 */
[----:B0-----:R-:W-:-:S06]  /*4b140*/  VIADD R24, R8, 0x1ffffffe ;  /* 0x1ffffffe08187836 */ /* 0x001fcc0000000000 */
[----:B------:R-:W0:Y:S02]  /*4b150*/  F2I.U64.TRUNC R24, R24 ;  /* 0x0000001800187311 */ /* 0x000e24000020d800 */
[----:B0-----:R-:W-:-:S04]  /*4b160*/  IMAD.WIDE.U32 R46, R24, R22, RZ ;  /* 0x00000016182e7225 */ /* 0x001fc800078e00ff */
[C---:B------:R-:W-:Y:S01]  /*4b170*/  IMAD R13, R24.reuse, R23, R47 ;  /* 0x00000017180d7224 */ /* 0x040fe200078e022f */
[----:B------:R-:W-:Y:S01]  /*4b180*/  IADD3 R15, P0, PT, RZ, -R46, RZ ;  /* 0x8000002eff0f7210 */ /* 0x000fe20007f1e0ff */
[----:B------:R-:W-:Y:S02]  /*4b190*/  IMAD.MOV.U32 R47, RZ, RZ, R24 ;  /* 0x000000ffff2f7224 */ /* 0x000fe400078e0018 */
[----:B------:R-:W-:Y:S02]  /*4b1a0*/  IMAD R13, R25, R22, R13 ;  /* 0x00000016190d7224 */ /* 0x000fe400078e020d */
[----:B------:R-:W-:-:S04]  /*4b1b0*/  IMAD.HI.U32 R46, R24, R15, RZ ;  /* 0x0000000f182e7227 */ /* 0x000fc800078e00ff */
[----:B------:R-:W-:-:S04]  /*4b1c0*/  IMAD.X R13, RZ, RZ, ~R13, P0 ;  /* 0x000000ffff0d7224 */ /* 0x000fc800000e0e0d */
[----:B------:R-:W-:-:S04]  /*4b1d0*/  IMAD.WIDE.U32 R46, P0, R24, R13, R46 ;  /* 0x0000000d182e7225 */ /* 0x000fc8000780002e */
[C---:B------:R-:W-:Y:S02]  /*4b1e0*/  IMAD R21, R25.reuse, R13, RZ ;  /* 0x0000000d19157224 */ /* 0x040fe400078e02ff */
[----:B------:R-:W-:-:S04]  /*4b1f0*/  IMAD.HI.U32 R46, P2, R25, R15, R46 ;  /* 0x0000000f192e7227 */ /* 0x000fc8000784002e */
[----:B------:R-:W-:Y:S01]  /*4b200*/  IMAD.HI.U32 R13, R25, R13, RZ ;  /* 0x0000000d190d7227 */ /* 0x000fe200078e00ff */
[----:B------:R-:W-:-:S03]  /*4b210*/  IADD3 R47, P3, PT, R21, R46, RZ ;  /* 0x0000002e152f7210 */ /* 0x000fc60007f7e0ff */
[----:B------:R-:W-:Y:S02]  /*4b220*/  IMAD.X R8, R13, 0x1, R25, P0 ;  /* 0x000000010d087824 */ /* 0x000fe400000e0619 */
[----:B------:R-:W-:-:S03]  /*4b230*/  IMAD.WIDE.U32 R24, R47, R22, RZ ;  /* 0x000000162f187225 */ /* 0x000fc600078e00ff */
[----:B------:R-:W-:Y:S01]  /*4b240*/  IADD3.X R13, PT, PT, RZ, RZ, R8, P3, P2 ;  /* 0x000000ffff0d7210 */ /* 0x000fe20001fe4408 */
[----:B------:R-:W-:Y:S01]  /*4b250*/  IMAD R8, R47, R23, R25 ;  /* 0x000000172f087224 */ /* 0x000fe200078e0219 */
[----:B------:R-:W-:Y:S01]  /*4b260*/  IADD3 R15, P0, PT, RZ, -R24, RZ ;  /* 0x80000018ff0f7210 */ /* 0x000fe20007f1e0ff */
[----:B------:R-:W-:Y:S02]  /*4b270*/  IMAD.MOV.U32 R25, RZ, RZ, RZ ;  /* 0x000000ffff197224 */ /* 0x000fe400078e00ff */
        /* <DEDUP_REMOVED lines=9> */
[----:B------:R-:W-:-:S03]  /*4b310*/  IMAD.HI.U32 R24, R15, R17, RZ ;  /* 0x000000110f187227 */ /* 0x000fc600078e00ff */
[----:B------:R-:W-:Y:S01]  /*4b320*/  IADD3.X R13, PT, PT, RZ, RZ, R13, P3, P2 ;  /* 0x000000ffff0d7210 */ /* 0x000fe20001fe440d */
[----:B------:R-:W-:-:S04]  /*4b330*/  IMAD.WIDE.U32 R24, R15, R26, R24 ;  /* 0x0000001a0f187225 */ /* 0x000fc800078e0018 */
[C---:B------:R-:W-:Y:S02]  /*4b340*/  IMAD R15, R13.reuse, R26, RZ ;  /* 0x0000001a0d0f7224 */ /* 0x040fe400078e02ff */
[----:B------:R-:W-:-:S04]  /*4b350*/  IMAD.HI.U32 R24, P0, R13, R17, R24 ;  /* 0x000000110d187227 */ /* 0x000fc80007800018 */
[----:B------:R-:W-:Y:S01]  /*4b360*/  IMAD.HI.U32 R8, R13, R26, RZ ;  /* 0x0000001a0d087227 */ /* 0x000fe200078e00ff */
[----:B------:R-:W-:-:S03]  /*4b370*/  IADD3 R13, P2, PT, R15, R24, RZ ;  /* 0x000000180f0d7210 */ /* 0x000fc60007f5e0ff */
[----:B------:R-:W-:Y:S02]  /*4b380*/  IMAD.X R8, RZ, RZ, R8, P0 ;  /* 0x000000ffff087224 */ /* 0x000fe400000e0608 */
[----:B------:R-:W-:-:S04]  /*4b390*/  IMAD.WIDE.U32 R24, R13, R22, RZ ;  /* 0x000000160d187225 */ /* 0x000fc800078e00ff */
[----:B------:R-:W-:Y:S01]  /*4b3a0*/  IMAD.X R15, RZ, RZ, R8, P2 ;  /* 0x000000ffff0f7224 */ /* 0x000fe200010e0608 */
[----:B------:R-:W-:Y:S01]  /*4b3b0*/  IADD3 R17, P2, PT, -R24, R17, RZ ;  /* 0x0000001118117210 */ /* 0x000fe20007f5e1ff */
[----:B------:R-:W-:-:S03]  /*4b3c0*/  IMAD R8, R13, R23, R25 ;  /* 0x000000170d087224 */ /* 0x000fc600078e0219 */
[-C--:B------:R-:W-:Y:S01]  /*4b3d0*/  ISETP.GE.U32.AND P0, PT, R17, R22.reuse, PT ;  /* 0x000000161100720c */ /* 0x080fe20003f06070 */
[----:B------:R-:W-:-:S04]  /*4b3e0*/  IMAD R8, R15, R22, R8 ;  /* 0x000000160f087224 */ /* 0x000fc800078e0208 */
[----:B------:R-:W-:Y:S01]  /*4b3f0*/  IMAD.X R47, R26, 0x1, ~R8, P2 ;  /* 0x000000011a2f7824 */ /* 0x000fe200010e0e08 */
[C---:B------:R-:W-:Y:S02]  /*4b400*/  IADD3 R21, P2, PT, -R22.reuse, R17, RZ ;  /* 0x0000001116157210 */ /* 0x040fe40007f5e1ff */
[----:B------:R-:W-:Y:S02]  /*4b410*/  IADD3 R8, P3, PT, R13, 0x1, RZ ;  /* 0x000000010d087810 */ /* 0x000fe40007f7e0ff */
[C---:B------:R-:W-:Y:S01]  /*4b420*/  ISETP.GE.U32.AND.EX P0, PT, R47.reuse, R23, PT, P0 ;  /* 0x000000172f00720c */ /* 0x040fe20003f06100 */
[----:B------:R-:W-:Y:S01]  /*4b430*/  IMAD.X R25, R47, 0x1, ~R23, P2 ;  /* 0x000000012f197824 */ /* 0x000fe200010e0e17 */
[----:B------:R-:W-:Y:S01]  /*4b440*/  ISETP.NE.U32.AND P2, PT, R22, RZ, PT ;  /* 0x000000ff1600720c */ /* 0x000fe20003f45070 */
[----:B------:R-:W-:Y:S01]  /*4b450*/  IMAD.X R24, RZ, RZ, R15, P3 ;  /* 0x000000ffff187224 */ /* 0x000fe200018e060f */
[----:B------:R-:W-:Y:S02]  /*4b460*/  SEL R21, R21, R17, P0 ;  /* 0x0000001115157207 */ /* 0x000fe40000000000 */
[----:B------:R-:W-:-:S02]  /*4b470*/  SEL R17, R8, R13, P0 ;  /* 0x0000000d08117207 */ /* 0x000fc40000000000 */
[----:B------:R-:W-:Y:S01]  /*4b480*/  SEL R13, R25, R47, P0 ;  /* 0x0000002f190d7207 */ /* 0x000fe20000000000 */
[----:B------:R-:W-:Y:S01]  /*4b490*/  IMAD.MOV.U32 R25, RZ, RZ, 0x0 ;  /* 0x00000000ff197424 */ /* 0x000fe200078e00ff */
[----:B------:R-:W-:Y:S02]  /*4b4a0*/  SEL R24, R24, R15, P0 ;  /* 0x0000000f18187207 */ /* 0x000fe40000000000 */
[----:B------:R-:W-:Y:S02]  /*4b4b0*/  ISETP.GE.U32.AND P0, PT, R21, R22, PT ;  /* 0x000000161500720c */ /* 0x000fe40003f06070 */
[----:B------:R-:W-:Y:S02]  /*4b4c0*/  IADD3 R8, P3, PT, R17, 0x1, RZ ;  /* 0x0000000111087810 */ /* 0x000fe40007f7e0ff */
[----:B------:R-:W-:Y:S02]  /*4b4d0*/  ISETP.GE.U32.AND.EX P0, PT, R13, R23, PT, P0 ;  /* 0x000000170d00720c */ /* 0x000fe40003f06100 */
[----:B------:R-:W-:Y:S01]  /*4b4e0*/  ISETP.NE.AND.EX P2, PT, R23, RZ, PT, P2 ;  /* 0x000000ff1700720c */ /* 0x000fe20003f45320 */
[----:B------:R-:W-:Y:S01]  /*4b4f0*/  IMAD.X R13, RZ, RZ, R24, P3 ;  /* 0x000000ffff0d7224 */ /* 0x000fe200018e0618 */
[----:B------:R-:W-:-:S04]  /*4b500*/  SEL R8, R8, R17, P0 ;  /* 0x0000001108087207 */ /* 0x000fc80000000000 */
[----:B------:R-:W-:Y:S01]  /*4b510*/  SEL R13, R13, R24, P0 ;  /* 0x000000180d0d7207 */ /* 0x000fe20000000000 */
[----:B------:R-:W-:Y:S01]  /*4b520*/  IMAD.MOV.U32 R24, RZ, RZ, R19 ;  /* 0x000000ffff187224 */ /* 0x000fe200078e0013 */
[----:B------:R-:W-:Y:S02]  /*4b530*/  SEL R8, R8, 0xffffffff, P2 ;  /* 0xffffffff08087807 */ /* 0x000fe40001000000 */
[----:B------:R-:W-:Y:S01]  /*4b540*/  SEL R13, R13, 0xffffffff, P2 ;  /* 0xffffffff0d0d7807 */ /* 0x000fe20001000000 */
[----:B------:R-:W-:Y:S06]  /*4b550*/  RET.REL.NODEC R24 `(_Z17kangaroo_step_optP5PointPmPjS0_P4Trapjjjjiim) ;  /* 0xfffffb4818a87950 */ /* 0x000fec0003c3ffff */
        .weak           $__internal_1_$__cuda_sm20_rem_u64
        .type           $__internal_1_$__cuda_sm20_rem_u64,@function
        .size           $__internal_1_$__cuda_sm20_rem_u64,(.L_x_738 - $__internal_1_$__cuda_sm20_rem_u64)
$__internal_1_$__cuda_sm20_rem_u64:
        /* <DEDUP_REMOVED lines=40> */
[----:B------:R-:W-:Y:S02]  /*4b7e0*/  IMAD.X R13, RZ, RZ, R13, P2 ;  /* 0x000000ffff0d7224 */ /* 0x000fe400010e060d */
[----:B------:R-:W-:Y:S01]  /*4b7f0*/  IMAD R26, R15, R49, R25 ;  /* 0x000000310f1a7224 */ /* 0x000fe200078e0219 */
[----:B------:R-:W-:-:S03]  /*4b800*/  IADD3 R25, P2, PT, -R24, R8, RZ ;  /* 0x0000000818197210 */ /* 0x000fc60007f5e1ff */
[-C--:B------:R-:W-:Y:S01]  /*4b810*/  IMAD R13, R13, R48.reuse, R26 ;  /* 0x000000300d0d7224 */ /* 0x080fe200078e021a */
[----:B------:R-:W-:-:S03]  /*4b820*/  ISETP.GE.U32.AND P0, PT, R25, R48, PT ;  /* 0x000000301900720c */ /* 0x000fc60003f06070 */
[----:B------:R-:W-:Y:S01]  /*4b830*/  IMAD.X R26, R28, 0x1, ~R13, P2 ;  /* 0x000000011c1a7824 */ /* 0x000fe200010e0e0d */
[----:B------:R-:W-:-:S04]  /*4b840*/  IADD3 R19, P2, PT, -R48, R25, RZ ;  /* 0x0000001930137210 */ /* 0x000fc80007f5e1ff */
[C---:B------:R-:W-:Y:S01]  /*4b850*/  ISETP.GE.U32.AND.EX P0, PT, R26.reuse, R49, PT, P0 ;  /* 0x000000311a00720c */ /* 0x040fe20003f06100 */
[----:B------:R-:W-:Y:S01]  /*4b860*/  IMAD.X R24, R26, 0x1, ~R49, P2 ;  /* 0x000000011a187824 */ /* 0x000fe200010e0e31 */
[----:B------:R-:W-:Y:S02]  /*4b870*/  ISETP.NE.U32.AND P2, PT, R48, RZ, PT ;  /* 0x000000ff3000720c */ /* 0x000fe40003f45070 */
[----:B------:R-:W-:Y:S01]  /*4b880*/  SEL R19, R19, R25, P0 ;  /* 0x0000001913137207 */ /* 0x000fe20000000000 */
[----:B------:R-:W-:Y:S01]  /*4b890*/  IMAD.MOV.U32 R25, RZ, RZ, 0x0 ;  /* 0x00000000ff197424 */ /* 0x000fe200078e00ff */
[----:B------:R-:W-:Y:S02]  /*4b8a0*/  SEL R24, R24, R26, P0 ;  /* 0x0000001a18187207 */ /* 0x000fe40000000000 */
[----:B------:R-:W-:Y:S02]  /*4b8b0*/  IADD3 R13, P3, PT, -R48, R19, RZ ;  /* 0x00000013300d7210 */ /* 0x000fe40007f7e1ff */
[----:B------:R-:W-:-:S02]  /*4b8c0*/  ISETP.GE.U32.AND P0, PT, R19, R48, PT ;  /* 0x000000301300720c */ /* 0x000fc40003f06070 */
[----:B------:R-:W-:Y:S01]  /*4b8d0*/  ISETP.NE.AND.EX P2, PT, R49, RZ, PT, P2 ;  /* 0x000000ff3100720c */ /* 0x000fe20003f45320 */
[C---:B------:R-:W-:Y:S01]  /*4b8e0*/  IMAD.X R15, R24.reuse, 0x1, ~R49, P3 ;  /* 0x00000001180f7824 */ /* 0x040fe200018e0e31 */
[----:B------:R-:W-:-:S04]  /*4b8f0*/  ISETP.GE.U32.AND.EX P0, PT, R24, R49, PT, P0 ;  /* 0x000000311800720c */ /* 0x000fc80003f06100 */
[----:B------:R-:W-:Y:S01]  /*4b900*/  SEL R15, R15, R24, P0 ;  /* 0x000000180f0f7207 */ /* 0x000fe20000000000 */
[----:B------:R-:W-:Y:S01]  /*4b910*/  IMAD.MOV.U32 R24, RZ, RZ, R17 ;  /* 0x000000ffff187224 */ /* 0x000fe200078e0011 */
[----:B------:R-:W-:Y:S02]  /*4b920*/  SEL R13, R13, R19, P0 ;  /* 0x000000130d0d7207 */ /* 0x000fe40000000000 */
[----:B------:R-:W-:Y:S02]  /*4b930*/  SEL R15, R15, 0xffffffff, P2 ;  /* 0xffffffff0f0f7807 */ /* 0x000fe40001000000 */
[----:B------:R-:W-:Y:S01]  /*4b940*/  SEL R13, R13, 0xffffffff, P2 ;  /* 0xffffffff0d0d7807 */ /* 0x000fe20001000000 */
[----:B------:R-:W-:Y:S06]  /*4b950*/  RET.REL.NODEC R24 `(_Z17kangaroo_step_optP5PointPmPjS0_P4Trapjjjjiim) ;  /* 0xfffffb4418a87950 */ /* 0x000fec0003c3ffff */
.L_x_736:
        /* <DEDUP_REMOVED lines=10> */
.L_x_738:


//--------------------- .nv.shared.reserved.0     --------------------------
	.section	.nv.shared.reserved.0,"aw",@nobits
	.weak		__nv_reservedSMEM_offset_0_alias
	.size		__nv_reservedSMEM_offset_0_alias, 0, 64
	.other		__nv_reservedSMEM_offset_0_alias,@"STO_CUDA_RESERVED_SHARED STV_DEFAULT"
__nv_reservedSMEM_offset_0_alias:
	.zero		0
	.zero		64


//--------------------- .nv.shared._Z17kangaroo_step_optP5PointPmPjS0_P4Trapjjjjiim --------------------------
	.section	.nv.shared._Z17kangaroo_step_optP5PointPmPjS0_P4Trapjjjjiim,"aw",@nobits
	.sectionflags	@""
	.align	4
.nv.shared._Z17kangaroo_step_optP5PointPmPjS0_P4Trapjjjjiim:
	.zero		4096


//--------------------- .nv.constant0._Z11step_kernelP13KangarooStateiPK5PointPj --------------------------
	.section	.nv.constant0._Z11step_kernelP13KangarooStateiPK5PointPj,"a",@progbits
	.sectionflags	@""
	.align	4
.nv.constant0._Z11step_kernelP13KangarooStateiPK5PointPj:
	.zero		928


//--------------------- .nv.constant0._Z17kangaroo_step_optP5PointPmPjS0_P4Trapjjjjiim --------------------------
	.section	.nv.constant0._Z17kangaroo_step_optP5PointPmPjS0_P4Trapjjjjiim,"a",@progbits
	.sectionflags	@""
	.align	4
.nv.constant0._Z17kangaroo_step_optP5PointPmPjS0_P4Trapjjjjiim:
	.zero		968


//--------------------- SYMBOLS --------------------------

	.type		.nv.reservedSmem.offset0,@object
	.size		.nv.reservedSmem.offset0,0x4
	.type		.nv.reservedSmem.cap,@object
	.size		.nv.reservedSmem.cap,0x4
